// auto-generated by cutlass_sweep.fmha — config: {"arch": "sm_90", "direction": "fwd", "dtype": "e4m3", "head_dim": 224, "mask": "none", "schedule": "cooperative", "tile_kv": 256, "tile_q": 128}
#include "cutlass/cutlass.h"
#include "cute/tensor.hpp"
#include "cutlass/device_kernel.h"
#include "cutlass/kernel_hardware_info.h"
#include "88_hopper_fmha/collective/fmha_fusion.hpp"
#include "88_hopper_fmha/kernel/fmha_kernel_builder.hpp"

using namespace cute;
using Element = cutlass::float_e4m3_t;
using TileShape = Shape<_128, _256, _224>;
using StrideQ = cute::tuple<int, _1, cute::tuple<int, int>>;
using StrideK = cute::tuple<int, _1, cute::tuple<int, int>>;
using StrideV = cute::tuple<cute::_1, int, cute::tuple<int, int>>;

using Kernel = typename cutlass::fmha::kernel::FmhaBuilder<
    Element, float, float,
    TileShape, StrideQ, StrideK, StrideV,
    cutlass::fmha::collective::DefaultFusion,
    cutlass::gemm::KernelTmaWarpSpecializedCooperative
  >::Kernel;

auto* _anchor = &cutlass::device_kernel<Kernel>;


// ===== COMPILED SASS (sm_90a) =====

	.target	sm_90a

	.elftype	@"ET_EXEC"


//--------------------- .note.nv.tkinfo           --------------------------
	.section	.note.nv.tkinfo,"",@"SHT_NOTE"
	.sectionflags	@"SHF_NOTE_NV_TKINFO"
	.tkinfo
        /*0018*/ 	.word	0x00000002
        /*0030*/ 	.string	""
        /*0030*/ 	.string	"ptxas"
        /*0030*/ 	.string	"Cuda compilation tools, release 13.0, V13.0.88"
        /*0030*/ 	.string	"Build cuda_13.0.r13.0/compiler.36424714_0"
        /*0030*/ 	.string	"-arch sm_90a -m 64 "



//--------------------- .note.nv.cuinfo           --------------------------
	.section	.note.nv.cuinfo,"",@"SHT_NOTE"
	.sectionflags	@"SHF_NOTE_NV_CUINFO"
        /*0018*/ 	.short	0x0002
        /*001a*/ 	.short	0x005a
        /*001c*/ 	.short	0x0082
	.zero		2


//--------------------- .nv.info                  --------------------------
	.section	.nv.info,"",@"SHT_CUDA_INFO"
	.align	4


	//----- nvinfo : EIATTR_REGCOUNT
	.align		4
        /*0000*/ 	.byte	0x04, 0x2f
        /*0002*/ 	.short	(.L_16 - .L_15)
	.align		4
.L_15:
        /*0004*/ 	.word	index@(_ZN7cutlass13device_kernelINS_4fmha6kernel28FmhaKernelTmaWarpSpecializedINS1_10collective30FmhaMainloopTmaWarpSpecializedINS_12float_e4m3_tEffN4cute5tupleIJNS7_1CILi128EEENS9_ILi256EEENS9_ILi224EEEEEENS8_IJiNS9_ILi1EEENS8_IJiiEEEEEESG_NS8_IJSE_iSF_EEENS4_13DefaultFusionEJEEENS4_15FmhaFwdEpilogueIS6_fNS8_IJNS9_ILi64EEESC_SB_EEEEENS2_23IndividualTileSchedulerEJEEEEEvNT_6ParamsE)
        /*0008*/ 	.word	0x000000a8


	//----- nvinfo : EIATTR_FRAME_SIZE
	.align		4
.L_16:
        /*000c*/ 	.byte	0x04, 0x11
        /*000e*/ 	.short	(.L_18 - .L_17)
	.align		4
.L_17:
        /*0010*/ 	.word	index@($__internal_0_$__cuda_sm20_rcp_rn_f32_slowpath)
        /*0014*/ 	.word	0x00000088


	//----- nvinfo : EIATTR_FRAME_SIZE
	.align		4
.L_18:
        /*0018*/ 	.byte	0x04, 0x11
        /*001a*/ 	.short	(.L_20 - .L_19)
	.align		4
.L_19:
        /*001c*/ 	.word	index@(_ZN7cutlass13device_kernelINS_4fmha6kernel28FmhaKernelTmaWarpSpecializedINS1_10collective30FmhaMainloopTmaWarpSpecializedINS_12float_e4m3_tEffN4cute5tupleIJNS7_1CILi128EEENS9_ILi256EEENS9_ILi224EEEEEENS8_IJiNS9_ILi1EEENS8_IJiiEEEEEESG_NS8_IJSE_iSF_EEENS4_13DefaultFusionEJEEENS4_15FmhaFwdEpilogueIS6_fNS8_IJNS9_ILi64EEESC_SB_EEEEENS2_23IndividualTileSchedulerEJEEEEEvNT_6ParamsE)
        /*0020*/ 	.word	0x00000088


	//----- nvinfo : EIATTR_MIN_STACK_SIZE
	.align		4
.L_20:
        /*0024*/ 	.byte	0x04, 0x12
        /*0026*/ 	.short	(.L_22 - .L_21)
	.align		4
.L_21:
        /*0028*/ 	.word	index@(_ZN7cutlass13device_kernelINS_4fmha6kernel28FmhaKernelTmaWarpSpecializedINS1_10collective30FmhaMainloopTmaWarpSpecializedINS_12float_e4m3_tEffN4cute5tupleIJNS7_1CILi128EEENS9_ILi256EEENS9_ILi224EEEEEENS8_IJiNS9_ILi1EEENS8_IJiiEEEEEESG_NS8_IJSE_iSF_EEENS4_13DefaultFusionEJEEENS4_15FmhaFwdEpilogueIS6_fNS8_IJNS9_ILi64EEESC_SB_EEEEENS2_23IndividualTileSchedulerEJEEEEEvNT_6ParamsE)
        /*002c*/ 	.word	0x00000088
.L_22:


//--------------------- .nv.compat                --------------------------
	.section	.nv.compat,"",@"SHT_CUDA_COMPAT_INFO"
	.align	4
        /*0000*/ 	.byte	0x02, 0x09, 0x01, 0x00, 0x02, 0x02, 0x04, 0x00, 0x02, 0x05, 0x05, 0x00, 0x03, 0x07, 0x01, 0x01
        /*0010*/ 	.byte	0x02, 0x03, 0x01, 0x00, 0x02, 0x06, 0x01, 0x00, 0x04, 0x0b, 0x08, 0x00, 0x00, 0x00, 0x00, 0x00
        /*0020*/ 	.byte	0x00, 0x00, 0x00, 0x00


//--------------------- .nv.info._ZN7cutlass13device_kernelINS_4fmha6kernel28FmhaKernelTmaWarpSpecializedINS1_10collective30FmhaMainloopTmaWarpSpecializedINS_12float_e4m3_tEffN4cute5tupleIJNS7_1CILi128EEENS9_ILi256EEENS9_ILi224EEEEEENS8_IJiNS9_ILi1EEENS8_IJiiEEEEEESG_NS8_IJSE_iSF_EEENS4_13DefaultFusionEJEEENS4_15FmhaFwdEpilogueIS6_fNS8_IJNS9_ILi64EEESC_SB_EEEEENS2_23IndividualTileSchedulerEJEEEEEvNT_6ParamsE --------------------------
	.section	.nv.info._ZN7cutlass13device_kernelINS_4fmha6kernel28FmhaKernelTmaWarpSpecializedINS1_10collective30FmhaMainloopTmaWarpSpecializedINS_12float_e4m3_tEffN4cute5tupleIJNS7_1CILi128EEENS9_ILi256EEENS9_ILi224EEEEEENS8_IJiNS9_ILi1EEENS8_IJiiEEEEEESG_NS8_IJSE_iSF_EEENS4_13DefaultFusionEJEEENS4_15FmhaFwdEpilogueIS6_fNS8_IJNS9_ILi64EEESC_SB_EEEEENS2_23IndividualTileSchedulerEJEEEEEvNT_6ParamsE,"",@"SHT_CUDA_INFO"
	.sectionflags	@""
	.align	4


	//----- nvinfo : EIATTR_CUDA_API_VERSION
	.align		4
        /*0000*/ 	.byte	0x04, 0x37
        /*0002*/ 	.short	(.L_24 - .L_23)
.L_23:
        /*0004*/ 	.word	0x00000082


	//----- nvinfo : EIATTR_KPARAM_INFO
	.align		4
.L_24:
        /*0008*/ 	.byte	0x04, 0x17
        /*000a*/ 	.short	(.L_26 - .L_25)
.L_25:
        /*000c*/ 	.word	0x00000000
        /*0010*/ 	.short	0x0000
        /*0012*/ 	.short	0x0070
        /*0014*/ 	.byte	0x00, 0xf0, 0x01, 0x20


	//----- nvinfo : EIATTR_SPARSE_MMA_MASK
	.align		4
.L_26:
        /*0018*/ 	.byte	0x03, 0x50
        /*001a*/ 	.short	0x0000


	//----- nvinfo : EIATTR_MAXREG_COUNT
	.align		4
        /*001c*/ 	.byte	0x03, 0x1b
        /*001e*/ 	.short	0x00a8


	//----- nvinfo : EIATTR_NUM_BARRIERS
	.align		4
        /*0020*/ 	.byte	0x02, 0x4c
        /*0022*/ 	.byte	0x02
	.zero		1


	//----- nvinfo : EIATTR_EXTERNS
	.align		4
        /*0024*/ 	.byte	0x04, 0x0f
        /*0026*/ 	.short	(.L_28 - .L_27)


	//   ....[0]....
	.align		4
.L_27:
        /*0028*/ 	.word	index@(__assertfail)


	//----- nvinfo : EIATTR_ANNOTATIONS
	.align		4
.L_28:
        /*002c*/ 	.byte	0x04, 0x55
        /*002e*/ 	.short	(.L_30 - .L_29)


	//   ....[0]....
.L_29:
        /*0030*/ 	.word	0x00000001
        /*0034*/ 	.byte	0xa0, 0x82, 0x00, 0x00, 0x01, 0x00, 0x00, 0x00, 0xb0, 0x82, 0x00, 0x00, 0x01, 0x00, 0x00, 0x00
        /* <DEDUP_REMOVED lines=72> */
        /*04c4*/ 	.byte	0x80, 0x0c, 0x01, 0x00, 0x01, 0x00, 0x00, 0x00, 0x90, 0x0c, 0x01, 0x00


	//----- nvinfo : EIATTR_MERCURY_ISA_VERSION
	.align		4
.L_30:
        /*04d0*/ 	.byte	0x03, 0x5f
        /*04d2*/ 	.short	0x0101


	//----- nvinfo : EIATTR_INT_WARP_WIDE_INSTR_OFFSETS
	.align		4
        /*04d4*/ 	.byte	0x04, 0x31
        /*04d6*/ 	.short	(.L_32 - .L_31)


	//   ....[0]....
.L_31:
        /*04d8*/ 	.word	0x00000700


	//   ....[1]....
        /*04dc*/ 	.word	0x00000710


	//   ....[2]....
        /*04e0*/ 	.word	0x00000720


	//   ....[3]....
        /*04e4*/ 	.word	0x00000730


	//   ....[4]....
        /*04e8*/ 	.word	0x000007a0


	//----- nvinfo : EIATTR_COOP_GROUP_MASK_REGIDS
	.align		4
.L_32:
        /*04ec*/ 	.byte	0x04, 0x29
        /*04ee*/ 	.short	(.L_34 - .L_33)


	//   ....[0]....
.L_33:
        /*04f0*/ 	.word	0xffffffff


	//   ....[1]....
        /*04f4*/ 	.word	0xffffffff


	//   ....[2]....
        /*04f8*/ 	.word	0xffffffff


	//   ....[3]....
        /*04fc*/ 	.word	0xffffffff


	//   ....[4]....
        /*0500*/ 	.word	0xffffffff


	//   ....[5]....
        /*0504*/ 	.word	0xffffffff


	//   ....[6]....
        /*0508*/ 	.word	0xffffffff


	//   ....[7]....
        /*050c*/ 	.word	0xffffffff


	//   ....[8]....
        /*0510*/ 	.word	0xffffffff


	//   ....[9]....
        /*0514*/ 	.word	0xffffffff


	//   ....[10]....
        /*0518*/ 	.word	0xffffffff


	//   ....[11]....
        /*051c*/ 	.word	0xffffffff


	//   ....[12]....
        /*0520*/ 	.word	0xffffffff


	//   ....[13]....
        /*0524*/ 	.word	0xffffffff


	//   ....[14]....
        /*0528*/ 	.word	0xffffffff


	//   ....[15]....
        /*052c*/ 	.word	0xffffffff


	//   ....[16]....
        /*0530*/ 	.word	0xffffffff


	//   ....[17]....
        /*0534*/ 	.word	0xffffffff


	//   ....[18]....
        /*0538*/ 	.word	0xffffffff


	//   ....[19]....
        /*053c*/ 	.word	0xffffffff


	//   ....[20]....
        /*0540*/ 	.word	0xffffffff


	//   ....[21]....
        /*0544*/ 	.word	0xffffffff


	//   ....[22]....
        /*0548*/ 	.word	0xffffffff


	//   ....[23]....
        /*054c*/ 	.word	0xffffffff


	//   ....[24]....
        /*0550*/ 	.word	0xffffffff


	//   ....[25]....
        /*0554*/ 	.word	0xffffffff


	//   ....[26]....
        /*0558*/ 	.word	0xffffffff


	//   ....[27]....
        /*055c*/ 	.word	0xffffffff


	//   ....[28]....
        /*0560*/ 	.word	0xffffffff


	//   ....[29]....
        /*0564*/ 	.word	0xffffffff


	//   ....[30]....
        /*0568*/ 	.word	0xffffffff


	//   ....[31]....
        /*056c*/ 	.word	0xffffffff


	//   ....[32]....
        /*0570*/ 	.word	0xffffffff


	//   ....[33]....
        /*0574*/ 	.word	0xffffffff


	//   ....[34]....
        /*0578*/ 	.word	0xffffffff


	//   ....[35]....
        /*057c*/ 	.word	0xffffffff


	//   ....[36]....
        /*0580*/ 	.word	0xffffffff


	//   ....[37]....
        /*0584*/ 	.word	0xffffffff


	//   ....[38]....
        /*0588*/ 	.word	0xffffffff


	//   ....[39]....
        /*058c*/ 	.word	0xffffffff


	//   ....[40]....
        /*0590*/ 	.word	0xffffffff


	//   ....[41]....
        /*0594*/ 	.word	0xffffffff


	//   ....[42]....
        /*0598*/ 	.word	0xffffffff


	//   ....[43]....
        /*059c*/ 	.word	0xffffffff


	//   ....[44]....
        /*05a0*/ 	.word	0xffffffff


	//   ....[45]....
        /*05a4*/ 	.word	0xffffffff


	//   ....[46]....
        /*05a8*/ 	.word	0xffffffff


	//   ....[47]....
        /*05ac*/ 	.word	0xffffffff


	//   ....[48]....
        /*05b0*/ 	.word	0xffffffff


	//   ....[49]....
        /*05b4*/ 	.word	0xffffffff


	//   ....[50]....
        /*05b8*/ 	.word	0xffffffff


	//   ....[51]....
        /*05bc*/ 	.word	0xffffffff


	//   ....[52]....
        /*05c0*/ 	.word	0xffffffff


	//   ....[53]....
        /*05c4*/ 	.word	0xffffffff


	//   ....[54]....
        /*05c8*/ 	.word	0xffffffff


	//   ....[55]....
        /*05cc*/ 	.word	0xffffffff


	//   ....[56]....
        /*05d0*/ 	.word	0xffffffff


	//   ....[57]....
        /*05d4*/ 	.word	0xffffffff


	//   ....[58]....
        /*05d8*/ 	.word	0xffffffff


	//   ....[59]....
        /*05dc*/ 	.word	0xffffffff


	//   ....[60]....
        /*05e0*/ 	.word	0xffffffff


	//   ....[61]....
        /*05e4*/ 	.word	0xffffffff


	//   ....[62]....
        /*05e8*/ 	.word	0xffffffff


	//   ....[63]....
        /*05ec*/ 	.word	0xffffffff


	//   ....[64]....
        /*05f0*/ 	.word	0xffffffff


	//   ....[65]....
        /*05f4*/ 	.word	0xffffffff


	//   ....[66]....
        /*05f8*/ 	.word	0xffffffff


	//   ....[67]....
        /*05fc*/ 	.word	0xffffffff


	//   ....[68]....
        /*0600*/ 	.word	0xffffffff


	//   ....[69]....
        /*0604*/ 	.word	0xffffffff


	//   ....[70]....
        /*0608*/ 	.word	0xffffffff


	//   ....[71]....
        /*060c*/ 	.word	0xffffffff


	//   ....[72]....
        /*0610*/ 	.word	0xffffffff


	//   ....[73]....
        /*0614*/ 	.word	0xffffffff


	//   ....[74]....
        /*0618*/ 	.word	0xffffffff


	//   ....[75]....
        /*061c*/ 	.word	0xffffffff


	//   ....[76]....
        /*0620*/ 	.word	0xffffffff


	//   ....[77]....
        /*0624*/ 	.word	0xffffffff


	//   ....[78]....
        /*0628*/ 	.word	0xffffffff


	//   ....[79]....
        /*062c*/ 	.word	0xffffffff


	//   ....[80]....
        /*0630*/ 	.word	0xffffffff


	//   ....[81]....
        /*0634*/ 	.word	0xffffffff


	//----- nvinfo : EIATTR_COOP_GROUP_INSTR_OFFSETS
	.align		4
.L_34:
        /*0638*/ 	.byte	0x04, 0x28
        /*063a*/ 	.short	(.L_36 - .L_35)


	//   ....[0]....
.L_35:
        /*063c*/ 	.word	0x00000060


	//   ....[1]....
        /*0640*/ 	.word	0x00000090


	//   ....[2]....
        /*0644*/ 	.word	0x000001c0


	//   ....[3]....
        /*0648*/ 	.word	0x00000380


	//   ....[4]....
        /*064c*/ 	.word	0x00000540


	//   ....[5]....
        /*0650*/ 	.word	0x000006a0


	//   ....[6]....
        /*0654*/ 	.word	0x000019f0


	//   ....[7]....
        /*0658*/ 	.word	0x00001a80


	//   ....[8]....
        /*065c*/ 	.word	0x00001ad0


	//   ....[9]....
        /*0660*/ 	.word	0x00001ba0


	//   ....[10]....
        /*0664*/ 	.word	0x00006db0


	//   ....[11]....
        /*0668*/ 	.word	0x00006de0


	//   ....[12]....
        /*066c*/ 	.word	0x00006e10


	//   ....[13]....
        /*0670*/ 	.word	0x00006e40


	//   ....[14]....
        /*0674*/ 	.word	0x00006e70


	//   ....[15]....
        /*0678*/ 	.word	0x00006e80


	//   ....[16]....
        /*067c*/ 	.word	0x00006e90


	//   ....[17]....
        /*0680*/ 	.word	0x00006ea0


	//   ....[18]....
        /*0684*/ 	.word	0x00006eb0


	//   ....[19]....
        /*0688*/ 	.word	0x00006ed0


	//   ....[20]....
        /*068c*/ 	.word	0x00006ee0


	//   ....[21]....
        /*0690*/ 	.word	0x00006ef0


	//   ....[22]....
        /*0694*/ 	.word	0x00006f00


	//   ....[23]....
        /*0698*/ 	.word	0x00006f10


	//   ....[24]....
        /*069c*/ 	.word	0x00006f20


	//   ....[25]....
        /*06a0*/ 	.word	0x00006f50


	//   ....[26]....
        /*06a4*/ 	.word	0x00006f70


	//   ....[27]....
        /*06a8*/ 	.word	0x00006f80


	//   ....[28]....
        /*06ac*/ 	.word	0x00006fb0


	//   ....[29]....
        /*06b0*/ 	.word	0x00006fc0


	//   ....[30]....
        /*06b4*/ 	.word	0x00006ff0


	//   ....[31]....
        /*06b8*/ 	.word	0x00007020


	//   ....[32]....
        /*06bc*/ 	.word	0x00007050


	//   ....[33]....
        /*06c0*/ 	.word	0x00007080


	//   ....[34]....
        /*06c4*/ 	.word	0x000070b0


	//   ....[35]....
        /*06c8*/ 	.word	0x000070c0


	//   ....[36]....
        /*06cc*/ 	.word	0x000070d0


	//   ....[37]....
        /*06d0*/ 	.word	0x000070e0


	//   ....[38]....
        /*06d4*/ 	.word	0x000070f0


	//   ....[39]....
        /*06d8*/ 	.word	0x00007110


	//   ....[40]....
        /*06dc*/ 	.word	0x00007130


	//   ....[41]....
        /*06e0*/ 	.word	0x00007140


	//   ....[42]....
        /*06e4*/ 	.word	0x00008e60


	//   ....[43]....
        /*06e8*/ 	.word	0x00008e80


	//   ....[44]....
        /*06ec*/ 	.word	0x0000aa80


	//   ....[45]....
        /*06f0*/ 	.word	0x0000aac0


	//   ....[46]....
        /*06f4*/ 	.word	0x0000e680


	//   ....[47]....
        /*06f8*/ 	.word	0x0000e6c0


	//   ....[48]....
        /*06fc*/ 	.word	0x0000e8f0


	//   ....[49]....
        /*0700*/ 	.word	0x0000e900


	//   ....[50]....
        /*0704*/ 	.word	0x0000e910


	//   ....[51]....
        /*0708*/ 	.word	0x0000e920


	//   ....[52]....
        /*070c*/ 	.word	0x0000e930


	//   ....[53]....
        /*0710*/ 	.word	0x0000e940


	//   ....[54]....
        /*0714*/ 	.word	0x0000e950


	//   ....[55]....
        /*0718*/ 	.word	0x0000e960


	//   ....[56]....
        /*071c*/ 	.word	0x0000e970


	//   ....[57]....
        /*0720*/ 	.word	0x0000e980


	//   ....[58]....
        /*0724*/ 	.word	0x0000e990


	//   ....[59]....
        /*0728*/ 	.word	0x0000e9a0


	//   ....[60]....
        /*072c*/ 	.word	0x0000e9b0


	//   ....[61]....
        /*0730*/ 	.word	0x0000e9c0


	//   ....[62]....
        /*0734*/ 	.word	0x0000e9d0


	//   ....[63]....
        /*0738*/ 	.word	0x0000e9e0


	//   ....[64]....
        /*073c*/ 	.word	0x0000e9f0


	//   ....[65]....
        /*0740*/ 	.word	0x0000ea00


	//   ....[66]....
        /*0744*/ 	.word	0x0000ea10


	//   ....[67]....
        /*0748*/ 	.word	0x0000ea20


	//   ....[68]....
        /*074c*/ 	.word	0x0000ea30


	//   ....[69]....
        /*0750*/ 	.word	0x0000ea40


	//   ....[70]....
        /*0754*/ 	.word	0x0000ea50


	//   ....[71]....
        /*0758*/ 	.word	0x0000ea60


	//   ....[72]....
        /*075c*/ 	.word	0x0000ea70


	//   ....[73]....
        /*0760*/ 	.word	0x0000ea80


	//   ....[74]....
        /*0764*/ 	.word	0x0000ea90


	//   ....[75]....
        /*0768*/ 	.word	0x0000eaa0


	//   ....[76]....
        /*076c*/ 	.word	0x0000eab0


	//   ....[77]....
        /*0770*/ 	.word	0x0000eac0


	//   ....[78]....
        /*0774*/ 	.word	0x000102f0


	//   ....[79]....
        /*0778*/ 	.word	0x00010320


	//   ....[80]....
        /*077c*/ 	.word	0x00010370


	//   ....[81]....
        /*0780*/ 	.word	0x00010390


	//----- nvinfo : EIATTR_REG_RECONFIG
	.align		4
.L_36:
        /*0784*/ 	.byte	0x01, 0x54
	.zero		2


	//----- nvinfo : EIATTR_SYSCALL_OFFSETS
	.align		4
        /*0788*/ 	.byte	0x04, 0x46
        /*078a*/ 	.short	(.L_38 - .L_37)


	//   ....[0]....
.L_37:
        /*078c*/ 	.word	0x00011450


	//   ....[1]....
        /*0790*/ 	.word	0x000115b0


	//----- nvinfo : EIATTR_MBARRIER_INSTR_OFFSETS
	.align		4
.L_38:
        /*0794*/ 	.byte	0x04, 0x39
        /*0796*/ 	.short	(.L_40 - .L_39)


	//   ....[0]....
.L_39:
        /*0798*/ 	.word	0x00000330
        /*079c*/ 	.word	0x000000ff
        /*07a0*/ 	.word	0x0004d050
        /*07a4*/ 	.short	0x0100
        /*07a6*/ 	.byte	0x0b
	.zero		1


	//   ....[1]....
        /*07a8*/ 	.word	0x00000340
        /*07ac*/ 	.word	0x000000ff
        /*07b0*/ 	.word	0x0004d060
        /*07b4*/ 	.short	0x0100
        /*07b6*/ 	.byte	0x0b
	.zero		1


	//   ....[2]....
        /*07b8*/ 	.word	0x00000350
        /*07bc*/ 	.word	0x000000ff
        /*07c0*/ 	.word	0x0004d058
        /*07c4*/ 	.short	0x0100
        /*07c6*/ 	.byte	0x0b
	.zero		1


	//   ....[3]....
        /*07c8*/ 	.word	0x00000360
        /*07cc*/ 	.word	0x000000ff
        /*07d0*/ 	.word	0x0004d068
        /*07d4*/ 	.short	0x0100
        /*07d6*/ 	.byte	0x0b
	.zero		1


	//   ....[4]....
        /*07d8*/ 	.word	0x00000490
        /*07dc*/ 	.word	0x000000ff
        /*07e0*/ 	.word	0x0004d000
        /*07e4*/ 	.short	0x0100
        /*07e6*/ 	.byte	0x0b
	.zero		1


	//   ....[5]....
        /*07e8*/ 	.word	0x000004a0
        /*07ec*/ 	.word	0x000000ff
        /*07f0*/ 	.word	0x0004d028
        /*07f4*/ 	.short	0x0100
        /*07f6*/ 	.byte	0x0b
	.zero		1


	//   ....[6]....
        /*07f8*/ 	.word	0x000004b0
        /*07fc*/ 	.word	0x000000ff
        /*0800*/ 	.word	0x0004d008
        /*0804*/ 	.short	0x0100
        /*0806*/ 	.byte	0x0b
	.zero		1


	//   ....[7]....
        /*0808*/ 	.word	0x000004c0
        /*080c*/ 	.word	0x000000ff
        /*0810*/ 	.word	0x0004d030
        /*0814*/ 	.short	0x0100
        /*0816*/ 	.byte	0x0b
	.zero		1


	//   ....[8]....
        /*0818*/ 	.word	0x000004d0
        /*081c*/ 	.word	0x000000ff
        /*0820*/ 	.word	0x0004d010
        /*0824*/ 	.short	0x0100
        /*0826*/ 	.byte	0x0b
	.zero		1


	//   ....[9]....
        /*0828*/ 	.word	0x000004e0
        /*082c*/ 	.word	0x000000ff
        /*0830*/ 	.word	0x0004d038
        /*0834*/ 	.short	0x0100
        /*0836*/ 	.byte	0x0b
	.zero		1


	//   ....[10]....
        /*0838*/ 	.word	0x000004f0
        /*083c*/ 	.word	0x000000ff
        /*0840*/ 	.word	0x0004d018
        /*0844*/ 	.short	0x0100
        /*0846*/ 	.byte	0x0b
	.zero		1


	//   ....[11]....
        /*0848*/ 	.word	0x00000500
        /*084c*/ 	.word	0x000000ff
        /*0850*/ 	.word	0x0004d040
        /*0854*/ 	.short	0x0100
        /*0856*/ 	.byte	0x0b
	.zero		1


	//   ....[12]....
        /*0858*/ 	.word	0x00000510
        /*085c*/ 	.word	0x000000ff
        /*0860*/ 	.word	0x0004d020
        /*0864*/ 	.short	0x0100
        /*0866*/ 	.byte	0x0b
	.zero		1


	//   ....[13]....
        /*0868*/ 	.word	0x00000520
        /*086c*/ 	.word	0x000000ff
        /*0870*/ 	.word	0x0004d048
        /*0874*/ 	.short	0x0100
        /*0876*/ 	.byte	0x0b
	.zero		1


	//   ....[14]....
        /*0878*/ 	.word	0x00000650
        /*087c*/ 	.word	0x000000ff
        /*0880*/ 	.word	0x0004d070
        /*0884*/ 	.short	0x0100
        /*0886*/ 	.byte	0x0b
	.zero		1


	//   ....[15]....
        /*0888*/ 	.word	0x00000660
        /*088c*/ 	.word	0x000000ff
        /*0890*/ 	.word	0x0004d080
        /*0894*/ 	.short	0x0100
        /*0896*/ 	.byte	0x0b
	.zero		1


	//   ....[16]....
        /*0898*/ 	.word	0x00000670
        /*089c*/ 	.word	0x000000ff
        /*08a0*/ 	.word	0x0004d078
        /*08a4*/ 	.short	0x0100
        /*08a6*/ 	.byte	0x0b
	.zero		1


	//   ....[17]....
        /*08a8*/ 	.word	0x00000680
        /*08ac*/ 	.word	0x000000ff
        /*08b0*/ 	.word	0x0004d088
        /*08b4*/ 	.short	0x0100
        /*08b6*/ 	.byte	0x0b
	.zero		1


	//   ....[18]....
        /*08b8*/ 	.word	0x000007c0
        /*08bc*/ 	.word	0x000000ff
        /*08c0*/ 	.word	0x0004d090
        /*08c4*/ 	.short	0x0100
        /*08c6*/ 	.byte	0x08
	.zero		1


	//   ....[19]....
        /*08c8*/ 	.word	0x000007d0
        /*08cc*/ 	.word	0x000000ff
        /*08d0*/ 	.word	0x0004d098
        /*08d4*/ 	.short	0x0100
        /*08d6*/ 	.byte	0x08
	.zero		1


	//   ....[20]....
        /*08d8*/ 	.word	0x000007e0
        /*08dc*/ 	.word	0x000000ff
        /*08e0*/ 	.word	0x0004d0a0
        /*08e4*/ 	.short	0x0100
        /*08e6*/ 	.byte	0x08
	.zero		1


	//   ....[21]....
        /*08e8*/ 	.word	0x000007f0
        /*08ec*/ 	.word	0x000000ff
        /*08f0*/ 	.word	0x0004d0a8
        /*08f4*/ 	.short	0x0100
        /*08f6*/ 	.byte	0x08
	.zero		1


	//   ....[22]....
        /*08f8*/ 	.word	0x000008f0
        /*08fc*/ 	.word	0x000000ff
        /*0900*/ 	.word	0x0004d0c0
        /*0904*/ 	.short	0x0100
        /*0906*/ 	.byte	0x0b
	.zero		1


	//   ....[23]....
        /*0908*/ 	.word	0x00000900
        /*090c*/ 	.word	0x000000ff
        /*0910*/ 	.word	0x0004d0e0
        /*0914*/ 	.short	0x0100
        /*0916*/ 	.byte	0x0b
	.zero		1


	//   ....[24]....
        /*0918*/ 	.word	0x00000910
        /*091c*/ 	.word	0x000000ff
        /*0920*/ 	.word	0x0004d0c8
        /*0924*/ 	.short	0x0100
        /*0926*/ 	.byte	0x0b
	.zero		1


	//   ....[25]....
        /*0928*/ 	.word	0x00000920
        /*092c*/ 	.word	0x000000ff
        /*0930*/ 	.word	0x0004d0e8
        /*0934*/ 	.short	0x0100
        /*0936*/ 	.byte	0x0b
	.zero		1


	//   ....[26]....
        /*0938*/ 	.word	0x00000930
        /*093c*/ 	.word	0x000000ff
        /*0940*/ 	.word	0x0004d0d0
        /*0944*/ 	.short	0x0100
        /*0946*/ 	.byte	0x0b
	.zero		1


	//   ....[27]....
        /*0948*/ 	.word	0x00000940
        /*094c*/ 	.word	0x000000ff
        /*0950*/ 	.word	0x0004d0f0
        /*0954*/ 	.short	0x0100
        /*0956*/ 	.byte	0x0b
	.zero		1


	//   ....[28]....
        /*0958*/ 	.word	0x00000950
        /*095c*/ 	.word	0x000000ff
        /*0960*/ 	.word	0x0004d0d8
        /*0964*/ 	.short	0x0100
        /*0966*/ 	.byte	0x0b
	.zero		1


	//   ....[29]....
        /*0968*/ 	.word	0x00000960
        /*096c*/ 	.word	0x000000ff
        /*0970*/ 	.word	0x0004d0f8
        /*0974*/ 	.short	0x0100
        /*0976*/ 	.byte	0x0b
	.zero		1


	//   ....[30]....
        /*0978*/ 	.word	0x00000d60
        /*097c*/ 	.word	0x000000ff
        /*0980*/ 	.word	0x0004d050
        /*0984*/ 	.short	0x010a
        /*0986*/ 	.byte	0x07
	.zero		1


	//   ....[31]....
        /*0988*/ 	.word	0x00000dd0
        /*098c*/ 	.word	0x000000ff
        /*0990*/ 	.word	0x0004d000
        /*0994*/ 	.short	0x010a
        /*0996*/ 	.byte	0x24
	.zero		1


	//   ....[32]....
        /*0998*/ 	.word	0x00000e40
        /*099c*/ 	.word	0x000000ff
        /*09a0*/ 	.word	0x00000000
        /*09a4*/ 	.short	0x010a
        /*09a6*/ 	.byte	0x0a
	.zero		1


	//   ....[33]....
        /*09a8*/ 	.word	0x00004370
        /*09ac*/ 	.word	0x00000053
        /*09b0*/ 	.word	0x00000000
        /*09b4*/ 	.short	0x0101
        /*09b6*/ 	.byte	0x26
	.zero		1


	//   ....[34]....
        /*09b8*/ 	.word	0x00007250
        /*09bc*/ 	.word	0x000000ff
        /*09c0*/ 	.word	0x0004d008
        /*09c4*/ 	.short	0x010a
        /*09c6*/ 	.byte	0x24
	.zero		1


	//   ....[35]....
        /*09c8*/ 	.word	0x00008550
        /*09cc*/ 	.word	0x000000ff
        /*09d0*/ 	.word	0x00000000
        /*09d4*/ 	.short	0x0101
        /*09d6*/ 	.byte	0x05
	.zero		1


	//   ....[36]....
        /*09d8*/ 	.word	0x000086a0
        /*09dc*/ 	.word	0x000000ff
        /*09e0*/ 	.word	0x0004d000
        /*09e4*/ 	.short	0x010a
        /*09e6*/ 	.byte	0x0a
	.zero		1


	//   ....[37]....
        /*09e8*/ 	.word	0x0000eb40
        /*09ec*/ 	.word	0x000000ff
        /*09f0*/ 	.word	0x0004d000
        /*09f4*/ 	.short	0x010a
        /*09f6*/ 	.byte	0x0a
	.zero		1


	//   ....[38]....
        /*09f8*/ 	.word	0x0000ed50
        /*09fc*/ 	.word	0x000000ff
        /*0a00*/ 	.word	0x0004d000
        /*0a04*/ 	.short	0x010a
        /*0a06*/ 	.byte	0x0a
	.zero		1


	//   ....[39]....
        /*0a08*/ 	.word	0x00010140
        /*0a0c*/ 	.word	0x000000ff
        /*0a10*/ 	.word	0x00000000
        /*0a14*/ 	.short	0x0101
        /*0a16*/ 	.byte	0x0a
	.zero		1


	//   ....[40]....
        /*0a18*/ 	.word	0x000101f0
        /*0a1c*/ 	.word	0x000000ff
        /*0a20*/ 	.word	0x00000000
        /*0a24*/ 	.short	0x0101
        /*0a26*/ 	.byte	0x04
	.zero		1


	//   ....[41]....
        /*0a28*/ 	.word	0x00010ef0
        /*0a2c*/ 	.word	0x000000ff
        /*0a30*/ 	.word	0x0004d098
        /*0a34*/ 	.short	0x010a
        /*0a36*/ 	.byte	0x04
	.zero		1


	//   ....[42]....
        /*0a38*/ 	.word	0x00012f20
        /*0a3c*/ 	.word	0x00000000
        /*0a40*/ 	.word	0x0004d090
        /*0a44*/ 	.short	0x0101
        /*0a46*/ 	.byte	0x24
	.zero		1


	//   ....[43]....
        /*0a48*/ 	.word	0x00013070
        /*0a4c*/ 	.word	0x00000004
        /*0a50*/ 	.word	0x0004d060
        /*0a54*/ 	.short	0x010a
        /*0a56*/ 	.byte	0x3f
	.zero		1


	//   ....[44]....
        /*0a58*/ 	.word	0x00013510
        /*0a5c*/ 	.word	0x00000005
        /*0a60*/ 	.word	0x0004d028
        /*0a64*/ 	.short	0x010a
        /*0a66*/ 	.byte	0x3f
	.zero		1


	//   ....[45]....
        /*0a68*/ 	.word	0x000139b0
        /*0a6c*/ 	.word	0x00000005
        /*0a70*/ 	.word	0x0004d060
        /*0a74*/ 	.short	0x010a
        /*0a76*/ 	.byte	0x3f
	.zero		1


	//   ....[46]....
        /*0a78*/ 	.word	0x00013e80
        /*0a7c*/ 	.word	0x00000004
        /*0a80*/ 	.word	0x0004d028
        /*0a84*/ 	.short	0x010a
        /*0a86*/ 	.byte	0x3f
	.zero		1


	//   ....[47]....
        /*0a88*/ 	.word	0x00014220
        /*0a8c*/ 	.word	0x00000006
        /*0a90*/ 	.word	0x0004d028
        /*0a94*/ 	.short	0x010a
        /*0a96*/ 	.byte	0x3f
	.zero		1


	//   ....[48]....
        /*0a98*/ 	.word	0x000146f0
        /*0a9c*/ 	.word	0x00000006
        /*0aa0*/ 	.word	0x0004d028
        /*0aa4*/ 	.short	0x010a
        /*0aa6*/ 	.byte	0x3f
	.zero		1


	//   ....[49]....
        /*0aa8*/ 	.word	0x000149c0
        /*0aac*/ 	.word	0x00000003
        /*0ab0*/ 	.word	0x0004d050
        /*0ab4*/ 	.short	0x010a
        /*0ab6*/ 	.byte	0x3f
	.zero		1


	//   ....[50]....
        /*0ab8*/ 	.word	0x00014a20
        /*0abc*/ 	.word	0x00000003
        /*0ac0*/ 	.word	0x0004d000
        /*0ac4*/ 	.short	0x010a
        /*0ac6*/ 	.byte	0x3f
	.zero		1


	//   ....[51]....
        /*0ac8*/ 	.word	0x00014a80
        /*0acc*/ 	.word	0x00000004
        /*0ad0*/ 	.word	0x00000000
        /*0ad4*/ 	.short	0x010a
        /*0ad6*/ 	.byte	0x3f
	.zero		1


	//   ....[52]....
        /*0ad8*/ 	.word	0x00014ae0
        /*0adc*/ 	.word	0x00000003
        /*0ae0*/ 	.word	0x0004d008
        /*0ae4*/ 	.short	0x010a
        /*0ae6*/ 	.byte	0x3f
	.zero		1


	//   ....[53]....
        /*0ae8*/ 	.word	0x00014b40
        /*0aec*/ 	.word	0x00000003
        /*0af0*/ 	.word	0x0004d000
        /*0af4*/ 	.short	0x010a
        /*0af6*/ 	.byte	0x3f
	.zero		1


	//   ....[54]....
        /*0af8*/ 	.word	0x00014ba0
        /*0afc*/ 	.word	0x00000000
        /*0b00*/ 	.word	0x0004d000
        /*0b04*/ 	.short	0x010a
        /*0b06*/ 	.byte	0x3f
	.zero		1


	//   ....[55]....
        /*0b08*/ 	.word	0x00014c00
        /*0b0c*/ 	.word	0x00000003
        /*0b10*/ 	.word	0x0004d098
        /*0b14*/ 	.short	0x010a
        /*0b16*/ 	.byte	0x3f
	.zero		1


	//   ....[56]....
        /*0b18*/ 	.word	0x00014c50
        /*0b1c*/ 	.word	0x00000004
        /*0b20*/ 	.word	0x0004d060
        /*0b24*/ 	.short	0x010a
        /*0b26*/ 	.byte	0x3f
	.zero		1


	//   ....[57]....
        /*0b28*/ 	.word	0x00014ca0
        /*0b2c*/ 	.word	0x00000005
        /*0b30*/ 	.word	0x0004d028
        /*0b34*/ 	.short	0x010a
        /*0b36*/ 	.byte	0x3f
	.zero		1


	//   ....[58]....
        /*0b38*/ 	.word	0x00014cf0
        /*0b3c*/ 	.word	0x00000005
        /*0b40*/ 	.word	0x0004d060
        /*0b44*/ 	.short	0x010a
        /*0b46*/ 	.byte	0x3f
	.zero		1


	//   ....[59]....
        /*0b48*/ 	.word	0x00014d40
        /*0b4c*/ 	.word	0x00000004
        /*0b50*/ 	.word	0x0004d028
        /*0b54*/ 	.short	0x010a
        /*0b56*/ 	.byte	0x3f
	.zero		1


	//   ....[60]....
        /*0b58*/ 	.word	0x00014d90
        /*0b5c*/ 	.word	0x00000006
        /*0b60*/ 	.word	0x0004d028
        /*0b64*/ 	.short	0x010a
        /*0b66*/ 	.byte	0x3f
	.zero		1


	//   ....[61]....
        /*0b68*/ 	.word	0x00014de0
        /*0b6c*/ 	.word	0x00000006
        /*0b70*/ 	.word	0x0004d028
        /*0b74*/ 	.short	0x010a
        /*0b76*/ 	.byte	0x3f
	.zero		1


	//----- nvinfo : EIATTR_NUM_MBARRIERS
	.align		4
.L_40:
        /*0b78*/ 	.byte	0x03, 0x38
        /*0b7a*/ 	.short	0x001e


	//----- nvinfo : EIATTR_EXIT_INSTR_OFFSETS
	.align		4
        /*0b7c*/ 	.byte	0x04, 0x1c
        /*0b7e*/ 	.short	(.L_42 - .L_41)


	//   ....[0]....
.L_41:
        /*0b80*/ 	.word	0x00000a00


	//   ....[1]....
        /*0b84*/ 	.word	0x00012f30


	//   ....[2]....
        /*0b88*/ 	.word	0x00012f70


	//   ....[3]....
        /*0b8c*/ 	.word	0x000140f0


	//   ....[4]....
        /*0b90*/ 	.word	0x000149a0


	//----- nvinfo : EIATTR_MAX_THREADS
	.align		4
.L_42:
        /*0b94*/ 	.byte	0x04, 0x05
        /*0b96*/ 	.short	(.L_44 - .L_43)
.L_43:
        /*0b98*/ 	.word	0x00000180
        /*0b9c*/ 	.word	0x00000001
        /*0ba0*/ 	.word	0x00000001


	//----- nvinfo : EIATTR_CRS_STACK_SIZE
	.align		4
.L_44:
        /*0ba4*/ 	.byte	0x04, 0x1e
        /*0ba6*/ 	.short	(.L_46 - .L_45)
.L_45:
        /*0ba8*/ 	.word	0x00000000


	//----- nvinfo : EIATTR_CBANK_PARAM_SIZE
	.align		4
.L_46:
        /*0bac*/ 	.byte	0x03, 0x19
        /*0bae*/ 	.short	0x0870


	//----- nvinfo : EIATTR_PARAM_CBANK
	.align		4
        /*0bb0*/ 	.byte	0x04, 0x0a
        /*0bb2*/ 	.short	(.L_48 - .L_47)
	.align		4
.L_47:
        /*0bb4*/ 	.word	index@(.nv.constant0._ZN7cutlass13device_kernelINS_4fmha6kernel28FmhaKernelTmaWarpSpecializedINS1_10collective30FmhaMainloopTmaWarpSpecializedINS_12float_e4m3_tEffN4cute5tupleIJNS7_1CILi128EEENS9_ILi256EEENS9_ILi224EEEEEENS8_IJiNS9_ILi1EEENS8_IJiiEEEEEESG_NS8_IJSE_iSF_EEENS4_13DefaultFusionEJEEENS4_15FmhaFwdEpilogueIS6_fNS8_IJNS9_ILi64EEESC_SB_EEEEENS2_23IndividualTileSchedulerEJEEEEEvNT_6ParamsE)
        /*0bb8*/ 	.short	0x0210
        /*0bba*/ 	.short	0x0870


	//----- nvinfo : EIATTR_SW_WAR
	.align		4
.L_48:
        /*0bbc*/ 	.byte	0x04, 0x36
        /*0bbe*/ 	.short	(.L_50 - .L_49)
.L_49:
        /*0bc0*/ 	.word	0x00000008
.L_50:


//--------------------- .nv.callgraph             --------------------------
	.section	.nv.callgraph,"",@"SHT_CUDA_CALLGRAPH"
	.align	4
	.sectionentsize	8
	.align		4
        /*0000*/ 	.word	0x00000000
	.align		4
        /*0004*/ 	.word	0xffffffff
	.align		4
        /*0008*/ 	.word	index@(_ZN7cutlass13device_kernelINS_4fmha6kernel28FmhaKernelTmaWarpSpecializedINS1_10collective30FmhaMainloopTmaWarpSpecializedINS_12float_e4m3_tEffN4cute5tupleIJNS7_1CILi128EEENS9_ILi256EEENS9_ILi224EEEEEENS8_IJiNS9_ILi1EEENS8_IJiiEEEEEESG_NS8_IJSE_iSF_EEENS4_13DefaultFusionEJEEENS4_15FmhaFwdEpilogueIS6_fNS8_IJNS9_ILi64EEESC_SB_EEEEENS2_23IndividualTileSchedulerEJEEEEEvNT_6ParamsE)
	.align		4
        /*000c*/ 	.word	index@(__assertfail)
	.align		4
        /*0010*/ 	.word	0x00000000
	.align		4
        /*0014*/ 	.word	0xfffffffe
	.align		4
        /*0018*/ 	.word	0x00000000
	.align		4
        /*001c*/ 	.word	0xfffffffd
	.align		4
        /*0020*/ 	.word	0x00000000
	.align		4
        /*0024*/ 	.word	0xfffffffc


//--------------------- .nv.constant4             --------------------------
	.section	.nv.constant4,"a",@progbits
	.align	8
	.align		8
.nv.constant4:
        /*0000*/ 	.dword	__assertfail
	.align		8
        /*0008*/ 	.dword	__unnamed_1
	.align		8
        /*0010*/ 	.dword	__unnamed_2
	.align		8
        /*0018*/ 	.dword	_ZN39_INTERNAL_84356f20_4_k_cu_60064f0e_26154cuda3std3__45__cpo5beginE
	.align		8
        /*0020*/ 	.dword	_ZN39_INTERNAL_84356f20_4_k_cu_60064f0e_26154cuda3std3__45__cpo3endE
	.align		8
        /*0028*/ 	.dword	_ZN39_INTERNAL_84356f20_4_k_cu_60064f0e_26154cuda3std3__45__cpo6cbeginE
	.align		8
        /*0030*/ 	.dword	_ZN39_INTERNAL_84356f20_4_k_cu_60064f0e_26154cuda3std3__45__cpo4cendE
	.align		8
        /*0038*/ 	.dword	_ZN39_INTERNAL_84356f20_4_k_cu_60064f0e_26154cuda3std3__441_GLOBAL__N__84356f20_4_k_cu_60064f0e_26156ignoreE
	.align		8
        /*0040*/ 	.dword	_ZN39_INTERNAL_84356f20_4_k_cu_60064f0e_26154cuda3std3__419piecewise_constructE
	.align		8
        /*0048*/ 	.dword	_ZN39_INTERNAL_84356f20_4_k_cu_60064f0e_26154cuda3std3__48in_placeE
	.align		8
        /*0050*/ 	.dword	_ZN39_INTERNAL_84356f20_4_k_cu_60064f0e_26154cuda3std6ranges3__45__cpo4swapE
	.align		8
        /*0058*/ 	.dword	_ZN39_INTERNAL_84356f20_4_k_cu_60064f0e_26154cuda3std6ranges3__45__cpo9iter_moveE
	.align		8
        /*0060*/ 	.dword	_ZN39_INTERNAL_84356f20_4_k_cu_60064f0e_26154cute7productE
	.align		8
        /*0068*/ 	.dword	_ZN39_INTERNAL_84356f20_4_k_cu_60064f0e_26154cute1_E
	.align		8
        /*0070*/ 	.dword	$str$24
	.align		8
        /*0078*/ 	.dword	$str$25


//--------------------- .text._ZN7cutlass13device_kernelINS_4fmha6kernel28FmhaKernelTmaWarpSpecializedINS1_10collective30FmhaMainloopTmaWarpSpecializedINS_12float_e4m3_tEffN4cute5tupleIJNS7_1CILi128EEENS9_ILi256EEENS9_ILi224EEEEEENS8_IJiNS9_ILi1EEENS8_IJiiEEEEEESG_NS8_IJSE_iSF_EEENS4_13DefaultFusionEJEEENS4_15FmhaFwdEpilogueIS6_fNS8_IJNS9_ILi64EEESC_SB_EEEEENS2_23IndividualTileSchedulerEJEEEEEvNT_6ParamsE --------------------------
	.section	.text._ZN7cutlass13device_kernelINS_4fmha6kernel28FmhaKernelTmaWarpSpecializedINS1_10collective30FmhaMainloopTmaWarpSpecializedINS_12float_e4m3_tEffN4cute5tupleIJNS7_1CILi128EEENS9_ILi256EEENS9_ILi224EEEEEENS8_IJiNS9_ILi1EEENS8_IJiiEEEEEESG_NS8_IJSE_iSF_EEENS4_13DefaultFusionEJEEENS4_15FmhaFwdEpilogueIS6_fNS8_IJNS9_ILi64EEESC_SB_EEEEENS2_23IndividualTileSchedulerEJEEEEEvNT_6ParamsE,"ax",@progbits
	.align	128
.text._ZN7cutlass13device_kernelINS_4fmha6kernel28FmhaKernelTmaWarpSpecializedINS1_10collective30FmhaMainloopTmaWarpSpecializedINS_12float_e4m3_tEffN4cute5tupleIJNS7_1CILi128EEENS9_ILi256EEENS9_ILi224EEEEEENS8_IJiNS9_ILi1EEENS8_IJiiEEEEEESG_NS8_IJSE_iSF_EEENS4_13DefaultFusionEJEEENS4_15FmhaFwdEpilogueIS6_fNS8_IJNS9_ILi64EEESC_SB_EEEEENS2_23IndividualTileSchedulerEJEEEEEvNT_6ParamsE:
        .type           _ZN7cutlass13device_kernelINS_4fmha6kernel28FmhaKernelTmaWarpSpecializedINS1_10collective30FmhaMainloopTmaWarpSpecializedINS_12float_e4m3_tEffN4cute5tupleIJNS7_1CILi128EEENS9_ILi256EEENS9_ILi224EEEEEENS8_IJiNS9_ILi1EEENS8_IJiiEEEEEESG_NS8_IJSE_iSF_EEENS4_13DefaultFusionEJEEENS4_15FmhaFwdEpilogueIS6_fNS8_IJNS9_ILi64EEESC_SB_EEEEENS2_23IndividualTileSchedulerEJEEEEEvNT_6ParamsE,@function
        .size           _ZN7cutlass13device_kernelINS_4fmha6kernel28FmhaKernelTmaWarpSpecializedINS1_10collective30FmhaMainloopTmaWarpSpecializedINS_12float_e4m3_tEffN4cute5tupleIJNS7_1CILi128EEENS9_ILi256EEENS9_ILi224EEEEEENS8_IJiNS9_ILi1EEENS8_IJiiEEEEEESG_NS8_IJSE_iSF_EEENS4_13DefaultFusionEJEEENS4_15FmhaFwdEpilogueIS6_fNS8_IJNS9_ILi64EEESC_SB_EEEEENS2_23IndividualTileSchedulerEJEEEEEvNT_6ParamsE,(.L_x_116 - _ZN7cutlass13device_kernelINS_4fmha6kernel28FmhaKernelTmaWarpSpecializedINS1_10collective30FmhaMainloopTmaWarpSpecializedINS_12float_e4m3_tEffN4cute5tupleIJNS7_1CILi128EEENS9_ILi256EEENS9_ILi224EEEEEENS8_IJiNS9_ILi1EEENS8_IJiiEEEEEESG_NS8_IJSE_iSF_EEENS4_13DefaultFusionEJEEENS4_15FmhaFwdEpilogueIS6_fNS8_IJNS9_ILi64EEESC_SB_EEEEENS2_23IndividualTileSchedulerEJEEEEEvNT_6ParamsE)
        .other          _ZN7cutlass13device_kernelINS_4fmha6kernel28FmhaKernelTmaWarpSpecializedINS1_10collective30FmhaMainloopTmaWarpSpecializedINS_12float_e4m3_tEffN4cute5tupleIJNS7_1CILi128EEENS9_ILi256EEENS9_ILi224EEEEEENS8_IJiNS9_ILi1EEENS8_IJiiEEEEEESG_NS8_IJSE_iSF_EEENS4_13DefaultFusionEJEEENS4_15FmhaFwdEpilogueIS6_fNS8_IJNS9_ILi64EEESC_SB_EEEEENS2_23IndividualTileSchedulerEJEEEEEvNT_6ParamsE,@"STO_CUDA_ENTRY STV_DEFAULT"
_ZN7cutlass13device_kernelINS_4fmha6kernel28FmhaKernelTmaWarpSpecializedINS1_10collective30FmhaMainloopTmaWarpSpecializedINS_12float_e4m3_tEffN4cute5tupleIJNS7_1CILi128EEENS9_ILi256EEENS9_ILi224EEEEEENS8_IJiNS9_ILi1EEENS8_IJiiEEEEEESG_NS8_IJSE_iSF_EEENS4_13DefaultFusionEJEEENS4_15FmhaFwdEpilogueIS6_fNS8_IJNS9_ILi64EEESC_SB_EEEEENS2_23IndividualTileSchedulerEJEEEEEvNT_6ParamsE:
[----:B------:R-:W1:Y:S02]  /*0000*/  LDC R1, c[0x0][0x28] ;  /* 0x00000a00ff017b82 */ /* 0x000e640000000800 */
[----:B-1----:R-:W-:Y:S01]  /*0010*/  VIADD R1, R1, 0xffffff78 ;  /* 0xffffff7801017836 */ /* 0x002fe20000000000 */
[----:B------:R-:W1:Y:S01]  /*0020*/  S2R R0, SR_TID.X ;  /* 0x0000000000007919 */ /* 0x000e620000002100 */
[----:B------:R-:W-:Y:S01]  /*0030*/  ELECT P1, URZ, PT ;  /* 0x00000000003f782f */ /* 0x000fe20003820000 */
[----:B------:R-:W-:Y:S01]  /*0040*/  BSSY B0, `(.L_x_0) ;  /* 0x0000017000007945 */ /* 0x000fe20003800000 */
[----:B-1----:R-:W-:-:S05]  /*0050*/  SHF.R.U32.HI R2, RZ, 0x5, R0 ;  /* 0x00000005ff027819 */ /* 0x002fca0000011600 */
[----:B------:R-:W1:Y:S02]  /*0060*/  SHFL.IDX PT, R3, R2, RZ, 0x1f ;  /* 0x00001fff02037589 */ /* 0x000e6400000e0000 */
[----:B-1----:R-:W-:Y:S02]  /*0070*/  R2UR UR4, R3 ;  /* 0x00000000030472ca */ /* 0x002fe400000e0000 */
[----:B------:R-:W-:-:S06]  /*0080*/  SHF.R.U32.HI R3, RZ, 0x7, R0 ;  /* 0x00000007ff037819 */ /* 0x000fcc0000011600 */
[----:B------:R-:W1:Y:S05]  /*0090*/  SHFL.IDX PT, R3, R3, RZ, 0x1f ;  /* 0x00001fff03037589 */ /* 0x000e6a00000e0000 */
[----:B------:R-:W-:Y:S02]  /*00a0*/  USHF.R.S32.HI UR5, URZ, 0x1f, UR4 ;  /* 0x0000001f3f057899 */ /* 0x000fe40008011404 */
[----:B------:R-:W-:Y:S02]  /*00b0*/  ISETP.NE.OR P0, PT, RZ, UR4, !P1 ;  /* 0x00000004ff007c0c */ /* 0x000fe4000cf05670 */
[----:B------:R-:W-:-:S04]  /*00c0*/  ULEA.HI UR5, UR5, UR4, URZ, 0x2 ;  /* 0x0000000405057291 */ /* 0x000fc8000f8f103f */
[----:B------:R-:W-:-:S04]  /*00d0*/  ULOP3.LUT UR5, UR5, 0xfffffffc, URZ, 0xc0, !UPT ;  /* 0xfffffffc05057892 */ /* 0x000fc8000f8ec03f */
[----:B------:R-:W-:-:S03]  /*00e0*/  UIADD3 UR5, UR4, -UR5, URZ ;  /* 0x8000000504057290 */ /* 0x000fc6000fffe03f */
[----:B------:R-:W-:Y:S09]  /*00f0*/  @P0 BRA `(.L_x_1) ;  /* 0x00000000002c0947 */ /* 0x000ff20003800000 */
[----:B------:R-:W-:Y:S02]  /*0100*/  ULDC.64 UR6, c[0x0][0x198] ;  /* 0x0000660000067ab9 */ /* 0x000fe40000000a00 */
[----:B------:R-:W-:Y:S02]  /*0110*/  UIADD3 UR8, UP0, UR6, 0xf0, URZ ;  /* 0x000000f006087890 */ /* 0x000fe4000ff1e03f */
[----:B------:R-:W-:Y:S02]  /*0120*/  UIADD3 UR10, UP1, UR6, 0x1f0, URZ ;  /* 0x000001f0060a7890 */ /* 0x000fe4000ff3e03f */
[----:B------:R-:W-:Y:S02]  /*0130*/  UIADD3 UR6, UP2, UR6, 0x2f0, URZ ;  /* 0x000002f006067890 */ /* 0x000fe4000ff5e03f */
[----:B------:R-:W-:Y:S02]  /*0140*/  UIADD3.X UR9, URZ, UR7, URZ, UP0, !UPT ;  /* 0x000000073f097290 */ /* 0x000fe400087fe43f */
[----:B------:R-:W-:-:S02]  /*0150*/  UIADD3.X UR11, URZ, UR7, URZ, UP1, !UPT ;  /* 0x000000073f0b7290 */ /* 0x000fc40008ffe43f */
[----:B------:R-:W-:-:S05]  /*0160*/  UIADD3.X UR7, URZ, UR7, URZ, UP2, !UPT ;  /* 0x000000073f077290 */ /* 0x000fca00097fe43f */
[----:B------:R2:W-:Y:S02]  /*0170*/  UTMACCTL.PF [UR8] ;  /* 0x00000000080079b9 */ /* 0x0005e40008040000 */
[----:B------:R2:W-:Y:S02]  /*0180*/  UTMACCTL.PF [UR10] ;  /* 0x000000000a0079b9 */ /* 0x0005e40008040000 */
[----:B------:R2:W-:Y:S02]  /*0190*/  UTMACCTL.PF [UR6] ;  /* 0x00000000060079b9 */ /* 0x0005e40008040000 */
[----:B--2---:R-:W-:Y:S01]  /*01a0*/  NOP ;  /* 0x0000000000007918 */ /* 0x004fe20000000000 */
.L_x_1:
[----:B------:R-:W-:Y:S05]  /*01b0*/  BSYNC B0 ;  /* 0x0000000000007941 */ /* 0x000fea0003800000 */
.L_x_0:
[----:B------:R-:W2:Y:S01]  /*01c0*/  SHFL.IDX PT, R4, R2, RZ, 0x1f ;  /* 0x00001fff02047589 */ /* 0x000ea200000e0000 */
[----:B-1----:R-:W-:Y:S01]  /*01d0*/  R2UR UR37, R3 ;  /* 0x00000000032572ca */ /* 0x002fe200000e0000 */
[----:B------:R-:W-:-:S12]  /*01e0*/  UISETP.NE.AND UP0, UPT, UR5, 0x1, UPT ;  /* 0x000000010500788c */ /* 0x000fd8000bf05270 */
[----:B------:R-:W-:Y:S02]  /*01f0*/  UIADD3 UR10, UR37, -0x1, URZ ;  /* 0xffffffff250a7890 */ /* 0x000fe4000fffe03f */
[----:B------:R-:W-:Y:S02]  /*0200*/  UISETP.EQ.AND UP0, UPT, UR37, URZ, !UP0 ;  /* 0x0000003f2500728c */ /* 0x000fe4000c702270 */
[----:B------:R-:W-:Y:S02]  /*0210*/  UISETP.GE.U32.AND UP1, UPT, UR10, 0x4, UPT ;  /* 0x000000040a00788c */ /* 0x000fe4000bf26070 */
[----:B------:R-:W-:Y:S01]  /*0220*/  USEL UR4, URZ, 0x1, !UP0 ;  /* 0x000000013f047887 */ /* 0x000fe2000c000000 */
[----:B--2---:R-:W-:-:S03]  /*0230*/  ISETP.NE.AND P0, PT, R4, RZ, PT ;  /* 0x000000ff0400720c */ /* 0x004fc60003f05270 */
[----:B------:R-:W-:-:S10]  /*0240*/  USEL UR4, UR4, 0x2, UP1 ;  /* 0x0000000204047887 */ /* 0x000fd40008800000 */
[----:B------:R-:W-:Y:S05]  /*0250*/  @P0 BRA `(.L_x_2) ;  /* 0x0000000000480947 */ /* 0x000fea0003800000 */
[----:B------:R-:W1:Y:S01]  /*0260*/  S2UR UR11, SR_CgaCtaId ;  /* 0x00000000000b79c3 */ /* 0x000e620000008800 */
[----:B------:R-:W-:Y:S01]  /*0270*/  UMOV UR6, 0x400 ;  /* 0x0000040000067882 */ /* 0x000fe20000000000 */
[----:B------:R-:W-:Y:S01]  /*0280*/  UMOV UR7, 0x1 ;  /* 0x0000000100077882 */ /* 0x000fe20000000000 */
[----:B------:R-:W-:Y:S01]  /*0290*/  UMOV UR8, 0x80 ;  /* 0x0000008000087882 */ /* 0x000fe20000000000 */
[----:B------:R-:W-:Y:S01]  /*02a0*/  ELECT P0, URZ, PT ;  /* 0x00000000003f782f */ /* 0x000fe20003800000 */
[----:B------:R-:W-:-:S04]  /*02b0*/  UIADD3 UR8, -UR8, 0x100000, URZ ;  /* 0x0010000008087890 */ /* 0x000fc8000fffe13f */
[----:B------:R-:W-:Y:S02]  /*02c0*/  USHF.L.U32 UR9, UR8, 0xb, URZ ;  /* 0x0000000b08097899 */ /* 0x000fe4000800063f */
[----:B------:R-:W-:Y:S02]  /*02d0*/  USHF.L.U32 UR8, UR8, 0x1, URZ ;  /* 0x0000000108087899 */ /* 0x000fe4000800063f */
[----:B-1----:R-:W-:Y:S02]  /*02e0*/  ULEA UR11, UR11, UR6, 0x18 ;  /* 0x000000060b0b7291 */ /* 0x002fe4000f8ec03f */
[----:B------:R-:W-:-:S04]  /*02f0*/  UIADD3 UR6, -UR7, 0x100000, URZ ;  /* 0x0010000007067890 */ /* 0x000fc8000fffe13f */
[----:B------:R-:W-:Y:S02]  /*0300*/  USHF.L.U32 UR7, UR6, 0xb, URZ ;  /* 0x0000000b06077899 */ /* 0x000fe4000800063f */
[----:B------:R-:W-:Y:S01]  /*0310*/  USHF.L.U32 UR6, UR6, 0x1, URZ ;  /* 0x0000000106067899 */ /* 0x000fe2000800063f */
[----:B------:R-:W1:Y:S11]  /*0320*/  FENCE.VIEW.ASYNC.S ;  /* 0x00000000000073c6 */ /* 0x000e760000000000 */
[----:B-1----:R1:W2:Y:S01]  /*0330*/  SYNCS.EXCH.64 URZ, [UR11+0x4d050], UR6 ;  /* 0x04d050060b3f75b2 */ /* 0x0022a20008000100 */
[----:B------:R1:W3:Y:S01]  /*0340*/  SYNCS.EXCH.64 URZ, [UR11+0x4d060], UR8 ;  /* 0x04d060080b3f75b2 */ /* 0x0002e20008000100 */
[----:B------:R1:W4:Y:S01]  /*0350*/  SYNCS.EXCH.64 URZ, [UR11+0x4d058], UR6 ;  /* 0x04d058060b3f75b2 */ /* 0x0003220008000100 */
[----:B------:R1:W1:Y:S01]  /*0360*/  SYNCS.EXCH.64 URZ, [UR11+0x4d068], UR8 ;  /* 0x04d068080b3f75b2 */ /* 0x0002620008000100 */
[----:B------:R-:W-:Y:S01]  /*0370*/  NOP ;  /* 0x0000000000007918 */ /* 0x000fe20000000000 */
.L_x_2:
[----:B------:R-:W5:Y:S01]  /*0380*/  SHFL.IDX PT, R3, R2, RZ, 0x1f ;  /* 0x00001fff02037589 */ /* 0x000f6200000e0000 */
[----:B------:R-:W-:Y:S01]  /*0390*/  NOP ;  /* 0x0000000000007918 */ /* 0x000fe20000000000 */
[----:B-----5:R-:W-:-:S13]  /*03a0*/  ISETP.NE.AND P0, PT, R3, RZ, PT ;  /* 0x000000ff0300720c */ /* 0x020fda0003f05270 */
[----:B------:R-:W-:Y:S05]  /*03b0*/  @P0 BRA `(.L_x_3) ;  /* 0x0000000000600947 */ /* 0x000fea0003800000 */
[----:B-1----:R-:W1:Y:S01]  /*03c0*/  S2UR UR7, SR_CgaCtaId ;  /* 0x00000000000779c3 */ /* 0x002e620000008800 */
[----:B------:R-:W-:Y:S01]  /*03d0*/  UMOV UR6, 0x400 ;  /* 0x0000040000067882 */ /* 0x000fe20000000000 */
[----:B------:R-:W-:Y:S01]  /*03e0*/  UMOV UR8, 0x1 ;  /* 0x0000000100087882 */ /* 0x000fe20000000000 */
[----:B------:R-:W-:Y:S01]  /*03f0*/  UMOV UR12, 0x100 ;  /* 0x00000100000c7882 */ /* 0x000fe20000000000 */
[----:B------:R-:W-:-:S04]  /*0400*/  UIADD3 UR8, -UR8, 0x100000, URZ ;  /* 0x0010000008087890 */ /* 0x000fc8000fffe13f */
[----:B------:R-:W-:Y:S02]  /*0410*/  USHF.L.U32 UR9, UR8, 0xb, URZ ;  /* 0x0000000b08097899 */ /* 0x000fe4000800063f */
[----:B------:R-:W-:Y:S01]  /*0420*/  USHF.L.U32 UR8, UR8, 0x1, URZ ;  /* 0x0000000108087899 */ /* 0x000fe2000800063f */
[----:B------:R-:W-:Y:S01]  /*0430*/  ELECT P0, URZ, PT ;  /* 0x00000000003f782f */ /* 0x000fe20003800000 */
[----:B-1----:R-:W-:Y:S02]  /*0440*/  ULEA UR11, UR7, UR6, 0x18 ;  /* 0x00000006070b7291 */ /* 0x002fe4000f8ec03f */
[----:B------:R-:W-:-:S04]  /*0450*/  UIADD3 UR6, -UR12, 0x100000, URZ ;  /* 0x001000000c067890 */ /* 0x000fc8000fffe13f */
[----:B------:R-:W-:Y:S02]  /*0460*/  USHF.L.U32 UR7, UR6, 0xb, URZ ;  /* 0x0000000b06077899 */ /* 0x000fe4000800063f */
[----:B------:R-:W-:Y:S01]  /*0470*/  USHF.L.U32 UR6, UR6, 0x1, URZ ;  /* 0x0000000106067899 */ /* 0x000fe2000800063f */
[----:B------:R-:W1:Y:S03]  /*0480*/  FENCE.VIEW.ASYNC.S ;  /* 0x00000000000073c6 */ /* 0x000e660000000000 */
[----:B-1----:R1:W1:Y:S08]  /*0490*/  SYNCS.EXCH.64 URZ, [UR11+0x4d000], UR8 ;  /* 0x04d000080b3f75b2 */ /* 0x0022700008000100 */
[----:B------:R1:W1:Y:S01]  /*04a0*/  SYNCS.EXCH.64 URZ, [UR11+0x4d028], UR6 ;  /* 0x04d028060b3f75b2 */ /* 0x0002620008000100 */
        /* <DEDUP_REMOVED lines=8> */
[----:B------:R-:W-:Y:S01]  /*0530*/  NOP ;  /* 0x0000000000007918 */ /* 0x000fe20000000000 */
.L_x_3:
        /* <DEDUP_REMOVED lines=21> */
[----:B------:R-:W-:Y:S01]  /*0690*/  NOP ;  /* 0x0000000000007918 */ /* 0x000fe20000000000 */
.L_x_4:
[----:B------:R-:W5:Y:S01]  /*06a0*/  SHFL.IDX PT, R3, R2, RZ, 0x1f ;  /* 0x00001fff02037589 */ /* 0x000f6200000e0000 */
[----:B------:R-:W-:Y:S01]  /*06b0*/  ELECT P0, URZ, PT ;  /* 0x00000000003f782f */ /* 0x000fe20003800000 */
[----:B------:R-:W-:Y:S01]  /*06c0*/  NOP ;  /* 0x0000000000007918 */ /* 0x000fe20000000000 */
[----:B-1----:R-:W-:Y:S02]  /*06d0*/  UMOV UR6, 0x80 ;  /* 0x0000008000067882 */ /* 0x002fe40000000000 */
[C---:B-----5:R-:W-:Y:S02]  /*06e0*/  ISETP.NE.OR P0, PT, R3.reuse, RZ, !P0 ;  /* 0x000000ff0300720c */ /* 0x060fe40004705670 */
[----:B------:R-:W-:-:S11]  /*06f0*/  ISETP.NE.AND P2, PT, R3, RZ, PT ;  /* 0x000000ff0300720c */ /* 0x000fd60003f45270 */
[----:B------:R-:W-:Y:S01]  /*0700*/  VOTEU.ALL UP0, P0 ;  /* 0x00000000003f7886 */ /* 0x000fe20000000000 */
[----:B------:R-:W-:Y:S01]  /*0710*/  VOTEU.ALL UP2, P0 ;  /* 0x00000000003f7886 */ /* 0x000fe20000040000 */
[----:B------:R-:W-:Y:S01]  /*0720*/  VOTEU.ALL UP3, P0 ;  /* 0x00000000003f7886 */ /* 0x000fe20000060000 */
[----:B------:R-:W-:Y:S02]  /*0730*/  VOTEU.ALL UP4, P0 ;  /* 0x00000000003f7886 */ /* 0x000fe40000080000 */
[----:B------:R-:W1:Y:S01]  /*0740*/  @!UP0 S2UR UR9, SR_CgaCtaId ;  /* 0x00000000000989c3 */ /* 0x000e620000008800 */
[----:B------:R-:W-:Y:S01]  /*0750*/  @!UP0 UMOV UR8, 0x400 ;  /* 0x0000040000088882 */ /* 0x000fe20000000000 */
[----:B------:R-:W-:-:S04]  /*0760*/  @!UP0 UIADD3 UR6, -UR6, 0x100000, URZ ;  /* 0x0010000006068890 */ /* 0x000fc8000fffe13f */
[----:B------:R-:W-:Y:S02]  /*0770*/  @!UP0 USHF.L.U32 UR7, UR6, 0xb, URZ ;  /* 0x0000000b06078899 */ /* 0x000fe4000800063f */
[----:B------:R-:W-:Y:S02]  /*0780*/  @!UP0 USHF.L.U32 UR6, UR6, 0x1, URZ ;  /* 0x0000000106068899 */ /* 0x000fe4000800063f */
[----:B-1----:R-:W-:Y:S01]  /*0790*/  @!UP0 ULEA UR8, UR9, UR8, 0x18 ;  /* 0x0000000809088291 */ /* 0x002fe2000f8ec03f */
[----:B------:R-:W-:Y:S01]  /*07a0*/  VOTEU.ALL UP0, P0 ;  /* 0x00000000003f7886 */ /* 0x000fe20000000000 */
[----:B------:R-:W1:Y:S10]  /*07b0*/  FENCE.VIEW.ASYNC.S ;  /* 0x00000000000073c6 */ /* 0x000e740000000000 */
[----:B-1----:R1:W1:Y:S01]  /*07c0*/  @!UP0 SYNCS.EXCH.64 URZ, [UR8+0x4d090], UR6 ;  /* 0x04d09006083f85b2 */ /* 0x0022620008000100 */
[----:B------:R1:W1:Y:S01]  /*07d0*/  @!UP2 SYNCS.EXCH.64 URZ, [UR8+0x4d098], UR6 ;  /* 0x04d09806083fa5b2 */ /* 0x0002620008000100 */
[----:B------:R1:W1:Y:S01]  /*07e0*/  @!UP3 SYNCS.EXCH.64 URZ, [UR8+0x4d0a0], UR6 ;  /* 0x04d0a006083fb5b2 */ /* 0x0002620008000100 */
[----:B------:R1:W1:Y:S01]  /*07f0*/  @!UP4 SYNCS.EXCH.64 URZ, [UR8+0x4d0a8], UR6 ;  /* 0x04d0a806083fc5b2 */ /* 0x0002620008000100 */
[----:B------:R-:W-:Y:S01]  /*0800*/  NOP ;  /* 0x0000000000007918 */ /* 0x000fe20000000000 */
[----:B------:R-:W-:Y:S05]  /*0810*/  @P2 BRA `(.L_x_5) ;  /* 0x0000000000582947 */ /* 0x000fea0003800000 */
[----:B-1----:R-:W1:Y:S01]  /*0820*/  S2UR UR7, SR_CgaCtaId ;  /* 0x00000000000779c3 */ /* 0x002e620000008800 */
[----:B------:R-:W-:Y:S01]  /*0830*/  UMOV UR6, 0x400 ;  /* 0x0000040000067882 */ /* 0x000fe20000000000 */
[----:B------:R-:W-:Y:S01]  /*0840*/  UMOV UR8, 0x20 ;  /* 0x0000002000087882 */ /* 0x000fe20000000000 */
[----:B------:R-:W-:Y:S01]  /*0850*/  UMOV UR9, 0x80 ;  /* 0x0000008000097882 */ /* 0x000fe20000000000 */
[----:B------:R-:W-:Y:S01]  /*0860*/  ELECT P0, URZ, PT ;  /* 0x00000000003f782f */ /* 0x000fe20003800000 */
[----:B-1----:R-:W-:Y:S02]  /*0870*/  ULEA UR11, UR7, UR6, 0x18 ;  /* 0x00000006070b7291 */ /* 0x002fe4000f8ec03f */
[----:B------:R-:W-:-:S04]  /*0880*/  UIADD3 UR6, -UR8, 0x100000, URZ ;  /* 0x0010000008067890 */ /* 0x000fc8000fffe13f */
[----:B------:R-:W-:Y:S02]  /*0890*/  USHF.L.U32 UR7, UR6, 0xb, URZ ;  /* 0x0000000b06077899 */ /* 0x000fe4000800063f */
[----:B------:R-:W-:Y:S02]  /*08a0*/  USHF.L.U32 UR6, UR6, 0x1, URZ ;  /* 0x0000000106067899 */ /* 0x000fe4000800063f */
        /* <DEDUP_REMOVED lines=13> */
.L_x_5:
[----:B------:R-:W-:Y:S01]  /*0980*/  ISETP.NE.AND P0, PT, RZ, UR37, PT ;  /* 0x00000025ff007c0c */ /* 0x000fe2000bf05270 */
[----:B------:R-:W-:Y:S01]  /*0990*/  IMAD.U32 R2, RZ, RZ, UR5 ;  /* 0x00000005ff027e24 */ /* 0x000fe2000f8e00ff */
[----:B------:R-:W-:Y:S01]  /*09a0*/  NOP ;  /* 0x0000000000007918 */ /* 0x000fe20000000000 */
[----:B-1234-:R-:W-:Y:S03]  /*09b0*/  BAR.SYNC.DEFER_BLOCKING 0x0 ;  /* 0x0000000000007b1d */ /* 0x01efe60000010000 */
[----:B------:R-:W-:-:S07]  /*09c0*/  ISETP.EQ.AND P2, PT, R2, 0x1, P1 ;  /* 0x000000010200780c */ /* 0x000fce0000f42270 */
[----:B------:R-:W-:Y:S06]  /*09d0*/  @!P0 BRA `(.L_x_6) ;  /* 0x0000012400588947 */ /* 0x000fec0003800000 */
[----:B------:R-:W-:-:S06]  /*09e0*/  UISETP.GT.U32.AND UP0, UPT, UR10, 0x3, UPT ;  /* 0x000000030a00788c */ /* 0x000fcc000bf04070 */
[----:B------:R-:W-:-:S13]  /*09f0*/  PLOP3.LUT P0, PT, PT, PT, UP0, 0x80, 0x0 ;  /* 0x000000000000781c */ /* 0x000fda0003f0f008 */
[----:B------:R-:W-:Y:S05]  /*0a00*/  @P0 EXIT ;  /* 0x000000000000094d */ /* 0x000fea0003800000 */
.L_x_7:
[----:B------:R-:W-:-:S08]  /*0a10*/  NOP ;  /* 0x0000000000007918 */ /* 0x000fd00000000000 */
[----:B------:R-:W1:Y:S02]  /*0a20*/  USETMAXREG.TRY_ALLOC.CTAPOOL UP0, 0xf0 ;  /* 0x000000f0000079c8 */ /* 0x000e640008000600 */
[----:B-1----:R-:W-:-:S13]  /*0a30*/  PLOP3.LUT P0, PT, PT, PT, UP0, 0x80, 0x0 ;  /* 0x000000000000781c */ /* 0x002fda0003f0f008 */
[----:B------:R-:W-:Y:S05]  /*0a40*/  @!P0 BRA `(.L_x_7) ;  /* 0xfffffffc00f08947 */ /* 0x000fea000383ffff */
[----:B------:R-:W-:Y:S01]  /*0a50*/  UISETP.NE.AND UP0, UPT, UR37, 0x1, UPT ;  /* 0x000000012500788c */ /* 0x000fe2000bf05270 */
[----:B------:R-:W1:Y:S01]  /*0a60*/  S2UR UR42, SR_CTAID.X ;  /* 0x00000000002a79c3 */ /* 0x000e620000002500 */
[----:B------:R-:W-:Y:S01]  /*0a70*/  UMOV UR5, URZ ;  /* 0x0000003f00057c82 */ /* 0x000fe20008000000 */
[----:B------:R-:W-:-:S03]  /*0a80*/  UMOV UR6, URZ ;  /* 0x0000003f00067c82 */ /* 0x000fc60008000000 */
[----:B------:R-:W-:-:S13]  /*0a90*/  PLOP3.LUT P0, PT, PT, PT, UP0, 0x80, 0x0 ;  /* 0x000000000000781c */ /* 0x000fda0003f0f008 */
[----:B------:R-:W-:Y:S05]  /*0aa0*/  @!P0 BRA `(.L_x_8) ;  /* 0x00000000003c8947 */ /* 0x000fea0003800000 */
[----:B------:R-:W-:Y:S01]  /*0ab0*/  UISETP.NE.AND UP0, UPT, UR37, 0x2, UPT ;  /* 0x000000022500788c */ /* 0x000fe2000bf05270 */
[----:B------:R-:W-:-:S05]  /*0ac0*/  UMOV UR6, 0x1 ;  /* 0x0000000100067882 */ /* 0x000fca0000000000 */
[----:B------:R-:W-:-:S13]  /*0ad0*/  PLOP3.LUT P1, PT, PT, PT, UP0, 0x80, 0x0 ;  /* 0x000000000000781c */ /* 0x000fda0003f2f008 */
[----:B------:R-:W-:Y:S05]  /*0ae0*/  @!P1 BRA `(.L_x_8) ;  /* 0x00000000002c9947 */ /* 0x000fea0003800000 */
[----:B------:R-:W-:-:S06]  /*0af0*/  UISETP.NE.AND UP0, UPT, UR37, 0x3, UPT ;  /* 0x000000032500788c */ /* 0x000fcc000bf05270 */
[----:B------:R-:W-:-:S13]  /*0b00*/  PLOP3.LUT P1, PT, PT, PT, UP0, 0x80, 0x0 ;  /* 0x000000000000781c */ /* 0x000fda0003f2f008 */
[----:B------:R-:W-:Y:S05]  /*0b10*/  @!P1 BRA `(.L_x_9) ;  /* 0x0000000000189947 */ /* 0x000fea0003800000 */
[----:B------:R-:W-:-:S11]  /*0b20*/  UISETP.NE.AND UP0, UPT, UR37, 0x4, UPT ;  /* 0x000000042500788c */ /* 0x000fd6000bf05270 */
[----:B------:R-:W-:Y:S01]  /*0b30*/  @!UP0 UMOV UR5, 0x1 ;  /* 0x0000000100058882 */ /* 0x000fe20000000000 */
[----:B------:R-:W-:Y:S01]  /*0b40*/  @!UP0 UMOV UR6, 0x1 ;  /* 0x0000000100068882 */ /* 0x000fe20000000000 */
[----:B------:R-:W-:Y:S01]  /*0b50*/  @UP0 UMOV UR5, URZ ;  /* 0x0000003f00050c82 */ /* 0x000fe20008000000 */
[----:B------:R-:W-:Y:S01]  /*0b60*/  @UP0 UMOV UR6, URZ ;  /* 0x0000003f00060c82 */ /* 0x000fe20008000000 */
[----:B------:R-:W-:Y:S05]  /*0b70*/  BRA `(.L_x_8) ;  /* 0x0000000000087947 */ /* 0x000fea0003800000 */
.L_x_9:
[----:B------:R-:W-:Y:S01]  /*0b80*/  UMOV UR5, 0x1 ;  /* 0x0000000100057882 */ /* 0x000fe20000000000 */
[----:B------:R-:W-:-:S05]  /*0b90*/  UMOV UR6, URZ ;  /* 0x0000003f00067c82 */ /* 0x000fca0008000000 */
.L_x_8:
[----:B------:R-:W-:Y:S05]  /*0ba0*/  @!P0 BRA `(.L_x_10) ;  /* 0x00000000003c8947 */ /* 0x000fea0003800000 */
[----:B------:R-:W-:-:S06]  /*0bb0*/  UISETP.NE.AND UP0, UPT, UR37, 0x2, UPT ;  /* 0x000000022500788c */ /* 0x000fcc000bf05270 */
[----:B------:R-:W-:-:S13]  /*0bc0*/  PLOP3.LUT P0, PT, PT, PT, UP0, 0x80, 0x0 ;  /* 0x000000000000781c */ /* 0x000fda0003f0f008 */
[----:B------:R-:W-:Y:S05]  /*0bd0*/  @!P0 BRA `(.L_x_11) ;  /* 0x0000000000288947 */ /* 0x000fea0003800000 */
[----:B------:R-:W-:-:S06]  /*0be0*/  UISETP.NE.AND UP0, UPT, UR37, 0x3, UPT ;  /* 0x000000032500788c */ /* 0x000fcc000bf05270 */
[----:B------:R-:W-:-:S13]  /*0bf0*/  PLOP3.LUT P0, PT, PT, PT, UP0, 0x80, 0x0 ;  /* 0x000000000000781c */ /* 0x000fda0003f0f008 */
[----:B------:R-:W-:Y:S05]  /*0c00*/  @!P0 BRA `(.L_x_12) ;  /* 0x0000000000148947 */ /* 0x000fea0003800000 */
[----:B------:R-:W-:-:S06]  /*0c10*/  UISETP.NE.AND UP0, UPT, UR37, 0x4, UPT ;  /* 0x000000042500788c */ /* 0x000fcc000bf05270 */
[----:B------:R-:W-:-:S13]  /*0c20*/  PLOP3.LUT P0, PT, PT, PT, UP0, 0x80, 0x0 ;  /* 0x000000000000781c */ /* 0x000fda0003f0f008 */
[----:B------:R-:W-:Y:S05]  /*0c30*/  @P0 BRA `(.L_x_13) ;  /* 0x00000000001c0947 */ /* 0x000fea0003800000 */
[----:B-1----:R-:W-:Y:S01]  /*0c40*/  ULEA UR42, UR42, 0x3, 0x1 ;  /* 0x000000032a2a7891 */ /* 0x002fe2000f8e083f */
[----:B------:R-:W-:Y:S11]  /*0c50*/  BRA `(.L_x_13) ;  /* 0x0000000000147947 */ /* 0x000ff60003800000 */
.L_x_12:
[----:B-1----:R-:W-:Y:S01]  /*0c60*/  ULEA UR42, UR42, 0x2, 0x1 ;  /* 0x000000022a2a7891 */ /* 0x002fe2000f8e083f */
[----:B------:R-:W-:Y:S11]  /*0c70*/  BRA `(.L_x_13) ;  /* 0x00000000000c7947 */ /* 0x000ff60003800000 */
.L_x_11:
[----:B-1----:R-:W-:Y:S01]  /*0c80*/  ULEA UR42, UR42, 0x1, 0x1 ;  /* 0x000000012a2a7891 */ /* 0x002fe2000f8e083f */
[----:B------:R-:W-:Y:S11]  /*0c90*/  BRA `(.L_x_13) ;  /* 0x0000000000047947 */ /* 0x000ff60003800000 */
.L_x_10:
[----:B-1----:R-:W-:-:S12]  /*0ca0*/  USHF.L.U32 UR42, UR42, 0x1, URZ ;  /* 0x000000012a2a7899 */ /* 0x002fd8000800063f */
.L_x_13:
[----:B------:R-:W-:-:S04]  /*0cb0*/  ULOP3.LUT UR7, UR4, 0x1, URZ, 0xfc, !UPT ;  /* 0x0000000104077892 */ /* 0x000fc8000f8efc3f */
[----:B------:R-:W-:-:S06]  /*0cc0*/  UISETP.NE.AND UP0, UPT, UR7, 0x3, UPT ;  /* 0x000000030700788c */ /* 0x000fcc000bf05270 */
[----:B------:R-:W-:-:S13]  /*0cd0*/  PLOP3.LUT P0, PT, PT, PT, UP0, 0x80, 0x0 ;  /* 0x000000000000781c */ /* 0x000fda0003f0f008 */
[----:B------:R-:W-:Y:S05]  /*0ce0*/  @!P0 BRA `(.L_x_14) ;  /* 0x0000000000048947 */ /* 0x000fea0003800000 */
[----:B-1----:R-:W-:Y:S01]  /*0cf0*/  BPT.TRAP 0x1 ;  /* 0x000000040000795c */ /* 0x002fe20000300000 */
.L_x_14:
[----:B------:R-:W2:Y:S01]  /*0d00*/  S2UR UR7, SR_CgaCtaId ;  /* 0x00000000000779c3 */ /* 0x000ea20000008800 */
[----:B------:R-:W-:Y:S01]  /*0d10*/  UMOV UR36, 0x400 ;  /* 0x0000040000247882 */ /* 0x000fe20000000000 */
[----:B------:R-:W-:-:S05]  /*0d20*/  IMAD.U32 R2, RZ, RZ, UR5 ;  /* 0x00000005ff027e24 */ /* 0x000fca000f8e00ff */
[----:B------:R-:W-:Y:S01]  /*0d30*/  SHF.L.U32 R2, R2, 0x1f, RZ ;  /* 0x0000001f02027819 */ /* 0x000fe200000006ff */
[----:B--2---:R-:W-:-:S04]  /*0d40*/  ULEA UR36, UR7, UR36, 0x18 ;  /* 0x0000002407247291 */ /* 0x004fc8000f8ec03f */
[----:B------:R-:W-:-:S09]  /*0d50*/  ULEA UR7, UR6, UR36, 0x3 ;  /* 0x0000002406077291 */ /* 0x000fd2000f8e183f */
[----:B------:R-:W2:Y:S02]  /*0d60*/  SYNCS.PHASECHK.TRANS64.TRYWAIT P1, [UR7+0x4d050], R2 ;  /* 0x04d05002ff0075a7 */ /* 0x000ea40008020147 */
[----:B--2---:R-:W-:Y:S05]  /*0d70*/  @!P1 BRA `(.L_x_15) ;  /* 0x0000013c000c9947 */ /* 0x004fea0003800000 */
.L_x_99:
[----:B------:R-:W-:Y:S05]  /*0d80*/  @!P0 BRA `(.L_x_16) ;  /* 0x0000000000048947 */ /* 0x000fea0003800000 */
[----:B-1----:R-:W-:Y:S01]  /*0d90*/  BPT.TRAP 0x1 ;  /* 0x000000040000795c */ /* 0x002fe20000300000 */
.L_x_16:
[----:B--2---:R-:W-:Y:S01]  /*0da0*/  SHF.L.U32 R2, RZ, 0x1f, RZ ;  /* 0x0000001fff027819 */ /* 0x004fe200000006ff */
[----:B------:R-:W-:Y:S01]  /*0db0*/  UIADD3 UR38, UR36, 0x4d090, URZ ;  /* 0x0004d09024267890 */ /* 0x000fe2000fffe03f */
[----:B------:R-:W-:Y:S02]  /*0dc0*/  ISETP.NE.AND P2, PT, RZ, UR10, PT ;  /* 0x0000000aff007c0c */ /* 0x000fe4000bf45270 */
[----:B------:R-:W2:Y:S02]  /*0dd0*/  SYNCS.PHASECHK.TRANS64.TRYWAIT P1, [UR36+0x4d000], R2 ;  /* 0x04d00002ff0075a7 */ /* 0x000ea40008020164 */
[----:B--2---:R-:W-:Y:S09]  /*0de0*/  @!P1 BRA `(.L_x_17) ;  /* 0x0000013c00089947 */ /* 0x004ff20003800000 */
.L_x_100:
[----:B------:R-:W-:Y:S01]  /*0df0*/  ULEA UR10, UR10, UR38, 0x3 ;  /* 0x000000260a0a7291 */ /* 0x000fe2000f8e183f */
[----:B--2---:R-:W-:Y:S01]  /*0e00*/  SEL R3, RZ, 0x1, P2 ;  /* 0x00000001ff037807 */ /* 0x004fe20001000000 */
[----:B------:R-:W-:-:S03]  /*0e10*/  UIADD3 UR5, UR37, -0x1, URZ ;  /* 0xffffffff25057890 */ /* 0x000fc6000fffe03f */
[----:B------:R-:W-:Y:S01]  /*0e20*/  SHF.L.U32 R3, R3, 0x1f, RZ ;  /* 0x0000001f03037819 */ /* 0x000fe200000006ff */
[----:B------:R-:W-:-:S03]  /*0e30*/  USHF.L.U32 UR5, UR5, 0x3, URZ ;  /* 0x0000000305057899 */ /* 0x000fc6000800063f */
[----:B------:R-:W2:Y:S02]  /*0e40*/  SYNCS.PHASECHK.TRANS64.TRYWAIT P1, [UR10], R3 ;  /* 0x00000003ff0075a7 */ /* 0x000ea4000802014a */
[----:B--2---:R-:W-:Y:S07]  /*0e50*/  @!P1 BRA `(.L_x_18) ;  /* 0x0000013c00049947 */ /* 0x004fee0003800000 */
.L_x_101:
[----:B------:R-:W-:Y:S01]  /*0e60*/  USHF.R.U32.HI UR7, URZ, 0x4, UR36 ;  /* 0x000000043f077899 */ /* 0x000fe20008011624 */
[----:B------:R-:W-:Y:S01]  /*0e70*/  WARPGROUP.ARRIVE ;  /* 0x00000000000079c5 */ /* 0x000fe20000000000 */
[----:B------:R-:W-:Y:S01]  /*0e80*/  UIADD3 UR8, UR36, 0x7000, URZ ;  /* 0x0000700024087890 */ /* 0x000fe2000fffe03f */
[----:B------:R-:W-:Y:S01]  /*0e90*/  MOV R167, RZ ;  /* 0x000000ff00a77202 */ /* 0x000fe20000000f00 */
[----:B------:R-:W-:Y:S01]  /*0ea0*/  ULOP3.LUT UR7, UR7, 0x3fff, URZ, 0xc0, !UPT ;  /* 0x00003fff07077892 */ /* 0x000fe2000f8ec03f */
[----:B------:R-:W-:Y:S01]  /*0eb0*/  SHF.L.U32 R237, R0, 0x2, RZ ;  /* 0x0000000200ed7819 */ /* 0x000fe200000006ff */
[----:B------:R-:W-:Y:S01]  /*0ec0*/  USHF.R.U32.HI UR8, URZ, 0x4, UR8 ;  /* 0x000000043f087899 */ /* 0x000fe20008011608 */
[----:B------:R-:W-:Y:S01]  /*0ed0*/  IMAD.MOV.U32 R236, RZ, RZ, 0x1054 ;  /* 0x00001054ffec7424 */ /* 0x000fe200078e00ff */
[----:B------:R-:W-:Y:S01]  /*0ee0*/  ULOP3.LUT UR7, UR7, 0x10000, URZ, 0xfc, !UPT ;  /* 0x0001000007077892 */ /* 0x000fe2000f8efc3f */
[----:B------:R-:W-:Y:S01]  /*0ef0*/  LOP3.LUT R237, R237, 0xc, RZ, 0xc0, !PT ;  /* 0x0000000ceded7812 */ /* 0x000fe200078ec0ff */
[----:B------:R-:W-:Y:S01]  /*0f00*/  ULOP3.LUT UR8, UR8, 0x3fff, URZ, 0xc0, !UPT ;  /* 0x00003fff08087892 */ /* 0x000fe2000f8ec03f */
[----:B------:R-:W-:Y:S01]  /*0f10*/  IMAD.MOV.U32 R235, RZ, RZ, 0x3276 ;  /* 0x00003276ffeb7424 */ /* 0x000fe200078e00ff */
[----:B------:R-:W-:-:S02]  /*0f20*/  UIMAD UR7, UR6, 0x380, UR7 ;  /* 0x00000380060778a4 */ /* 0x000fc4000f8e0207 */
[----:B------:R-:W-:Y:S01]  /*0f30*/  ULOP3.LUT UR6, UR8, 0x10000, URZ, 0xfc, !UPT ;  /* 0x0001000008067892 */ /* 0x000fe2000f8efc3f */
[----:B------:R-:W-:Y:S01]  /*0f40*/  UMOV UR9, 0xc0000010 ;  /* 0xc000001000097882 */ /* 0x000fe20000000000 */
[----:B------:R-:W-:Y:S01]  /*0f50*/  UMOV UR11, 0xc0000010 ;  /* 0xc0000010000b7882 */ /* 0x000fe20000000000 */
[----:B------:R-:W-:Y:S02]  /*0f60*/  UIADD3 UR12, UR7, 0x80, URZ ;  /* 0x00000080070c7890 */ /* 0x000fe4000fffe03f */
[----:B------:R-:W-:Y:S02]  /*0f70*/  UMOV UR8, UR7 ;  /* 0x0000000700087c82 */ /* 0x000fe40008000000 */
[----:B------:R-:W-:Y:S01]  /*0f80*/  UMOV UR10, UR6 ;  /* 0x00000006000a7c82 */ /* 0x000fe20008000000 */
[----:B------:R-:W-:Y:S01]  /*0f90*/  UIADD3 UR14, UR6, 0x200, URZ ;  /* 0x00000200060e7890 */ /* 0x000fe2000fffe03f */
[----:B------:R-:W-:Y:S01]  /*0fa0*/  QGMMA.64x256x32.F32.E4M3.E4M3 R24, gdesc[UR8], RZ, !UPT, gsb0 ;  /* 0x03e00000081879f3 */ /* 0x000fe2000c0008ff */
[----:B------:R-:W-:Y:S01]  /*0fb0*/  UMOV UR13, 0xc0000010 ;  /* 0xc0000010000d7882 */ /* 0x000fe20000000000 */
[----:B------:R-:W-:Y:S01]  /*0fc0*/  UMOV UR15, 0xc0000010 ;  /* 0xc0000010000f7882 */ /* 0x000fe20000000000 */
[----:B------:R-:W-:-:S02]  /*0fd0*/  UIADD3 UR16, UR7, 0x100, URZ ;  /* 0x0000010007107890 */ /* 0x000fc4000fffe03f */
[----:B------:R-:W-:Y:S01]  /*0fe0*/  UIADD3 UR18, UR6, 0x400, URZ ;  /* 0x0000040006127890 */ /* 0x000fe2000fffe03f */
[----:B------:R-:W-:Y:S01]  /*0ff0*/  UMOV UR17, 0xc0000010 ;  /* 0xc000001000117882 */ /* 0x000fe20000000000 */
[----:B------:R-:W-:Y:S01]  /*1000*/  UMOV UR19, 0xc0000010 ;  /* 0xc000001000137882 */ /* 0x000fe20000000000 */
[----:B------:R-:W-:Y:S02]  /*1010*/  UIADD3 UR20, UR7, 0x180, URZ ;  /* 0x0000018007147890 */ /* 0x000fe4000fffe03f */
[----:B------:R-:W-:Y:S01]  /*1020*/  UIADD3 UR22, UR6, 0x600, URZ ;  /* 0x0000060006167890 */ /* 0x000fe2000fffe03f */
[----:B------:R-:W-:Y:S01]  /*1030*/  UMOV UR21, 0xc0000010 ;  /* 0xc000001000157882 */ /* 0x000fe20000000000 */
[----:B------:R-:W-:Y:S01]  /*1040*/  UMOV UR23, 0xc0000010 ;  /* 0xc000001000177882 */ /* 0x000fe20000000000 */
[----:B------:R-:W-:Y:S02]  /*1050*/  UIADD3 UR24, UR7, 0x200, URZ ;  /* 0x0000020007187890 */ /* 0x000fe4000fffe03f */
[----:B------:R-:W-:Y:S01]  /*1060*/  UIADD3 UR26, UR6, 0x800, URZ ;  /* 0x00000800061a7890 */ /* 0x000fe2000fffe03f */
        /* <DEDUP_REMOVED lines=10> */
[----:B------:R-:W-:Y:S01]  /*1110*/  ULDC UR7, c[0x0][0x604] ;  /* 0x0001810000077ab9 */ /* 0x000fe20000000800 */
[----:B------:R-:W-:Y:S01]  /*1120*/  ULDC UR10, c[0x0][0x604] ;  /* 0x00018100000a7ab9 */ /* 0x000fe20000000800 */
[----:B------:R-:W-:Y:S01]  /*1130*/  ULOP3.LUT UR5, UR5, 0x8, URZ, 0xc, !UPT ;  /* 0x0000000805057892 */ /* 0x000fe2000f8e0c3f */
[----:B------:R-:W-:-:S02]  /*1140*/  WARPGROUP.DEPBAR.LE gsb0, 0x0 ;  /* 0x00008000000079c5 */ /* 0x000fc40000010000 */
[----:B------:R-:W-:-:S06]  /*1150*/  WARPGROUP.ARRIVE ;  /* 0x00000000000079c5 */ /* 0x000fcc0000000000 */
[----:B------:R-:W-:Y:S03]  /*1160*/  QGMMA.64x256x32.F32.E4M3.E4M3 R24, gdesc[UR12], R24, gsb0 ;  /* 0x03e000000c1879f3 */ /* 0x000fe60008000818 */
[----:B------:R-:W-:Y:S02]  /*1170*/  WARPGROUP.DEPBAR.LE gsb0, 0x0 ;  /* 0x00008000000079c5 */ /* 0x000fe40000010000 */
[----:B------:R-:W-:-:S15]  /*1180*/  WARPGROUP.ARRIVE ;  /* 0x00000000000079c5 */ /* 0x000fde0000000000 */
[----:B------:R-:W-:-:S08]  /*1190*/  NOP ;  /* 0x0000000000007918 */ /* 0x000fd00000000000 */
        /* <DEDUP_REMOVED lines=18> */
[----:B--2---:R-:W-:-:S04]  /*12c0*/  FMNMX R3, R24, R25, !PT ;  /* 0x0000001918037209 */ /* 0x004fc80007800000 */
[----:B------:R-:W-:-:S04]  /*12d0*/  FMNMX R4, R28, R3, !PT ;  /* 0x000000031c047209 */ /* 0x000fc80007800000 */
        /* <DEDUP_REMOVED lines=9> */
[----:B------:R-:W-:Y:S02]  /*1370*/  FMNMX R4, R48, R3, !PT ;  /* 0x0000000330047209 */ /* 0x000fe40007800000 */
[----:B------:R-:W-:Y:S02]  /*1380*/  FMNMX R3, R26, R27, !PT ;  /* 0x0000001b1a037209 */ /* 0x000fe40007800000 */
[----:B------:R-:W-:Y:S02]  /*1390*/  FMNMX R5, R49, R4, !PT ;  /* 0x0000000431057209 */ /* 0x000fe40007800000 */
[----:B------:R-:W-:Y:S02]  /*13a0*/  FMNMX R4, R30, R3, !PT ;  /* 0x000000031e047209 */ /* 0x000fe40007800000 */
[----:B------:R-:W-:Y:S02]  /*13b0*/  FMNMX R6, R52, R5, !PT ;  /* 0x0000000534067209 */ /* 0x000fe40007800000 */
[----:B------:R-:W-:-:S02]  /*13c0*/  FMNMX R3, R31, R4, !PT ;  /* 0x000000041f037209 */ /* 0x000fc40007800000 */
        /* <DEDUP_REMOVED lines=97> */
[----:B------:R-:W-:-:S03]  /*19e0*/  FMNMX R4, R130, R3, !PT ;  /* 0x0000000382047209 */ /* 0x000fc60007800000 */
[----:B------:R-:W2:Y:S01]  /*19f0*/  SHFL.BFLY PT, R5, R6, 0x1, 0x1f ;  /* 0x0c201f0006057f89 */ /* 0x000ea200000e0000 */
[----:B------:R-:W-:-:S04]  /*1a00*/  FMNMX R3, R131, R4, !PT ;  /* 0x0000000483037209 */ /* 0x000fc80007800000 */
[----:B------:R-:W-:-:S04]  /*1a10*/  FMNMX R4, R134, R3, !PT ;  /* 0x0000000386047209 */ /* 0x000fc80007800000 */
[----:B------:R-:W-:-:S04]  /*1a20*/  FMNMX R3, R135, R4, !PT ;  /* 0x0000000487037209 */ /* 0x000fc80007800000 */
[----:B------:R-:W-:-:S04]  /*1a30*/  FMNMX R4, R138, R3, !PT ;  /* 0x000000038a047209 */ /* 0x000fc80007800000 */
[----:B------:R-:W-:-:S04]  /*1a40*/  FMNMX R3, R139, R4, !PT ;  /* 0x000000048b037209 */ /* 0x000fc80007800000 */
[----:B------:R-:W-:Y:S02]  /*1a50*/  FMNMX R4, R142, R3, !PT ;  /* 0x000000038e047209 */ /* 0x000fe40007800000 */
[----:B--2---:R-:W-:Y:S02]  /*1a60*/  FMNMX R5, R6, R5, !PT ;  /* 0x0000000506057209 */ /* 0x004fe40007800000 */
[----:B------:R-:W-:-:S03]  /*1a70*/  FMNMX R3, R143, R4, !PT ;  /* 0x000000048f037209 */ /* 0x000fc60007800000 */
[----:B------:R-:W2:Y:S01]  /*1a80*/  SHFL.BFLY PT, R8, R5, 0x2, 0x1f ;  /* 0x0c401f0005087f89 */ /* 0x000ea200000e0000 */
[----:B------:R-:W-:-:S04]  /*1a90*/  FMNMX R4, R146, R3, !PT ;  /* 0x0000000392047209 */ /* 0x000fc80007800000 */
[----:B------:R-:W-:-:S04]  /*1aa0*/  FMNMX R3, R147, R4, !PT ;  /* 0x0000000493037209 */ /* 0x000fc80007800000 */
[----:B------:R-:W-:-:S04]  /*1ab0*/  FMNMX R4, R150, R3, !PT ;  /* 0x0000000396047209 */ /* 0x000fc80007800000 */
[----:B------:R-:W-:-:S05]  /*1ac0*/  FMNMX R4, R151, R4, !PT ;  /* 0x0000000497047209 */ /* 0x000fca0007800000 */
[----:B------:R-:W3:Y:S01]  /*1ad0*/  SHFL.BFLY PT, R3, R4, 0x1, 0x1f ;  /* 0x0c201f0004037f89 */ /* 0x000ee200000e0000 */
[----:B--2---:R-:W-:-:S04]  /*1ae0*/  FMNMX R17, R5, R8, !PT ;  /* 0x0000000805117209 */ /* 0x004fc80007800000 */
[----:B------:R-:W-:-:S04]  /*1af0*/  FSETP.NEU.AND P1, PT, R17, -INF , PT ;  /* 0xff8000001100780b */ /* 0x000fc80003f2d000 */
[----:B------:R-:W-:-:S05]  /*1b00*/  FSEL R153, R17, RZ, P1 ;  /* 0x000000ff11997208 */ /* 0x000fca0000800000 */
[----:B------:R-:W-:Y:S01]  /*1b10*/  FMUL R153, R153, UR7 ;  /* 0x0000000799997c20 */ /* 0x000fe20008400000 */
[----:B------:R-:W-:-:S03]  /*1b20*/  ULDC UR7, c[0x0][0x604] ;  /* 0x0001810000077ab9 */ /* 0x000fc60000000800 */
[--C-:B------:R-:W-:Y:S01]  /*1b30*/  FFMA R24, R24, UR7, -R153.reuse ;  /* 0x0000000718187c23 */ /* 0x100fe20008000899 */
[----:B------:R-:W-:Y:S01]  /*1b40*/  ULDC UR7, c[0x0][0x604] ;  /* 0x0001810000077ab9 */ /* 0x000fe20000000800 */
[----:B---3--:R-:W-:Y:S01]  /*1b50*/  FMNMX R3, R4, R3, !PT ;  /* 0x0000000304037209 */ /* 0x008fe20007800000 */
[--C-:B------:R-:W-:Y:S01]  /*1b60*/  FFMA R8, R25, UR7, -R153.reuse ;  /* 0x0000000719087c23 */ /* 0x100fe20008000899 */
[----:B------:R-:W-:Y:S01]  /*1b70*/  ULDC UR7, c[0x0][0x604] ;  /* 0x0001810000077ab9 */ /* 0x000fe20000000800 */
[----:B------:R-:W-:Y:S01]  /*1b80*/  FSETP.GEU.AND P2, PT, R24, -126, PT ;  /* 0xc2fc00001800780b */ /* 0x000fe20003f4e000 */
[--C-:B------:R-:W-:Y:S01]  /*1b90*/  FFMA R10, R28, UR7, -R153.reuse ;  /* 0x000000071c0a7c23 */ /* 0x100fe20008000899 */
[----:B------:R-:W2:Y:S01]  /*1ba0*/  SHFL.BFLY PT, R6, R3, 0x2, 0x1f ;  /* 0x0c401f0003067f89 */ /* 0x000ea200000e0000 */
[----:B------:R-:W-:Y:S01]  /*1bb0*/  FSETP.GEU.AND P3, PT, R8, -126, PT ;  /* 0xc2fc00000800780b */ /* 0x000fe20003f6e000 */
[----:B------:R-:W-:Y:S02]  /*1bc0*/  ULDC UR7, c[0x0][0x604] ;  /* 0x0001810000077ab9 */ /* 0x000fe40000000800 */
[----:B------:R-:W-:Y:S01]  /*1bd0*/  FSETP.GEU.AND P4, PT, R10, -126, PT ;  /* 0xc2fc00000a00780b */ /* 0x000fe20003f8e000 */
[----:B------:R-:W-:Y:S01]  /*1be0*/  FFMA R12, R29, UR7, -R153 ;  /* 0x000000071d0c7c23 */ /* 0x000fe20008000899 */
[----:B------:R-:W-:-:S02]  /*1bf0*/  ULDC UR7, c[0x0][0x604] ;  /* 0x0001810000077ab9 */ /* 0x000fc40000000800 */
[--C-:B------:R-:W-:Y:S01]  /*1c00*/  FFMA R14, R32, UR7, -R153.reuse ;  /* 0x00000007200e7c23 */ /* 0x100fe20008000899 */
[----:B------:R-:W-:Y:S01]  /*1c10*/  ULDC UR7, c[0x0][0x604] ;  /* 0x0001810000077ab9 */ /* 0x000fe20000000800 */
[----:B------:R-:W-:Y:S01]  /*1c20*/  FSETP.GEU.AND P5, PT, R12, -126, PT ;  /* 0xc2fc00000c00780b */ /* 0x000fe20003fae000 */
[----:B------:R-:W-:Y:S01]  /*1c30*/  @!P2 FMUL R24, R24, 0.5 ;  /* 0x3f0000001818a820 */ /* 0x000fe20000400000 */
[--C-:B------:R-:W-:Y:S01]  /*1c40*/  FFMA R16, R33, UR7, -R153.reuse ;  /* 0x0000000721107c23 */ /* 0x100fe20008000899 */
[----:B------:R-:W-:Y:S01]  /*1c50*/  ULDC UR7, c[0x0][0x604] ;  /* 0x0001810000077ab9 */ /* 0x000fe20000000800 */
[----:B------:R-:W-:Y:S01]  /*1c60*/  @!P3 FMUL R8, R8, 0.5 ;  /* 0x3f0000000808b820 */ /* 0x000fe20000400000 */
[----:B------:R3:W4:Y:S01]  /*1c70*/  MUFU.EX2 R4, R24 ;  /* 0x0000001800047308 */ /* 0x0007220000000800 */
[--C-:B------:R-:W-:Y:S01]  /*1c80*/  FFMA R18, R36, UR7, -R153.reuse ;  /* 0x0000000724127c23 */ /* 0x100fe20008000899 */
[----:B------:R-:W-:Y:S01]  /*1c90*/  ULDC UR7, c[0x0][0x604] ;  /* 0x0001810000077ab9 */ /* 0x000fe20000000800 */
[----:B------:R-:W-:Y:S01]  /*1ca0*/  @!P4 FMUL R10, R10, 0.5 ;  /* 0x3f0000000a0ac820 */ /* 0x000fe20000400000 */
[----:B------:R-:W-:Y:S01]  /*1cb0*/  FFMA R20, R37, UR7, -R153 ;  /* 0x0000000725147c23 */ /* 0x000fe20008000899 */
[----:B------:R-:W-:Y:S01]  /*1cc0*/  FSETP.GEU.AND P6, PT, R14, -126, PT ;  /* 0xc2fc00000e00780b */ /* 0x000fe20003fce000 */
[----:B------:R-:W-:-:S02]  /*1cd0*/  ULDC UR7, c[0x0][0x604] ;  /* 0x0001810000077ab9 */ /* 0x000fc40000000800 */
[----:B------:R-:W5:Y:S01]  /*1ce0*/  MUFU.EX2 R8, R8 ;  /* 0x0000000800087308 */ /* 0x000f620000000800 */
[----:B--2---:R-:W-:Y:S01]  /*1cf0*/  FMNMX R6, R3, R6, !PT ;  /* 0x0000000603067209 */ /* 0x004fe20007800000 */
[----:B------:R-:W-:Y:S01]  /*1d00*/  @!P5 FMUL R12, R12, 0.5 ;  /* 0x3f0000000c0cd820 */ /* 0x000fe20000400000 */
[--C-:B------:R-:W-:Y:S01]  /*1d10*/  FFMA R22, R40, UR7, -R153.reuse ;  /* 0x0000000728167c23 */ /* 0x100fe20008000899 */
[----:B------:R-:W-:Y:S01]  /*1d20*/  ULDC UR7, c[0x0][0x604] ;  /* 0x0001810000077ab9 */ /* 0x000fe20000000800 */
[----:B------:R-:W-:Y:S01]  /*1d30*/  FSETP.NEU.AND P1, PT, R6, -INF , PT ;  /* 0xff8000000600780b */ /* 0x000fe20003f2d000 */
[--C-:B---3--:R-:W-:Y:S01]  /*1d40*/  FFMA R24, R41, UR7, -R153.reuse ;  /* 0x0000000729187c23 */ /* 0x108fe20008000899 */
[----:B------:R-:W-:Y:S01]  /*1d50*/  ULDC UR7, c[0x0][0x604] ;  /* 0x0001810000077ab9 */ /* 0x000fe20000000800 */
[----:B------:R-:W2:Y:S01]  /*1d60*/  MUFU.EX2 R10, R10 ;  /* 0x0000000a000a7308 */ /* 0x000ea20000000800 */
[----:B----4-:R-:W-:Y:S01]  /*1d70*/  @!P2 FMUL R4, R4, R4 ;  /* 0x000000040404a220 */ /* 0x010fe20000400000 */
[----:B------:R-:W-:Y:S01]  /*1d80*/  FSETP.GEU.AND P2, PT, R18, -126, PT ;  /* 0xc2fc00001200780b */ /* 0x000fe20003f4e000 */
[----:B------:R-:W-:Y:S01]  /*1d90*/  @!P6 FMUL R14, R14, 0.5 ;  /* 0x3f0000000e0ee820 */ /* 0x000fe20000400000 */
[----:B------:R-:W-:Y:S01]  /*1da0*/  FSEL R155, R6, RZ, P1 ;  /* 0x000000ff069b7208 */ /* 0x000fe20000800000 */
[--C-:B------:R-:W-:Y:S01]  /*1db0*/  FFMA R28, R44, UR7, -R153.reuse ;  /* 0x000000072c1c7c23 */ /* 0x100fe20008000899 */
[----:B------:R-:W-:Y:S01]  /*1dc0*/  FSETP.GEU.AND P1, PT, R16, -126, PT ;  /* 0xc2fc00001000780b */ /* 0x000fe20003f2e000 */
[----:B------:R-:W-:Y:S01]  /*1dd0*/  ULDC UR7, c[0x0][0x604] ;  /* 0x0001810000077ab9 */ /* 0x000fe20000000800 */
[----:B------:R-:W3:Y:S01]  /*1de0*/  MUFU.EX2 R12, R12 ;  /* 0x0000000c000c7308 */ /* 0x000ee20000000800 */
[----:B-----5:R-:W-:Y:S01]  /*1df0*/  @!P3 FMUL R8, R8, R8 ;  /* 0x000000080808b220 */ /* 0x020fe20000400000 */
[----:B------:R-:W-:Y:S01]  /*1e00*/  FSETP.GEU.AND P3, PT, R20, -126, PT ;  /* 0xc2fc00001400780b */ /* 0x000fe20003f6e000 */
[----:B------:R-:W-:Y:S01]  /*1e10*/  FFMA R32, R45, UR7, -R153 ;  /* 0x000000072d207c23 */ /* 0x000fe20008000899 */
[----:B------:R-:W-:-:S02]  /*1e20*/  ULDC UR7, c[0x0][0x604] ;  /* 0x0001810000077ab9 */ /* 0x000fc40000000800 */
[--C-:B------:R-:W-:Y:S01]  /*1e30*/  FFMA R36, R48, UR7, -R153.reuse ;  /* 0x0000000730247c23 */ /* 0x100fe20008000899 */
[----:B------:R-:W-:Y:S01]  /*1e40*/  @!P2 FMUL R18, R18, 0.5 ;  /* 0x3f0000001212a820 */ /* 0x000fe20000400000 */
[----:B------:R-:W4:Y:S01]  /*1e50*/  MUFU.EX2 R14, R14 ;  /* 0x0000000e000e7308 */ /* 0x000f220000000800 */
[----:B--2---:R-:W-:Y:S01]  /*1e60*/  @!P4 FMUL R10, R10, R10 ;  /* 0x0000000a0a0ac220 */ /* 0x004fe20000400000 */
[----:B------:R-:W-:Y:S01]  /*1e70*/  FSETP.GEU.AND P4, PT, R22, -126, PT ;  /* 0xc2fc00001600780b */ /* 0x000fe20003f8e000 */
[----:B------:R-:W-:Y:S01]  /*1e80*/  @!P1 FMUL R16, R16, 0.5 ;  /* 0x3f00000010109820 */ /* 0x000fe20000400000 */
[----:B------:R-:W-:Y:S02]  /*1e90*/  ULDC UR7, c[0x0][0x604] ;  /* 0x0001810000077ab9 */ /* 0x000fe40000000800 */
[----:B------:R-:W-:Y:S01]  /*1ea0*/  FFMA R40, R49, UR7, -R153 ;  /* 0x0000000731287c23 */ /* 0x000fe20008000899 */
[----:B------:R-:W-:Y:S01]  /*1eb0*/  @!P3 FMUL R20, R20, 0.5 ;  /* 0x3f0000001414b820 */ /* 0x000fe20000400000 */
[----:B------:R-:W2:Y:S01]  /*1ec0*/  MUFU.EX2 R18, R18 ;  /* 0x0000001200127308 */ /* 0x000ea20000000800 */
[----:B---3--:R-:W-:Y:S01]  /*1ed0*/  @!P5 FMUL R12, R12, R12 ;  /* 0x0000000c0c0cd220 */ /* 0x008fe20000400000 */
[----:B------:R-:W-:Y:S01]  /*1ee0*/  FSETP.GEU.AND P5, PT, R24, -126, PT ;  /* 0xc2fc00001800780b */ /* 0x000fe20003fae000 */
[----:B------:R-:W-:-:S02]  /*1ef0*/  ULDC UR7, c[0x0][0x604] ;  /* 0x0001810000077ab9 */ /* 0x000fc40000000800 */
[--C-:B------:R-:W-:Y:S01]  /*1f00*/  FFMA R44, R52, UR7, -R153.reuse ;  /* 0x00000007342c7c23 */ /* 0x100fe20008000899 */
[----:B------:R-:W-:Y:S01]  /*1f10*/  ULDC UR7, c[0x0][0x604] ;  /* 0x0001810000077ab9 */ /* 0x000fe20000000800 */
[----:B------:R-:W-:Y:S01]  /*1f20*/  @!P4 FMUL R22, R22, 0.5 ;  /* 0x3f0000001616c820 */ /* 0x000fe20000400000 */
[----:B------:R-:W3:Y:S01]  /*1f30*/  MUFU.EX2 R20, R20 ;  /* 0x0000001400147308 */ /* 0x000ee20000000800 */
[----:B----4-:R-:W-:Y:S01]  /*1f40*/  @!P6 FMUL R14, R14, R14 ;  /* 0x0000000e0e0ee220 */ /* 0x010fe20000400000 */
[----:B------:R-:W-:Y:S01]  /*1f50*/  FSETP.GEU.AND P6, PT, R28, -126, PT ;  /* 0xc2fc00001c00780b */ /* 0x000fe20003fce000 */
[--C-:B------:R-:W-:Y:S01]  /*1f60*/  FFMA R48, R53, UR7, -R153.reuse ;  /* 0x0000000735307c23 */ /* 0x100fe20008000899 */
[----:B------:R-:W-:Y:S02]  /*1f70*/  ULDC UR7, c[0x0][0x604] ;  /* 0x0001810000077ab9 */ /* 0x000fe40000000800 */
[----:B------:R-:W-:Y:S01]  /*1f80*/  FFMA R52, R56, UR7, -R153 ;  /* 0x0000000738347c23 */ /* 0x000fe20008000899 */
[----:B------:R-:W-:Y:S01]  /*1f90*/  @!P5 FMUL R24, R24, 0.5 ;  /* 0x3f0000001818d820 */ /* 0x000fe20000400000 */
[----:B------:R-:W4:Y:S01]  /*1fa0*/  MUFU.EX2 R16, R16 ;  /* 0x0000001000107308 */ /* 0x000f220000000800 */
[----:B--2---:R-:W-:Y:S01]  /*1fb0*/  @!P2 FMUL R18, R18, R18 ;  /* 0x000000121212a220 */ /* 0x004fe20000400000 */
[----:B------:R-:W-:Y:S01]  /*1fc0*/  FSETP.GEU.AND P2, PT, R36, -126, PT ;  /* 0xc2fc00002400780b */ /* 0x000fe20003f4e000 */
[----:B------:R-:W-:-:S02]  /*1fd0*/  ULDC UR7, c[0x0][0x604] ;  /* 0x0001810000077ab9 */ /* 0x000fc40000000800 */
[--C-:B------:R-:W-:Y:S01]  /*1fe0*/  FFMA R56, R57, UR7, -R153.reuse ;  /* 0x0000000739387c23 */ /* 0x100fe20008000899 */
[----:B------:R-:W-:Y:S01]  /*1ff0*/  ULDC UR7, c[0x0][0x604] ;  /* 0x0001810000077ab9 */ /* 0x000fe20000000800 */
[----:B------:R-:W-:Y:S01]  /*2000*/  @!P6 FMUL R28, R28, 0.5 ;  /* 0x3f0000001c1ce820 */ /* 0x000fe20000400000 */
[----:B------:R-:W2:Y:S01]  /*2010*/  MUFU.EX2 R22, R22 ;  /* 0x0000001600167308 */ /* 0x000ea20000000800 */
[----:B---3--:R-:W-:Y:S01]  /*2020*/  @!P3 FMUL R20, R20, R20 ;  /* 0x000000141414b220 */ /* 0x008fe20000400000 */
[----:B------:R-:W-:Y:S01]  /*2030*/  FSETP.GEU.AND P3, PT, R40, -126, PT ;  /* 0xc2fc00002800780b */ /* 0x000fe20003f6e000 */
[--C-:B------:R-:W-:Y:S01]  /*2040*/  FFMA R60, R60, UR7, -R153.reuse ;  /* 0x000000073c3c7c23 */ /* 0x100fe20008000899 */
[----:B------:R-:W-:Y:S02]  /*2050*/  ULDC UR7, c[0x0][0x604] ;  /* 0x0001810000077ab9 */ /* 0x000fe40000000800 */
[----:B------:R-:W-:Y:S01]  /*2060*/  FFMA R61, R61, UR7, -R153 ;  /* 0x000000073d3d7c23 */ /* 0x000fe20008000899 */
[----:B------:R-:W-:Y:S01]  /*2070*/  @!P2 FMUL R36, R36, 0.5 ;  /* 0x3f0000002424a820 */ /* 0x000fe20000400000 */
[----:B------:R-:W3:Y:S01]  /*2080*/  MUFU.EX2 R28, R28 ;  /* 0x0000001c001c7308 */ /* 0x000ee20000000800 */
[----:B----4-:R-:W-:Y:S01]  /*2090*/  @!P1 FMUL R16, R16, R16 ;  /* 0x0000001010109220 */ /* 0x010fe20000400000 */
[----:B------:R-:W-:Y:S01]  /*20a0*/  FSETP.GEU.AND P1, PT, R32, -126, PT ;  /* 0xc2fc00002000780b */ /* 0x000fe20003f2e000 */
[----:B------:R-:W-:-:S02]  /*20b0*/  ULDC UR7, c[0x0][0x604] ;  /* 0x0001810000077ab9 */ /* 0x000fc40000000800 */
[--C-:B------:R-:W-:Y:S01]  /*20c0*/  FFMA R3, R64, UR7, -R153.reuse ;  /* 0x0000000740037c23 */ /* 0x100fe20008000899 */
[----:B------:R-:W-:Y:S01]  /*20d0*/  ULDC UR7, c[0x0][0x604] ;  /* 0x0001810000077ab9 */ /* 0x000fe20000000800 */
[----:B------:R-:W-:Y:S01]  /*20e0*/  @!P3 FMUL R40, R40, 0.5 ;  /* 0x3f0000002828b820 */ /* 0x000fe20000400000 */
[----:B------:R-:W4:Y:S01]  /*20f0*/  MUFU.EX2 R36, R36 ;  /* 0x0000002400247308 */ /* 0x000f220000000800 */
[----:B--2---:R-:W-:Y:S01]  /*2100*/  @!P4 FMUL R22, R22, R22 ;  /* 0x000000161616c220 */ /* 0x004fe20000400000 */
[----:B------:R-:W-:Y:S01]  /*2110*/  FSETP.GEU.AND P4, PT, R44, -126, PT ;  /* 0xc2fc00002c00780b */ /* 0x000fe20003f8e000 */
[--C-:B------:R-:W-:Y:S01]  /*2120*/  FFMA R65, R65, UR7, -R153.reuse ;  /* 0x0000000741417c23 */ /* 0x100fe20008000899 */
        /* <DEDUP_REMOVED lines=20> */
[----:B------:R-:W-:-:S04]  /*2270*/  ULDC UR7, c[0x0][0x604] ;  /* 0x0001810000077ab9 */ /* 0x000fc80000000800 */
[----:B------:R-:W-:Y:S01]  /*2280*/  @!P2 FMUL R60, R60, 0.5 ;  /* 0x3f0000003c3ca820 */ /* 0x000fe20000400000 */
[----:B------:R-:W2:Y:S01]  /*2290*/  MUFU.EX2 R44, R44 ;  /* 0x0000002c002c7308 */ /* 0x000ea20000000800 */
[----:B---3--:R-:W-:Y:S01]  /*22a0*/  @!P5 FMUL R24, R24, R24 ;  /* 0x000000181818d220 */ /* 0x008fe20000400000 */
[----:B------:R-:W-:-:S05]  /*22b0*/  FSETP.GEU.AND P5, PT, R48, -126, PT ;  /* 0xc2fc00003000780b */ /* 0x000fca0003fae000 */
[----:B------:R-:W-:Y:S01]  /*22c0*/  @!P3 FMUL R61, R61, 0.5 ;  /* 0x3f0000003d3db820 */ /* 0x000fe20000400000 */
[----:B------:R-:W3:Y:S01]  /*22d0*/  MUFU.EX2 R52, R52 ;  /* 0x0000003400347308 */ /* 0x000ee20000000800 */
[----:B----4-:R-:W-:Y:S01]  /*22e0*/  @!P1 FMUL R32, R32, R32 ;  /* 0x0000002020209220 */ /* 0x010fe20000400000 */
[----:B------:R-:W-:-:S05]  /*22f0*/  FSETP.GEU.AND P1, PT, R56, -126, PT ;  /* 0xc2fc00003800780b */ /* 0x000fca0003f2e000 */
[----:B------:R-:W-:Y:S01]  /*2300*/  @!P5 FMUL R48, R48, 0.5 ;  /* 0x3f0000003030d820 */ /* 0x000fe20000400000 */
[----:B------:R-:W4:Y:S01]  /*2310*/  MUFU.EX2 R60, R60 ;  /* 0x0000003c003c7308 */ /* 0x000f220000000800 */
[----:B--2---:R-:W-:Y:S01]  /*2320*/  @!P4 FMUL R44, R44, R44 ;  /* 0x0000002c2c2cc220 */ /* 0x004fe20000400000 */
[----:B------:R-:W-:-:S05]  /*2330*/  FSETP.GEU.AND P4, PT, R3, -126, PT ;  /* 0xc2fc00000300780b */ /* 0x000fca0003f8e000 */
[----:B------:R-:W-:Y:S01]  /*2340*/  @!P1 FMUL R56, R56, 0.5 ;  /* 0x3f00000038389820 */ /* 0x000fe20000400000 */
[----:B------:R-:W2:Y:S01]  /*2350*/  MUFU.EX2 R64, R61 ;  /* 0x0000003d00407308 */ /* 0x000ea20000000800 */
[----:B---3--:R-:W-:Y:S01]  /*2360*/  @!P6 FMUL R52, R52, R52 ;  /* 0x000000343434e220 */ /* 0x008fe20000400000 */
[----:B------:R-:W-:-:S04]  /*2370*/  FSETP.GEU.AND P6, PT, R5, -126, PT ;  /* 0xc2fc00000500780b */ /* 0x000fc80003fce000 */
[----:B------:R-:W-:Y:S01]  /*2380*/  F2FP.SATFINITE.E4M3.F32.PACK_AB_MERGE_C R163, R167, R52, RZ ;  /* 0x00000034a7a3723e */ /* 0x000fe200048070ff */
[----:B------:R-:W-:Y:S01]  /*2390*/  @!P4 FMUL R3, R3, 0.5 ;  /* 0x3f0000000303c820 */ /* 0x000fe20000400000 */
[----:B------:R-:W3:Y:S01]  /*23a0*/  MUFU.EX2 R48, R48 ;  /* 0x0000003000307308 */ /* 0x000ee20000000800 */
[----:B----4-:R-:W-:Y:S01]  /*23b0*/  @!P2 FMUL R60, R60, R60 ;  /* 0x0000003c3c3ca220 */ /* 0x010fe20000400000 */
[----:B------:R-:W-:Y:S02]  /*23c0*/  FSETP.GEU.AND P2, PT, R7, -126, PT ;  /* 0xc2fc00000700780b */ /* 0x000fe40003f4e000 */
[----:B------:R-:W-:Y:S02]  /*23d0*/  LOP3.LUT R163, R163, 0xff, RZ, 0xc0, !PT ;  /* 0x000000ffa3a37812 */ /* 0x000fe400078ec0ff */
[----:B------:R-:W-:Y:S01]  /*23e0*/  F2FP.SATFINITE.E4M3.F32.PACK_AB_MERGE_C R171, R167, R60, RZ ;  /* 0x0000003ca7ab723e */ /* 0x000fe200048070ff */
[----:B------:R-:W-:Y:S01]  /*23f0*/  @!P6 FMUL R5, R5, 0.5 ;  /* 0x3f0000000505e820 */ /* 0x000fe20000400000 */
[----:B------:R-:W4:Y:S01]  /*2400*/  MUFU.EX2 R56, R56 ;  /* 0x0000003800387308 */ /* 0x000f220000000800 */
[----:B--2---:R-:W-:Y:S01]  /*2410*/  @!P3 FMUL R64, R64, R64 ;  /* 0x000000404040b220 */ /* 0x004fe20000400000 */
[----:B------:R-:W-:-:S02]  /*2420*/  FSETP.GEU.AND P3, PT, R73, -126, PT ;  /* 0xc2fc00004900780b */ /* 0x000fc40003f6e000 */
[----:B------:R-:W-:-:S03]  /*2430*/  LOP3.LUT R171, R171, 0xff, RZ, 0xc0, !PT ;  /* 0x000000ffabab7812 */ /* 0x000fc600078ec0ff */
[----:B------:R-:W-:Y:S01]  /*2440*/  @!P2 FMUL R7, R7, 0.5 ;  /* 0x3f0000000707a820 */ /* 0x000fe20000400000 */
[----:B------:R2:W5:Y:S01]  /*2450*/  MUFU.EX2 R68, R3 ;  /* 0x0000000300447308 */ /* 0x0005620000000800 */
[----:B---3--:R-:W-:Y:S01]  /*2460*/  @!P5 FMUL R48, R48, R48 ;  /* 0x000000303030d220 */ /* 0x008fe20000400000 */
[----:B------:R-:W-:-:S05]  /*2470*/  FSETP.GEU.AND P5, PT, R65, -126, PT ;  /* 0xc2fc00004100780b */ /* 0x000fca0003fae000 */
[----:B------:R-:W-:Y:S01]  /*2480*/  @!P3 FMUL R73, R73, 0.5 ;  /* 0x3f0000004949b820 */ /* 0x000fe20000400000 */
[----:B------:R3:W1:Y:S01]  /*2490*/  MUFU.EX2 R72, R5 ;  /* 0x0000000500487308 */ /* 0x0006620000000800 */
[----:B----4-:R-:W-:Y:S01]  /*24a0*/  @!P1 FMUL R56, R56, R56 ;  /* 0x0000003838389220 */ /* 0x010fe20000400000 */
[----:B------:R-:W-:Y:S01]  /*24b0*/  FSETP.GEU.AND P1, PT, R69, -126, PT ;  /* 0xc2fc00004500780b */ /* 0x000fe20003f2e000 */
[--C-:B--2---:R-:W-:Y:S01]  /*24c0*/  FFMA R3, R76, UR7, -R153.reuse ;  /* 0x000000074c037c23 */ /* 0x104fe20008000899 */
[----:B------:R-:W-:Y:S02]  /*24d0*/  ULDC UR7, c[0x0][0x604] ;  /* 0x0001810000077ab9 */ /* 0x000fe40000000800 */
[--C-:B------:R-:W-:Y:S01]  /*24e0*/  FFMA R77, R77, UR7, -R153.reuse ;  /* 0x000000074d4d7c23 */ /* 0x100fe20008000899 */
[----:B------:R-:W-:Y:S01]  /*24f0*/  @!P5 FMUL R65, R65, 0.5 ;  /* 0x3f0000004141d820 */ /* 0x000fe20000400000 */
[----:B------:R2:W4:Y:S01]  /*2500*/  MUFU.EX2 R76, R7 ;  /* 0x00000007004c7308 */ /* 0x0005220000000800 */
[----:B-----5:R-:W-:Y:S01]  /*2510*/  @!P4 FMUL R68, R68, R68 ;  /* 0x000000444444c220 */ /* 0x020fe20000400000 */
[----:B------:R-:W-:Y:S01]  /*2520*/  FSETP.GEU.AND P4, PT, R3, -126, PT ;  /* 0xc2fc00000300780b */ /* 0x000fe20003f8e000 */
[----:B------:R-:W-:Y:S01]  /*2530*/  ULDC UR7, c[0x0][0x604] ;  /* 0x0001810000077ab9 */ /* 0x000fe20000000800 */
[----:B------:R-:W-:Y:S01]  /*2540*/  F2FP.SATFINITE.E4M3.F32.PACK_AB_MERGE_C R165, R167, R56, RZ ;  /* 0x00000038a7a5723e */ /* 0x000fe200048070ff */
[--C-:B---3--:R-:W-:Y:S01]  /*2550*/  FFMA R5, R80, UR7, -R153.reuse ;  /* 0x0000000750057c23 */ /* 0x108fe20008000899 */
[----:B------:R-:W-:Y:S01]  /*2560*/  ULDC UR7, c[0x0][0x604] ;  /* 0x0001810000077ab9 */ /* 0x000fe20000000800 */
[----:B------:R-:W-:Y:S01]  /*2570*/  @!P1 FMUL R69, R69, 0.5 ;  /* 0x3f00000045459820 */ /* 0x000fe20000400000 */
[----:B------:R-:W3:Y:S01]  /*2580*/  MUFU.EX2 R156, R73 ;  /* 0x00000049009c7308 */ /* 0x000ee20000000800 */
[--C-:B------:R-:W-:Y:S01]  /*2590*/  FFMA R81, R81, UR7, -R153.reuse ;  /* 0x0000000751517c23 */ /* 0x100fe20008000899 */
[----:B------:R-:W-:Y:S01]  /*25a0*/  ULDC UR7, c[0x0][0x604] ;  /* 0x0001810000077ab9 */ /* 0x000fe20000000800 */
[----:B-1----:R-:W-:Y:S01]  /*25b0*/  @!P6 FMUL R72, R72, R72 ;  /* 0x000000484848e220 */ /* 0x002fe20000400000 */
[--C-:B--2---:R-:W-:Y:S01]  /*25c0*/  FFMA R7, R84, UR7, -R153.reuse ;  /* 0x0000000754077c23 */ /* 0x104fe20008000899 */
[----:B------:R-:W-:Y:S01]  /*25d0*/  ULDC UR7, c[0x0][0x604] ;  /* 0x0001810000077ab9 */ /* 0x000fe20000000800 */
[----:B------:R-:W-:Y:S01]  /*25e0*/  FSETP.GEU.AND P6, PT, R5, -126, PT ;  /* 0xc2fc00000500780b */ /* 0x000fe20003fce000 */
[----:B------:R-:W-:Y:S01]  /*25f0*/  FFMA R85, R85, UR7, -R153 ;  /* 0x0000000755557c23 */ /* 0x000fe20008000899 */
[----:B------:R-:W1:Y:S01]  /*2600*/  MUFU.EX2 R152, R65 ;  /* 0x0000004100987308 */ /* 0x000e620000000800 */
[----:B------:R-:W-:Y:S01]  /*2610*/  @!P4 FMUL R3, R3, 0.5 ;  /* 0x3f0000000303c820 */ /* 0x000fe20000400000 */
[----:B----4-:R-:W-:Y:S01]  /*2620*/  @!P2 FMUL R76, R76, R76 ;  /* 0x0000004c4c4ca220 */ /* 0x010fe20000400000 */
[----:B------:R-:W-:Y:S01]  /*2630*/  FSETP.GEU.AND P2, PT, R7, -126, PT ;  /* 0xc2fc00000700780b */ /* 0x000fe20003f4e000 */
[----:B------:R-:W-:Y:S01]  /*2640*/  ULDC UR7, c[0x0][0x604] ;  /* 0x0001810000077ab9 */ /* 0x000fe20000000800 */
[----:B------:R-:W-:-:S02]  /*2650*/  F2FP.SATFINITE.E4M3.F32.PACK_AB_MERGE_C R173, R167, R68, RZ ;  /* 0x00000044a7ad723e */ /* 0x000fc400048070ff */
[----:B------:R-:W-:Y:S01]  /*2660*/  F2FP.SATFINITE.E4M3.F32.PACK_AB_MERGE_C R175, R167, R72, RZ ;  /* 0x00000048a7af723e */ /* 0x000fe200048070ff */
[----:B------:R-:W2:Y:S01]  /*2670*/  MUFU.EX2 R154, R69 ;  /* 0x00000045009a7308 */ /* 0x000ea20000000800 */
[----:B---3--:R-:W-:Y:S01]  /*2680*/  @!P3 FMUL R156, R156, R156 ;  /* 0x0000009c9c9cb220 */ /* 0x008fe20000400000 */
[----:B------:R-:W-:Y:S01]  /*2690*/  FSETP.GEU.AND P3, PT, R85, -126, PT ;  /* 0xc2fc00005500780b */ /* 0x000fe20003f6e000 */
[----:B------:R-:W-:Y:S01]  /*26a0*/  @!P6 FMUL R5, R5, 0.5 ;  /* 0x3f0000000505e820 */ /* 0x000fe20000400000 */
[----:B------:R-:W-:Y:S02]  /*26b0*/  LOP3.LUT R175, R175, 0xff, RZ, 0xc0, !PT ;  /* 0x000000ffafaf7812 */ /* 0x000fe400078ec0ff */
[----:B------:R-:W-:Y:S02]  /*26c0*/  LOP3.LUT R173, R173, 0xff, RZ, 0xc0, !PT ;  /* 0x000000ffadad7812 */ /* 0x000fe400078ec0ff */
[----:B------:R3:W4:Y:S01]  /*26d0*/  MUFU.EX2 R80, R3 ;  /* 0x0000000300507308 */ /* 0x0007220000000800 */
[----:B-1----:R-:W-:Y:S01]  /*26e0*/  @!P5 FMUL R152, R152, R152 ;  /* 0x000000989898d220 */ /* 0x002fe20000400000 */
[----:B------:R-:W-:Y:S01]  /*26f0*/  FSETP.GEU.AND P5, PT, R77, -126, PT ;  /* 0xc2fc00004d00780b */ /* 0x000fe20003fae000 */
[----:B------:R-:W-:-:S04]  /*2700*/  @!P2 FMUL R7, R7, 0.5 ;  /* 0x3f0000000707a820 */ /* 0x000fc80000400000 */
[----:B------:R-:W-:Y:S01]  /*2710*/  @!P3 FMUL R85, R85, 0.5 ;  /* 0x3f0000005555b820 */ /* 0x000fe20000400000 */
[----:B------:R1:W5:Y:S01]  /*2720*/  MUFU.EX2 R84, R5 ;  /* 0x0000000500547308 */ /* 0x0003620000000800 */
[----:B--2---:R-:W-:Y:S01]  /*2730*/  @!P1 FMUL R154, R154, R154 ;  /* 0x0000009a9a9a9220 */ /* 0x004fe20000400000 */
[----:B------:R-:W-:Y:S01]  /*2740*/  FSETP.GEU.AND P1, PT, R81, -126, PT ;  /* 0xc2fc00005100780b */ /* 0x000fe20003f2e000 */
[----:B---3--:R-:W-:Y:S01]  /*2750*/  FFMA R3, R88, UR7, -R153 ;  /* 0x0000000758037c23 */ /* 0x008fe20008000899 */
[----:B------:R-:W-:-:S03]  /*2760*/  ULDC UR7, c[0x0][0x604] ;  /* 0x0001810000077ab9 */ /* 0x000fc60000000800 */
[----:B------:R-:W-:Y:S01]  /*2770*/  @!P5 FMUL R77, R77, 0.5 ;  /* 0x3f0000004d4dd820 */ /* 0x000fe20000400000 */
[----:B------:R-:W2:Y:S01]  /*2780*/  MUFU.EX2 R88, R7 ;  /* 0x0000000700587308 */ /* 0x000ea20000000800 */
[----:B----4-:R-:W-:Y:S01]  /*2790*/  @!P4 FMUL R80, R80, R80 ;  /* 0x000000505050c220 */ /* 0x010fe20000400000 */
[--C-:B-1----:R-:W-:Y:S01]  /*27a0*/  FFMA R5, R89, UR7, -R153.reuse ;  /* 0x0000000759057c23 */ /* 0x102fe20008000899 */
[----:B------:R-:W-:Y:S01]  /*27b0*/  FSETP.GEU.AND P4, PT, R3, -126, PT ;  /* 0xc2fc00000300780b */ /* 0x000fe20003f8e000 */
[----:B------:R-:W-:Y:S02]  /*27c0*/  ULDC UR7, c[0x0][0x604] ;  /* 0x0001810000077ab9 */ /* 0x000fe40000000800 */
[--C-:B------:R-:W-:Y:S01]  /*27d0*/  FFMA R92, R92, UR7, -R153.reuse ;  /* 0x000000075c5c7c23 */ /* 0x100fe20008000899 */
[----:B------:R-:W-:Y:S01]  /*27e0*/  @!P1 FMUL R81, R81, 0.5 ;  /* 0x3f00000051519820 */ /* 0x000fe20000400000 */
[----:B------:R-:W1:Y:S01]  /*27f0*/  MUFU.EX2 R162, R85 ;  /* 0x0000005500a27308 */ /* 0x000e620000000800 */
[----:B------:R-:W-:Y:S01]  /*2800*/  ULDC UR7, c[0x0][0x604] ;  /* 0x0001810000077ab9 */ /* 0x000fe20000000800 */
[----:B-----5:R-:W-:Y:S01]  /*2810*/  @!P6 FMUL R84, R84, R84 ;  /* 0x000000545454e220 */ /* 0x020fe20000400000 */
[--C-:B------:R-:W-:Y:S01]  /*2820*/  FFMA R9, R93, UR7, -R153.reuse ;  /* 0x000000075d097c23 */ /* 0x100fe20008000899 */
[----:B------:R-:W-:Y:S01]  /*2830*/  ULDC UR7, c[0x0][0x604] ;  /* 0x0001810000077ab9 */ /* 0x000fe20000000800 */
[----:B------:R-:W-:Y:S01]  /*2840*/  FSETP.GEU.AND P6, PT, R92, -126, PT ;  /* 0xc2fc00005c00780b */ /* 0x000fe20003fce000 */
[--C-:B------:R-:W-:Y:S01]  /*2850*/  FFMA R11, R96, UR7, -R153.reuse ;  /* 0x00000007600b7c23 */ /* 0x100fe20008000899 */
[----:B------:R-:W-:Y:S01]  /*2860*/  ULDC UR7, c[0x0][0x604] ;  /* 0x0001810000077ab9 */ /* 0x000fe20000000800 */
[----:B------:R-:W3:Y:S01]  /*2870*/  MUFU.EX2 R158, R77 ;  /* 0x0000004d009e7308 */ /* 0x000ee20000000800 */
[----:B------:R-:W-:Y:S01]  /*2880*/  FFMA R13, R97, UR7, -R153 ;  /* 0x00000007610d7c23 */ /* 0x000fe20008000899 */
[----:B------:R-:W-:Y:S01]  /*2890*/  @!P4 FMUL R3, R3, 0.5 ;  /* 0x3f0000000303c820 */ /* 0x000fe20000400000 */
[----:B--2---:R-:W-:Y:S01]  /*28a0*/  @!P2 FMUL R88, R88, R88 ;  /* 0x000000585858a220 */ /* 0x004fe20000400000 */
[----:B------:R-:W-:Y:S01]  /*28b0*/  FSETP.GEU.AND P2, PT, R11, -126, PT ;  /* 0xc2fc00000b00780b */ /* 0x000fe20003f4e000 */
[----:B------:R-:W-:-:S02]  /*28c0*/  ULDC UR7, c[0x0][0x604] ;  /* 0x0001810000077ab9 */ /* 0x000fc40000000800 */
[--C-:B------:R-:W-:Y:S01]  /*28d0*/  FFMA R15, R100, UR7, -R153.reuse ;  /* 0x00000007640f7c23 */ /* 0x100fe20008000899 */
[----:B------:R-:W2:Y:S01]  /*28e0*/  MUFU.EX2 R160, R81 ;  /* 0x0000005100a07308 */ /* 0x000ea20000000800 */
[----:B-1----:R-:W-:Y:S01]  /*28f0*/  @!P3 FMUL R162, R162, R162 ;  /* 0x000000a2a2a2b220 */ /* 0x002fe20000400000 */
[----:B------:R-:W-:Y:S01]  /*2900*/  FSETP.GEU.AND P3, PT, R13, -126, PT ;  /* 0xc2fc00000d00780b */ /* 0x000fe20003f6e000 */
[----:B------:R-:W-:Y:S01]  /*2910*/  ULDC UR7, c[0x0][0x604] ;  /* 0x0001810000077ab9 */ /* 0x000fe20000000800 */
[----:B------:R-:W-:Y:S01]  /*2920*/  @!P6 FMUL R92, R92, 0.5 ;  /* 0x3f0000005c5ce820 */ /* 0x000fe20000400000 */
[--C-:B------:R-:W-:Y:S01]  /*2930*/  FFMA R19, R101, UR7, -R153.reuse ;  /* 0x0000000765137c23 */ /* 0x100fe20008000899 */
[----:B------:R-:W-:Y:S02]  /*2940*/  ULDC UR7, c[0x0][0x604] ;  /* 0x0001810000077ab9 */ /* 0x000fe40000000800 */
[----:B------:R-:W1:Y:S01]  /*2950*/  MUFU.EX2 R3, R3 ;  /* 0x0000000300037308 */ /* 0x000e620000000800 */
[----:B---3--:R-:W-:Y:S01]  /*2960*/  @!P5 FMUL R158, R158, R158 ;  /* 0x0000009e9e9ed220 */ /* 0x008fe20000400000 */
[----:B------:R-:W-:Y:S01]  /*2970*/  FSETP.GEU.AND P5, PT, R5, -126, PT ;  /* 0xc2fc00000500780b */ /* 0x000fe20003fae000 */
[----:B------:R-:W-:Y:S01]  /*2980*/  @!P2 FMUL R11, R11, 0.5 ;  /* 0x3f0000000b0ba820 */ /* 0x000fe20000400000 */
[----:B------:R-:W-:Y:S01]  /*2990*/  FFMA R21, R104, UR7, -R153 ;  /* 0x0000000768157c23 */ /* 0x000fe20008000899 */
[----:B------:R-:W-:-:S02]  /*29a0*/  ULDC UR7, c[0x0][0x604] ;  /* 0x0001810000077ab9 */ /* 0x000fc40000000800 */
[----:B------:R-:W-:Y:S01]  /*29b0*/  @!P3 FMUL R13, R13, 0.5 ;  /* 0x3f0000000d0db820 */ /* 0x000fe20000400000 */
[----:B------:R-:W3:Y:S01]  /*29c0*/  MUFU.EX2 R7, R92 ;  /* 0x0000005c00077308 */ /* 0x000ee20000000800 */
[----:B--2---:R-:W-:Y:S01]  /*29d0*/  @!P1 FMUL R160, R160, R160 ;  /* 0x000000a0a0a09220 */ /* 0x004fe20000400000 */
[----:B------:R-:W-:Y:S01]  /*29e0*/  FSETP.GEU.AND P1, PT, R9, -126, PT ;  /* 0xc2fc00000900780b */ /* 0x000fe20003f2e000 */
[--C-:B------:R-:W-:Y:S01]  /*29f0*/  FFMA R23, R105, UR7, -R153.reuse ;  /* 0x0000000769177c23 */ /* 0x100fe20008000899 */
[----:B------:R-:W-:Y:S02]  /*2a00*/  ULDC UR7, c[0x0][0x604] ;  /* 0x0001810000077ab9 */ /* 0x000fe40000000800 */
[----:B------:R-:W-:Y:S01]  /*2a10*/  FFMA R25, R108, UR7, -R153 ;  /* 0x000000076c197c23 */ /* 0x000fe20008000899 */
[----:B------:R-:W-:Y:S01]  /*2a20*/  @!P5 FMUL R5, R5, 0.5 ;  /* 0x3f0000000505d820 */ /* 0x000fe20000400000 */
[----:B------:R-:W2:Y:S01]  /*2a30*/  MUFU.EX2 R11, R11 ;  /* 0x0000000b000b7308 */ /* 0x000ea20000000800 */
[----:B-1----:R-:W-:Y:S01]  /*2a40*/  @!P4 FMUL R3, R3, R3 ;  /* 0x000000030303c220 */ /* 0x002fe20000400000 */
[----:B------:R-:W-:Y:S01]  /*2a50*/  FSETP.GEU.AND P4, PT, R15, -126, PT ;  /* 0xc2fc00000f00780b */ /* 0x000fe20003f8e000 */
[----:B------:R-:W-:-:S02]  /*2a60*/  ULDC UR7, c[0x0][0x604] ;  /* 0x0001810000077ab9 */ /* 0x000fc40000000800 */
[--C-:B------:R-:W-:Y:S01]  /*2a70*/  FFMA R29, R109, UR7, -R153.reuse ;  /* 0x000000076d1d7c23 */ /* 0x100fe20008000899 */
[----:B------:R-:W-:Y:S01]  /*2a80*/  ULDC UR7, c[0x0][0x604] ;  /* 0x0001810000077ab9 */ /* 0x000fe20000000800 */
[----:B------:R-:W-:Y:S01]  /*2a90*/  @!P1 FMUL R9, R9, 0.5 ;  /* 0x3f00000009099820 */ /* 0x000fe20000400000 */
[----:B------:R-:W1:Y:S01]  /*2aa0*/  MUFU.EX2 R13, R13 ;  /* 0x0000000d000d7308 */ /* 0x000e620000000800 */
[----:B---3--:R-:W-:Y:S01]  /*2ab0*/  @!P6 FMUL R7, R7, R7 ;  /* 0x000000070707e220 */ /* 0x008fe20000400000 */
[----:B------:R-:W-:Y:S01]  /*2ac0*/  FSETP.GEU.AND P6, PT, R21, -126, PT ;  /* 0xc2fc00001500780b */ /* 0x000fe20003fce000 */
[--C-:B------:R-:W-:Y:S01]  /*2ad0*/  FFMA R33, R112, UR7, -R153.reuse ;  /* 0x0000000770217c23 */ /* 0x100fe20008000899 */
[----:B------:R-:W-:Y:S02]  /*2ae0*/  ULDC UR7, c[0x0][0x604] ;  /* 0x0001810000077ab9 */ /* 0x000fe40000000800 */
[----:B------:R-:W-:Y:S01]  /*2af0*/  FFMA R37, R113, UR7, -R153 ;  /* 0x0000000771257c23 */ /* 0x000fe20008000899 */
[----:B------:R-:W-:Y:S01]  /*2b00*/  @!P4 FMUL R15, R15, 0.5 ;  /* 0x3f0000000f0fc820 */ /* 0x000fe20000400000 */
[----:B------:R-:W3:Y:S01]  /*2b10*/  MUFU.EX2 R5, R5 ;  /* 0x0000000500057308 */ /* 0x000ee20000000800 */
[----:B--2---:R-:W-:Y:S01]  /*2b20*/  @!P2 FMUL R11, R11, R11 ;  /* 0x0000000b0b0ba220 */ /* 0x004fe20000400000 */
[----:B------:R-:W-:Y:S01]  /*2b30*/  FSETP.GEU.AND P2, PT, R25, -126, PT ;  /* 0xc2fc00001900780b */ /* 0x000fe20003f4e000 */
[----:B------:R-:W-:-:S02]  /*2b40*/  ULDC UR7, c[0x0][0x604] ;  /* 0x0001810000077ab9 */ /* 0x000fc40000000800 */
[--C-:B------:R-:W-:Y:S01]  /*2b50*/  FFMA R41, R116, UR7, -R153.reuse ;  /* 0x0000000774297c23 */ /* 0x100fe20008000899 */
[----:B------:R-:W-:Y:S01]  /*2b60*/  ULDC UR7, c[0x0][0x604] ;  /* 0x0001810000077ab9 */ /* 0x000fe20000000800 */
[----:B------:R-:W-:Y:S01]  /*2b70*/  @!P6 FMUL R21, R21, 0.5 ;  /* 0x3f0000001515e820 */ /* 0x000fe20000400000 */
[----:B------:R-:W2:Y:S01]  /*2b80*/  MUFU.EX2 R9, R9 ;  /* 0x0000000900097308 */ /* 0x000ea20000000800 */
[----:B-1----:R-:W-:Y:S01]  /*2b90*/  @!P3 FMUL R13, R13, R13 ;  /* 0x0000000d0d0db220 */ /* 0x002fe20000400000 */
[----:B------:R-:W-:Y:S01]  /*2ba0*/  FSETP.GEU.AND P3, PT, R29, -126, PT ;  /* 0xc2fc00001d00780b */ /* 0x000fe20003f6e000 */
[--C-:B------:R-:W-:Y:S01]  /*2bb0*/  FFMA R45, R117, UR7, -R153.reuse ;  /* 0x00000007752d7c23 */ /* 0x100fe20008000899 */
[----:B------:R-:W-:Y:S02]  /*2bc0*/  ULDC UR7, c[0x0][0x604] ;  /* 0x0001810000077ab9 */ /* 0x000fe40000000800 */
[----:B------:R-:W-:Y:S01]  /*2bd0*/  FFMA R49, R120, UR7, -R153 ;  /* 0x0000000778317c23 */ /* 0x000fe20008000899 */
[----:B------:R-:W-:Y:S01]  /*2be0*/  @!P2 FMUL R25, R25, 0.5 ;  /* 0x3f0000001919a820 */ /* 0x000fe20000400000 */
[----:B------:R-:W1:Y:S01]  /*2bf0*/  MUFU.EX2 R15, R15 ;  /* 0x0000000f000f7308 */ /* 0x000e620000000800 */
[----:B---3--:R-:W-:Y:S01]  /*2c00*/  @!P5 FMUL R5, R5, R5 ;  /* 0x000000050505d220 */ /* 0x008fe20000400000 */
[----:B------:R-:W-:Y:S01]  /*2c10*/  FSETP.GEU.AND P5, PT, R19, -126, PT ;  /* 0xc2fc00001300780b */ /* 0x000fe20003fae000 */
[----:B------:R-:W-:-:S02]  /*2c20*/  ULDC UR7, c[0x0][0x604] ;  /* 0x0001810000077ab9 */ /* 0x000fc40000000800 */
[--C-:B------:R-:W-:Y:S01]  /*2c30*/  FFMA R53, R121, UR7, -R153.reuse ;  /* 0x0000000779357c23 */ /* 0x100fe20008000899 */
[----:B------:R-:W-:Y:S01]  /*2c40*/  ULDC UR7, c[0x0][0x604] ;  /* 0x0001810000077ab9 */ /* 0x000fe20000000800 */
        /* <DEDUP_REMOVED lines=60> */
[----:B------:R-:W-:Y:S01]  /*3010*/  FFMA R148, R148, UR7, -R153 ;  /* 0x0000000794947c23 */ /* 0x000fe20008000899 */
[----:B------:R-:W-:Y:S01]  /*3020*/  ULDC UR7, c[0x0][0x604] ;  /* 0x0001810000077ab9 */ /* 0x000fe20000000800 */
[----:B------:R-:W-:Y:S01]  /*3030*/  FADD R164, R52, R49 ;  /* 0x0000003134a47221 */ /* 0x000fe20000000000 */
[----:B------:R-:W-:Y:S01]  /*3040*/  FFMA R149, R149, UR7, -R153 ;  /* 0x0000000795957c23 */ /* 0x000fe20008000899 */
[----:B------:R-:W-:Y:S01]  /*3050*/  @!P4 FMUL R57, R57, 0.5 ;  /* 0x3f0000003939c820 */ /* 0x000fe20000400000 */
[----:B------:R-:W3:Y:S01]  /*3060*/  MUFU.EX2 R45, R45 ;  /* 0x0000002d002d7308 */ /* 0x000ee20000000800 */
[----:B--2---:R-:W-:Y:S01]  /*3070*/  @!P3 FMUL R53, R53, R53 ;  /* 0x000000353535b220 */ /* 0x004fe20000400000 */
[----:B------:R-:W-:Y:S01]  /*3080*/  FSETP.GEU.AND P3, PT, R77, -126, PT ;  /* 0xc2fc00004d00780b */ /* 0x000fe20003f6e000 */
[----:B------:R-:W-:Y:S01]  /*3090*/  ULDC UR7, c[0x0][0x604] ;  /* 0x0001810000077ab9 */ /* 0x000fe20000000800 */
[----:B------:R-:W-:Y:S01]  /*30a0*/  F2FP.SATFINITE.E4M3.F32.PACK_AB_MERGE_C R49, R167, R49, RZ ;  /* 0x00000031a731723e */ /* 0x000fe200048070ff */
[----:B------:R-:W-:Y:S01]  /*30b0*/  FMUL R155, R155, UR7 ;  /* 0x000000079b9b7c20 */ /* 0x000fe20008400000 */
[----:B------:R-:W-:Y:S01]  /*30c0*/  ULDC UR7, c[0x0][0x604] ;  /* 0x0001810000077ab9 */ /* 0x000fe20000000800 */
[----:B------:R-:W-:Y:S01]  /*30d0*/  @!P2 FMUL R73, R73, 0.5 ;  /* 0x3f0000004949a820 */ /* 0x000fe20000400000 */
[----:B------:R-:W2:Y:S01]  /*30e0*/  MUFU.EX2 R41, R41 ;  /* 0x0000002900297308 */ /* 0x000ea20000000800 */
[----:B-1----:R-:W-:Y:S01]  /*30f0*/  @!P5 FMUL R37, R37, R37 ;  /* 0x000000252525d220 */ /* 0x002fe20000400000 */
[----:B------:R-:W-:Y:S01]  /*3100*/  FSETP.GEU.AND P5, PT, R61, -126, PT ;  /* 0xc2fc00003d00780b */ /* 0x000fe20003fae000 */
[----:B------:R-:W-:Y:S01]  /*3110*/  FFMA R105, R26, UR7, -R155 ;  /* 0x000000071a697c23 */ /* 0x000fe2000800089b */
[----:B------:R-:W-:Y:S01]  /*3120*/  ULDC UR7, c[0x0][0x604] ;  /* 0x0001810000077ab9 */ /* 0x000fe20000000800 */
[----:B------:R-:W-:Y:S01]  /*3130*/  FADD R52, R56, R53 ;  /* 0x0000003538347221 */ /* 0x000fe20000000000 */
[--C-:B------:R-:W-:Y:S01]  /*3140*/  FFMA R101, R27, UR7, -R155.reuse ;  /* 0x000000071b657c23 */ /* 0x100fe2000800089b */
[----:B------:R-:W-:Y:S01]  /*3150*/  @!P3 FMUL R77, R77, 0.5 ;  /* 0x3f0000004d4db820 */ /* 0x000fe20000400000 */
[----:B------:R-:W1:Y:S01]  /*3160*/  MUFU.EX2 R57, R57 ;  /* 0x0000003900397308 */ /* 0x000e620000000800 */
[----:B---3--:R-:W-:Y:S01]  /*3170*/  @!P1 FMUL R45, R45, R45 ;  /* 0x0000002d2d2d9220 */ /* 0x008fe20000400000 */
[----:B------:R-:W-:Y:S01]  /*3180*/  FSETP.GEU.AND P1, PT, R69, -126, PT ;  /* 0xc2fc00004500780b */ /* 0x000fe20003f2e000 */
[----:B------:R-:W-:Y:S01]  /*3190*/  ULDC UR7, c[0x0][0x604] ;  /* 0x0001810000077ab9 */ /* 0x000fe20000000800 */
[----:B------:R-:W-:Y:S01]  /*31a0*/  F2FP.SATFINITE.E4M3.F32.PACK_AB_MERGE_C R53, R167, R53, RZ ;  /* 0x00000035a735723e */ /* 0x000fe200048070ff */
[--C-:B------:R-:W-:Y:S01]  /*31b0*/  FFMA R30, R30, UR7, -R155.reuse ;  /* 0x000000071e1e7c23 */ /* 0x100fe2000800089b */
[----:B------:R-:W-:Y:S01]  /*31c0*/  ULDC UR7, c[0x0][0x604] ;  /* 0x0001810000077ab9 */ /* 0x000fe20000000800 */
[----:B------:R-:W-:Y:S01]  /*31d0*/  @!P5 FMUL R61, R61, 0.5 ;  /* 0x3f0000003d3dd820 */ /* 0x000fe20000400000 */
[----:B------:R-:W3:Y:S01]  /*31e0*/  MUFU.EX2 R73, R73 ;  /* 0x0000004900497308 */ /* 0x000ee20000000800 */
[----:B--2---:R-:W-:Y:S01]  /*31f0*/  @!P6 FMUL R41, R41, R41 ;  /* 0x000000292929e220 */ /* 0x004fe20000400000 */
[----:B------:R-:W-:Y:S01]  /*3200*/  FSETP.GEU.AND P6, PT, R65, -126, PT ;  /* 0xc2fc00004100780b */ /* 0x000fe20003fce000 */
[--C-:B------:R-:W-:Y:S01]  /*3210*/  FFMA R31, R31, UR7, -R155.reuse ;  /* 0x000000071f1f7c23 */ /* 0x100fe2000800089b */
[----:B------:R-:W-:Y:S01]  /*3220*/  ULDC UR7, c[0x0][0x604] ;  /* 0x0001810000077ab9 */ /* 0x000fe20000000800 */
[----:B------:R-:W-:Y:S01]  /*3230*/  LOP3.LUT R49, R49, 0xff, RZ, 0xc0, !PT ;  /* 0x000000ff31317812 */ /* 0x000fe200078ec0ff */
        /* <DEDUP_REMOVED lines=21> */
[----:B------:R-:W-:Y:S01]  /*3390*/  FADD R170, R60, R57 ;  /* 0x000000393caa7221 */ /* 0x000fe20000000000 */
[--C-:B------:R-:W-:Y:S01]  /*33a0*/  FFMA R42, R42, UR7, -R155.reuse ;  /* 0x000000072a2a7c23 */ /* 0x100fe2000800089b */
        /* <DEDUP_REMOVED lines=8> */
[----:B------:R-:W-:Y:S01]  /*3430*/  FFMA R46, R46, UR7, -R155 ;  /* 0x000000072e2e7c23 */ /* 0x000fe2000800089b */
[----:B------:R-:W-:Y:S01]  /*3440*/  @!P3 FMUL R96, R96, 0.5 ;  /* 0x3f0000006060b820 */ /* 0x000fe20000400000 */
[----:B------:R-:W1:Y:S01]  /*3450*/  MUFU.EX2 R81, R81 ;  /* 0x0000005100517308 */ /* 0x000e620000000800 */
[----:B---3--:R-:W-:Y:S01]  /*3460*/  @!P1 FMUL R69, R69, R69 ;  /* 0x0000004545459220 */ /* 0x008fe20000400000 */
[----:B------:R-:W-:Y:S01]  /*3470*/  FSETP.GEU.AND P1, PT, R92, -126, PT ;  /* 0xc2fc00005c00780b */ /* 0x000fe20003f2e000 */
[----:B------:R-:W-:Y:S01]  /*3480*/  ULDC UR7, c[0x0][0x604] ;  /* 0x0001810000077ab9 */ /* 0x000fe20000000800 */
[----:B------:R-:W-:Y:S01]  /*3490*/  FADD R60, R64, R61 ;  /* 0x0000003d403c7221 */ /* 0x000fe20000000000 */
[--C-:B------:R-:W-:Y:S01]  /*34a0*/  FFMA R47, R47, UR7, -R155.reuse ;  /* 0x000000072f2f7c23 */ /* 0x100fe2000800089b */
[----:B------:R-:W-:Y:S01]  /*34b0*/  ULDC UR7, c[0x0][0x604] ;  /* 0x0001810000077ab9 */ /* 0x000fe20000000800 */
[----:B------:R-:W-:Y:S01]  /*34c0*/  @!P5 FMUL R85, R85, 0.5 ;  /* 0x3f0000005555d820 */ /* 0x000fe20000400000 */
[----:B------:R-:W3:Y:S01]  /*34d0*/  MUFU.EX2 R93, R93 ;  /* 0x0000005d005d7308 */ /* 0x000ee20000000800 */
[----:B--2---:R-:W-:Y:S01]  /*34e0*/  @!P6 FMUL R65, R65, R65 ;  /* 0x000000414141e220 */ /* 0x004fe20000400000 */
[----:B------:R-:W-:Y:S01]  /*34f0*/  FSETP.GEU.AND P6, PT, R89, -126, PT ;  /* 0xc2fc00005900780b */ /* 0x000fe20003fce000 */
[----:B------:R-:W-:Y:S01]  /*3500*/  FFMA R50, R50, UR7, -R155 ;  /* 0x0000000732327c23 */ /* 0x000fe2000800089b */
[----:B------:R-:W-:Y:S01]  /*3510*/  ULDC UR7, c[0x0][0x604] ;  /* 0x0001810000077ab9 */ /* 0x000fe20000000800 */
[----:B------:R-:W-:Y:S01]  /*3520*/  FADD R176, R68, R65 ;  /* 0x0000004144b07221 */ /* 0x000fe20000000000 */
[----:B------:R-:W-:Y:S01]  /*3530*/  FFMA R51, R51, UR7, -R155 ;  /* 0x0000000733337c23 */ /* 0x000fe2000800089b */
[----:B------:R-:W-:Y:S01]  /*3540*/  @!P1 FMUL R92, R92, 0.5 ;  /* 0x3f0000005c5c9820 */ /* 0x000fe20000400000 */
[----:B------:R-:W2:Y:S01]  /*3550*/  MUFU.EX2 R96, R96 ;  /* 0x0000006000607308 */ /* 0x000ea20000000800 */
[----:B-1----:R-:W-:Y:S01]  /*3560*/  @!P4 FMUL R81, R81, R81 ;  /* 0x000000515151c220 */ /* 0x002fe20000400000 */
[----:B------:R-:W-:Y:S01]  /*3570*/  FSETP.GEU.AND P4, PT, R148, -126, PT ;  /* 0xc2fc00009400780b */ /* 0x000fe20003f8e000 */
[----:B------:R-:W-:Y:S01]  /*3580*/  ULDC UR7, c[0x0][0x604] ;  /* 0x0001810000077ab9 */ /* 0x000fe20000000800 */
[----:B------:R-:W-:Y:S01]  /*3590*/  FADD R68, R152, R69 ;  /* 0x0000004598447221 */ /* 0x000fe20000000000 */
        /* <DEDUP_REMOVED lines=27> */
[----:B------:R1:W4:Y:S01]  /*3750*/  MUFU.EX2 R26, R148 ;  /* 0x00000094001a7308 */ /* 0x0003220000000800 */
[----:B---3--:R-:W-:Y:S01]  /*3760*/  @!P1 FMUL R92, R92, R92 ;  /* 0x0000005c5c5c9220 */ /* 0x008fe20000400000 */
[----:B------:R-:W-:Y:S01]  /*3770*/  FSETP.GEU.AND P1, PT, R101, -126, PT ;  /* 0xc2fc00006500780b */ /* 0x000fe20003f2e000 */
[----:B------:R-:W-:Y:S01]  /*3780*/  ULDC UR7, c[0x0][0x604] ;  /* 0x0001810000077ab9 */ /* 0x000fe20000000800 */
[----:B------:R-:W-:Y:S01]  /*3790*/  FADD R187, R160, R96 ;  /* 0x00000060a0bb7221 */ /* 0x000fe20000000000 */
[----:B------:R-:W-:Y:S01]  /*37a0*/  F2FP.SATFINITE.E4M3.F32.PACK_AB_MERGE_C R64, R167, R64, RZ ;  /* 0x00000040a740723e */ /* 0x000fe200048070ff */
[----:B------:R-:W-:Y:S01]  /*37b0*/  FADD R188, R158, R92 ;  /* 0x0000005c9ebc7221 */ /* 0x000fe20000000000 */
[----:B------:R-:W-:Y:S01]  /*37c0*/  @!P5 FMUL R149, R149, 0.5 ;  /* 0x3f0000009595d820 */ /* 0x000fe20000400000 */
[----:B------:R3:W5:Y:S01]  /*37d0*/  MUFU.EX2 R117, R30 ;  /* 0x0000001e00757308 */ /* 0x0007620000000800 */
[----:B--2---:R-:W-:Y:S01]  /*37e0*/  @!P6 FMUL R89, R89, R89 ;  /* 0x000000595959e220 */ /* 0x004fe20000400000 */
[----:B------:R-:W-:-:S02]  /*37f0*/  FSETP.GEU.AND P6, PT, R105, -126, PT ;  /* 0xc2fc00006900780b */ /* 0x000fc40003fce000 */
[C---:B-1----:R-:W-:Y:S01]  /*3800*/  F2FP.SATFINITE.E4M3.F32.PACK_AB_MERGE_C R148, R167.reuse, R40, RZ ;  /* 0x00000028a794723e */ /* 0x042fe200048070ff */
[----:B------:R-:W-:Y:S01]  /*3810*/  FADD R185, R80, R89 ;  /* 0x0000005950b97221 */ /* 0x000fe20000000000 */
[----:B------:R-:W-:Y:S01]  /*3820*/  F2FP.SATFINITE.E4M3.F32.PACK_AB_MERGE_C R154, R167, R154, RZ ;  /* 0x0000009aa79a723e */ /* 0x000fe200048070ff */
[----:B------:R-:W-:Y:S01]  /*3830*/  @!P1 FMUL R101, R101, 0.5 ;  /* 0x3f00000065659820 */ /* 0x000fe20000400000 */
[----:B------:R-:W1:Y:S01]  /*3840*/  MUFU.EX2 R113, R31 ;  /* 0x0000001f00717308 */ /* 0x000e620000000800 */
[----:B----4-:R-:W-:Y:S01]  /*3850*/  @!P4 FMUL R26, R26, R26 ;  /* 0x0000001a1a1ac220 */ /* 0x010fe20000400000 */
[----:B------:R-:W-:Y:S01]  /*3860*/  FSETP.GEU.AND P4, PT, R34, -126, PT ;  /* 0xc2fc00002200780b */ /* 0x000fe20003f8e000 */
[----:B---3--:R-:W-:Y:S01]  /*3870*/  FFMA R30, R66, UR7, -R155 ;  /* 0x00000007421e7c23 */ /* 0x008fe2000800089b */
[----:B------:R-:W-:Y:S01]  /*3880*/  ULDC UR7, c[0x0][0x604] ;  /* 0x0001810000077ab9 */ /* 0x000fe20000000800 */
[----:B------:R-:W-:Y:S01]  /*3890*/  F2FP.SATFINITE.E4M3.F32.PACK_AB_MERGE_C R76, R167, R76, RZ ;  /* 0x0000004ca74c723e */ /* 0x000fe200048070ff */
[----:B------:R-:W-:Y:S01]  /*38a0*/  FADD R198, R88, R26 ;  /* 0x0000001a58c67221 */ /* 0x000fe20000000000 */
[----:B------:R-:W-:Y:S01]  /*38b0*/  @!P6 FMUL R105, R105, 0.5 ;  /* 0x3f0000006969e820 */ /* 0x000fe20000400000 */
[----:B------:R-:W2:Y:S01]  /*38c0*/  MUFU.EX2 R27, R149 ;  /* 0x00000095001b7308 */ /* 0x000ea20000000800 */
[----:B-----5:R-:W-:Y:S01]  /*38d0*/  @!P2 FMUL R117, R117, R117 ;  /* 0x000000757575a220 */ /* 0x020fe20000400000 */
[----:B------:R-:W-:-:S02]  /*38e0*/  FSETP.GEU.AND P2, PT, R42, -126, PT ;  /* 0xc2fc00002a00780b */ /* 0x000fc40003f4e000 */
[----:B------:R-:W-:Y:S02]  /*38f0*/  F2FP.SATFINITE.E4M3.F32.PACK_AB_MERGE_C R156, R167, R156, RZ ;  /* 0x0000009ca79c723e */ /* 0x000fe400048070ff */
[----:B------:R-:W-:Y:S01]  /*3900*/  LOP3.LUT R64, R64, 0xffff, RZ, 0xc0, !PT ;  /* 0x0000ffff40407812 */ /* 0x000fe200078ec0ff */
[----:B------:R-:W-:Y:S01]  /*3910*/  @!P4 FMUL R34, R34, 0.5 ;  /* 0x3f0000002222c820 */ /* 0x000fe20000400000 */
[----:B------:R-:W3:Y:S01]  /*3920*/  MUFU.EX2 R101, R101 ;  /* 0x0000006500657308 */ /* 0x000ee20000000800 */
[----:B-1----:R-:W-:Y:S01]  /*3930*/  @!P3 FMUL R113, R113, R113 ;  /* 0x000000717171b220 */ /* 0x002fe20000400000 */
[----:B------:R-:W-:Y:S02]  /*3940*/  FSETP.GEU.AND P3, PT, R43, -126, PT ;  /* 0xc2fc00002b00780b */ /* 0x000fe40003f6e000 */
[----:B------:R-:W-:Y:S02]  /*3950*/  LOP3.LUT R154, R154, 0xffff, RZ, 0xc0, !PT ;  /* 0x0000ffff9a9a7812 */ /* 0x000fe400078ec0ff */
[----:B------:R-:W-:Y:S01]  /*3960*/  F2FP.SATFINITE.E4M3.F32.PACK_AB_MERGE_C R80, R167, R80, RZ ;  /* 0x00000050a750723e */ /* 0x000fe200048070ff */
[----:B------:R-:W-:Y:S01]  /*3970*/  @!P2 FMUL R42, R42, 0.5 ;  /* 0x3f0000002a2aa820 */ /* 0x000fe20000400000 */
[----:B------:R-:W1:Y:S01]  /*3980*/  MUFU.EX2 R105, R105 ;  /* 0x0000006900697308 */ /* 0x000e620000000800 */
[----:B--2---:R-:W-:Y:S01]  /*3990*/  @!P5 FMUL R27, R27, R27 ;  /* 0x0000001b1b1bd220 */ /* 0x004fe20000400000 */
[----:B------:R-:W-:-:S02]  /*39a0*/  FSETP.GEU.AND P5, PT, R35, -126, PT ;  /* 0xc2fc00002300780b */ /* 0x000fc40003fae000 */
[C---:B------:R-:W-:Y:S01]  /*39b0*/  F2FP.SATFINITE.E4M3.F32.PACK_AB_MERGE_C R158, R167.reuse, R158, RZ ;  /* 0x0000009ea79e723e */ /* 0x040fe200048070ff */
[----:B------:R-:W-:Y:S01]  /*39c0*/  FADD R200, R162, R27 ;  /* 0x0000001ba2c87221 */ /* 0x000fe20000000000 */
[----:B------:R-:W-:Y:S01]  /*39d0*/  F2FP.SATFINITE.E4M3.F32.PACK_AB_MERGE_C R152, R167, R152, RZ ;  /* 0x00000098a798723e */ /* 0x000fe200048070ff */
[----:B------:R-:W-:Y:S01]  /*39e0*/  @!P3 FMUL R43, R43, 0.5 ;  /* 0x3f0000002b2bb820 */ /* 0x000fe20000400000 */
[----:B------:R2:W4:Y:S01]  /*39f0*/  MUFU.EX2 R128, R34 ;  /* 0x0000002200807308 */ /* 0x0005220000000800 */
[----:B---3--:R-:W-:Y:S01]  /*3a00*/  @!P1 FMUL R101, R101, R101 ;  /* 0x0000006565659220 */ /* 0x008fe20000400000 */
[----:B------:R-:W-:Y:S02]  /*3a10*/  FSETP.GEU.AND P1, PT, R39, -126, PT ;  /* 0xc2fc00002700780b */ /* 0x000fe40003f2e000 */
[C---:B------:R-:W-:Y:S02]  /*3a20*/  F2FP.SATFINITE.E4M3.F32.PACK_AB_MERGE_C R88, R167.reuse, R88, RZ ;  /* 0x00000058a758723e */ /* 0x040fe400048070ff */
[----:B------:R-:W-:Y:S01]  /*3a30*/  F2FP.SATFINITE.E4M3.F32.PACK_AB_MERGE_C R162, R167, R162, RZ ;  /* 0x000000a2a7a2723e */ /* 0x000fe200048070ff */
[----:B------:R-:W-:Y:S01]  /*3a40*/  @!P5 FMUL R35, R35, 0.5 ;  /* 0x3f0000002323d820 */ /* 0x000fe20000400000 */
[----:B------:R-:W3:Y:S01]  /*3a50*/  MUFU.EX2 R136, R42 ;  /* 0x0000002a00887308 */ /* 0x000ee20000000800 */
[----:B-1----:R-:W-:Y:S01]  /*3a60*/  @!P6 FMUL R105, R105, R105 ;  /* 0x000000696969e220 */ /* 0x002fe20000400000 */
[----:B------:R-:W-:Y:S01]  /*3a70*/  FSETP.GEU.AND P6, PT, R38, -126, PT ;  /* 0xc2fc00002600780b */ /* 0x000fe20003fce000 */
[----:B--2---:R-:W-:Y:S01]  /*3a80*/  FFMA R34, R67, UR7, -R155 ;  /* 0x0000000743227c23 */ /* 0x004fe2000800089b */
[----:B------:R-:W-:Y:S01]  /*3a90*/  ULDC UR7, c[0x0][0x604] ;  /* 0x0001810000077ab9 */ /* 0x000fe20000000800 */
[----:B------:R-:W-:-:S02]  /*3aa0*/  LOP3.LUT R76, R76, 0xff, RZ, 0xc0, !PT ;  /* 0x000000ff4c4c7812 */ /* 0x000fc400078ec0ff */
[----:B------:R-:W-:Y:S01]  /*3ab0*/  @!P1 FMUL R39, R39, 0.5 ;  /* 0x3f00000027279820 */ /* 0x000fe20000400000 */
[----:B------:R-:W1:Y:S01]  /*3ac0*/  MUFU.EX2 R137, R43 ;  /* 0x0000002b00897308 */ /* 0x000e620000000800 */
[----:B----4-:R-:W-:Y:S01]  /*3ad0*/  @!P4 FMUL R128, R128, R128 ;  /* 0x000000808080c220 */ /* 0x010fe20000400000 */
[----:B------:R-:W-:Y:S02]  /*3ae0*/  FSETP.GEU.AND P4, PT, R46, -126, PT ;  /* 0xc2fc00002e00780b */ /* 0x000fe40003f8e000 */
[----:B------:R-:W-:Y:S02]  /*3af0*/  PRMT R64, R64, 0x7604, R171 ;  /* 0x0000760440407816 */ /* 0x000fe400000000ab */
[----:B------:R-:W-:Y:S01]  /*3b00*/  PRMT R154, R154, 0x7604, R175 ;  /* 0x000076049a9a7816 */ /* 0x000fe200000000af */
[----:B------:R-:W-:Y:S01]  /*3b10*/  @!P6 FMUL R38, R38, 0.5 ;  /* 0x3f0000002626e820 */ /* 0x000fe20000400000 */
[----:B------:R-:W2:Y:S01]  /*3b20*/  MUFU.EX2 R125, R35 ;  /* 0x00000023007d7308 */ /* 0x000ea20000000800 */
[----:B---3--:R-:W-:Y:S01]  /*3b30*/  @!P2 FMUL R136, R136, R136 ;  /* 0x000000888888a220 */ /* 0x008fe20000400000 */
[----:B------:R-:W-:-:S02]  /*3b40*/  FSETP.GEU.AND P2, PT, R54, -126, PT ;  /* 0xc2fc00003600780b */ /* 0x000fc40003f4e000 */
[----:B------:R-:W-:Y:S02]  /*3b50*/  LOP3.LUT R80, R80, 0xff, RZ, 0xc0, !PT ;  /* 0x000000ff50507812 */ /* 0x000fe400078ec0ff */
        /* <DEDUP_REMOVED lines=8> */
[----:B------:R1:W4:Y:S01]  /*3be0*/  MUFU.EX2 R129, R38 ;  /* 0x0000002600817308 */ /* 0x0003220000000800 */
[----:B--2---:R-:W-:Y:S01]  /*3bf0*/  @!P5 FMUL R125, R125, R125 ;  /* 0x0000007d7d7dd220 */ /* 0x004fe20000400000 */
[----:B------:R-:W-:-:S02]  /*3c00*/  FSETP.GEU.AND P5, PT, R47, -126, PT ;  /* 0xc2fc00002f00780b */ /* 0x000fc40003fae000 */
[----:B------:R-:W-:Y:S02]  /*3c10*/  F2FP.SATFINITE.E4M3.F32.PACK_AB_MERGE_C R160, R167, R160, RZ ;  /* 0x000000a0a7a0723e */ /* 0x000fe400048070ff */
[----:B------:R-:W-:Y:S01]  /*3c20*/  PRMT R152, R152, 0x7604, R173 ;  /* 0x0000760498987816 */ /* 0x000fe200000000ad */
[----:B------:R-:W-:Y:S01]  /*3c30*/  @!P3 FMUL R55, R55, 0.5 ;  /* 0x3f0000003737b820 */ /* 0x000fe20000400000 */
[----:B------:R2:W5:Y:S01]  /*3c40*/  MUFU.EX2 R145, R46 ;  /* 0x0000002e00917308 */ /* 0x0005620000000800 */
[----:B---3--:R-:W-:Y:S01]  /*3c50*/  @!P1 FMUL R132, R132, R132 ;  /* 0x0000008484849220 */ /* 0x008fe20000400000 */
[----:B------:R-:W-:Y:S01]  /*3c60*/  FSETP.GEU.AND P1, PT, R51, -126, PT ;  /* 0xc2fc00003300780b */ /* 0x000fe20003f2e000 */
[--C-:B-1----:R-:W-:Y:S01]  /*3c70*/  FFMA R38, R70, UR7, -R155.reuse ;  /* 0x0000000746267c23 */ /* 0x102fe2000800089b */
[----:B------:R-:W-:Y:S01]  /*3c80*/  ULDC UR7, c[0x0][0x604] ;  /* 0x0001810000077ab9 */ /* 0x000fe20000000800 */
[----:B------:R-:W-:Y:S01]  /*3c90*/  LOP3.LUT R84, R84, 0xff, RZ, 0xc0, !PT ;  /* 0x000000ff54547812 */ /* 0x000fe200078ec0ff */
[--C-:B------:R-:W-:Y:S01]  /*3ca0*/  FFMA R42, R71, UR7, -R155.reuse ;  /* 0x00000007472a7c23 */ /* 0x100fe2000800089b */
[----:B------:R-:W-:Y:S01]  /*3cb0*/  @!P5 FMUL R47, R47, 0.5 ;  /* 0x3f0000002f2fd820 */ /* 0x000fe20000400000 */
[----:B------:R-:W1:Y:S01]  /*3cc0*/  MUFU.EX2 R157, R54 ;  /* 0x00000036009d7308 */ /* 0x000e620000000800 */
[----:B----4-:R-:W-:Y:S01]  /*3cd0*/  @!P6 FMUL R129, R129, R129 ;  /* 0x000000818181e220 */ /* 0x010fe20000400000 */
[----:B------:R-:W-:Y:S01]  /*3ce0*/  FSETP.GEU.AND P6, PT, R50, -126, PT ;  /* 0xc2fc00003200780b */ /* 0x000fe20003fce000 */
[----:B------:R-:W-:Y:S01]  /*3cf0*/  ULDC UR7, c[0x0][0x604] ;  /* 0x0001810000077ab9 */ /* 0x000fe20000000800 */
[----:B------:R-:W-:Y:S01]  /*3d00*/  F2FP.SATFINITE.E4M3.F32.PACK_AB_MERGE_C R26, R167, R26, RZ ;  /* 0x0000001aa71a723e */ /* 0x000fe200048070ff */
[----:B--2---:R-:W-:Y:S01]  /*3d10*/  FFMA R46, R74, UR7, -R155 ;  /* 0x000000074a2e7c23 */ /* 0x004fe2000800089b */
[----:B------:R-:W-:Y:S01]  /*3d20*/  ULDC UR7, c[0x0][0x604] ;  /* 0x0001810000077ab9 */ /* 0x000fe20000000800 */
        /* <DEDUP_REMOVED lines=16> */
[C---:B------:R-:W-:Y:S02]  /*3e30*/  F2FP.SATFINITE.E4M3.F32.PACK_AB_MERGE_C R61, R167.reuse, R61, RZ ;  /* 0x0000003da73d723e */ /* 0x040fe400048070ff */
[----:B------:R-:W-:Y:S01]  /*3e40*/  F2FP.SATFINITE.E4M3.F32.PACK_AB_MERGE_C R65, R167, R65, RZ ;  /* 0x00000041a741723e */ /* 0x000fe200048070ff */
[----:B------:R-:W-:Y:S01]  /*3e50*/  @!P2 FMUL R30, R30, 0.5 ;  /* 0x3f0000001e1ea820 */ /* 0x000fe20000400000 */
[----:B------:R2:W5:Y:S01]  /*3e60*/  MUFU.EX2 R149, R50 ;  /* 0x0000003200957308 */ /* 0x0005620000000800 */
[----:B---3--:R-:W-:Y:S01]  /*3e70*/  @!P5 FMUL R144, R144, R144 ;  /* 0x000000909090d220 */ /* 0x008fe20000400000 */
[----:B------:R-:W-:Y:S01]  /*3e80*/  FSETP.GEU.AND P5, PT, R59, -126, PT ;  /* 0xc2fc00003b00780b */ /* 0x000fe20003fae000 */
[----:B-1----:R-:W-:Y:S01]  /*3e90*/  FFMA R51, R139, UR10, -R155 ;  /* 0x0000000a8b337c23 */ /* 0x002fe2000800089b */
[----:B------:R-:W-:Y:S01]  /*3ea0*/  ULDC UR10, c[0x0][0x604] ;  /* 0x00018100000a7ab9 */ /* 0x000fe20000000800 */
[----:B------:R-:W-:Y:S01]  /*3eb0*/  FADD R139, R32, R29 ;  /* 0x0000001d208b7221 */ /* 0x000fe20000000000 */
[--C-:B------:R-:W-:Y:S01]  /*3ec0*/  FFMA R71, R150, UR10, -R155.reuse ;  /* 0x0000000a96477c23 */ /* 0x100fe2000800089b */
[----:B------:R-:W-:Y:S01]  /*3ed0*/  @!P3 FMUL R34, R34, 0.5 ;  /* 0x3f0000002222b820 */ /* 0x000fe20000400000 */
[----:B------:R1:W3:Y:S01]  /*3ee0*/  MUFU.EX2 R168, R58 ;  /* 0x0000003a00a87308 */ /* 0x0002e20000000800 */
[----:B----4-:R-:W-:Y:S01]  /*3ef0*/  @!P1 FMUL R153, R153, R153 ;  /* 0x0000009999999220 */ /* 0x010fe20000400000 */
[----:B------:R-:W-:Y:S01]  /*3f00*/  FSETP.GEU.AND P1, PT, R63, -126, PT ;  /* 0xc2fc00003f00780b */ /* 0x000fe20003f2e000 */
[--C-:B--2---:R-:W-:Y:S01]  /*3f10*/  FFMA R50, R75, UR7, -R155.reuse ;  /* 0x000000074b327c23 */ /* 0x104fe2000800089b */
[----:B------:R-:W-:Y:S01]  /*3f20*/  ULDC UR7, c[0x0][0x604] ;  /* 0x0001810000077ab9 */ /* 0x000fe20000000800 */
[----:B------:R-:W-:Y:S01]  /*3f30*/  F2FP.SATFINITE.E4M3.F32.PACK_AB_MERGE_C R32, R167, R32, RZ ;  /* 0x00000020a720723e */ /* 0x000fe200048070ff */
[--C-:B------:R-:W-:Y:S01]  /*3f40*/  FFMA R54, R78, UR7, -R155.reuse ;  /* 0x000000074e367c23 */ /* 0x100fe2000800089b */
[----:B------:R-:W-:Y:S01]  /*3f50*/  @!P5 FMUL R59, R59, 0.5 ;  /* 0x3f0000003b3bd820 */ /* 0x000fe20000400000 */
[----:B------:R-:W2:Y:S01]  /*3f60*/  MUFU.EX2 R30, R30 ;  /* 0x0000001e001e7308 */ /* 0x000ea20000000800 */
[----:B-----5:R-:W-:Y:S01]  /*3f70*/  @!P6 FMUL R149, R149, R149 ;  /* 0x000000959595e220 */ /* 0x020fe20000400000 */
[----:B------:R-:W-:Y:S01]  /*3f80*/  FSETP.GEU.AND P6, PT, R62, -126, PT ;  /* 0xc2fc00003e00780b */ /* 0x000fe20003fce000 */
[----:B------:R-:W-:Y:S01]  /*3f90*/  ULDC UR7, c[0x0][0x604] ;  /* 0x0001810000077ab9 */ /* 0x000fe20000000800 */
[----:B------:R-:W-:Y:S01]  /*3fa0*/  F2FP.SATFINITE.E4M3.F32.PACK_AB_MERGE_C R29, R167, R29, RZ ;  /* 0x0000001da71d723e */ /* 0x000fe200048070ff */
[----:B-1----:R-:W-:Y:S01]  /*3fb0*/  FFMA R58, R79, UR7, -R155 ;  /* 0x000000074f3a7c23 */ /* 0x002fe2000800089b */
[----:B------:R-:W-:Y:S01]  /*3fc0*/  ULDC UR7, c[0x0][0x604] ;  /* 0x0001810000077ab9 */ /* 0x000fe20000000800 */
[----:B------:R-:W-:Y:S01]  /*3fd0*/  @!P1 FMUL R63, R63, 0.5 ;  /* 0x3f0000003f3f9820 */ /* 0x000fe20000400000 */
[----:B------:R-:W1:Y:S01]  /*3fe0*/  MUFU.EX2 R34, R34 ;  /* 0x0000002200227308 */ /* 0x000e620000000800 */
[----:B---3--:R-:W-:Y:S01]  /*3ff0*/  @!P4 FMUL R168, R168, R168 ;  /* 0x000000a8a8a8c220 */ /* 0x008fe20000400000 */
[----:B------:R-:W-:Y:S01]  /*4000*/  FSETP.GEU.AND P4, PT, R38, -126, PT ;  /* 0xc2fc00002600780b */ /* 0x000fe20003f8e000 */
[----:B------:R-:W-:Y:S01]  /*4010*/  FADD R188, R139, R188 ;  /* 0x000000bc8bbc7221 */ /* 0x000fe20000000000 */
[----:B------:R-:W-:Y:S01]  /*4020*/  LOP3.LUT R79, R0, 0x3, RZ, 0xc0, !PT ;  /* 0x00000003004f7812 */ /* 0x000fe200078ec0ff */
[----:B------:R-:W-:Y:S01]  /*4030*/  IMAD.MOV.U32 R0, RZ, RZ, 0x3021 ;  /* 0x00003021ff007424 */ /* 0x000fe200078e00ff */
[----:B------:R-:W-:Y:S01]  /*4040*/  F2FP.SATFINITE.E4M3.F32.PACK_AB_MERGE_C R69, R167, R69, RZ ;  /* 0x00000045a745723e */ /* 0x000fe200048070ff */
[----:B------:R-:W-:Y:S01]  /*4050*/  @!P6 FMUL R62, R62, 0.5 ;  /* 0x3f0000003e3ee820 */ /* 0x000fe20000400000 */
[----:B------:R-:W3:Y:S01]  /*4060*/  MUFU.EX2 R169, R59 ;  /* 0x0000003b00a97308 */ /* 0x000ee20000000800 */
[----:B--2---:R-:W-:Y:S01]  /*4070*/  @!P2 FMUL R30, R30, R30 ;  /* 0x0000001e1e1ea220 */ /* 0x004fe20000400000 */
[----:B------:R-:W-:Y:S01]  /*4080*/  FSETP.GEU.AND P2, PT, R54, -126, PT ;  /* 0xc2fc00003600780b */ /* 0x000fe20003f4e000 */
[----:B------:R-:W-:Y:S01]  /*4090*/  VIADD R79, R79, 0xffffffff ;  /* 0xffffffff4f4f7836 */ /* 0x000fe20000000000 */
[----:B------:R-:W-:-:S02]  /*40a0*/  F2FP.SATFINITE.E4M3.F32.PACK_AB_MERGE_C R73, R167, R73, RZ ;  /* 0x00000049a749723e */ /* 0x000fc400048070ff */
[C---:B------:R-:W-:Y:S01]  /*40b0*/  F2FP.SATFINITE.E4M3.F32.PACK_AB_MERGE_C R77, R167.reuse, R77, RZ ;  /* 0x0000004da74d723e */ /* 0x040fe200048070ff */
[----:B------:R-:W-:Y:S01]  /*40c0*/  @!P4 FMUL R38, R38, 0.5 ;  /* 0x3f0000002626c820 */ /* 0x000fe20000400000 */
[----:B------:R-:W2:Y:S01]  /*40d0*/  MUFU.EX2 R133, R63 ;  /* 0x0000003f00857308 */ /* 0x000ea20000000800 */
[----:B-1----:R-:W-:Y:S01]  /*40e0*/  @!P3 FMUL R34, R34, R34 ;  /* 0x000000222222b220 */ /* 0x002fe20000400000 */
[----:B------:R-:W-:Y:S02]  /*40f0*/  FSETP.GEU.AND P3, PT, R58, -126, PT ;  /* 0xc2fc00003a00780b */ /* 0x000fe40003f6e000 */
[C---:B------:R-:W-:Y:S02]  /*4100*/  F2FP.SATFINITE.E4M3.F32.PACK_AB_MERGE_C R81, R167.reuse, R81, RZ ;  /* 0x00000051a751723e */ /* 0x040fe400048070ff */
[----:B------:R-:W-:Y:S01]  /*4110*/  F2FP.SATFINITE.E4M3.F32.PACK_AB_MERGE_C R85, R167, R85, RZ ;  /* 0x00000055a755723e */ /* 0x000fe200048070ff */
[----:B------:R-:W-:Y:S01]  /*4120*/  @!P2 FMUL R54, R54, 0.5 ;  /* 0x3f0000003636a820 */ /* 0x000fe20000400000 */
[----:B------:R1:W4:Y:S01]  /*4130*/  MUFU.EX2 R140, R62 ;  /* 0x0000003e008c7308 */ /* 0x0003220000000800 */
[----:B---3--:R-:W-:Y:S01]  /*4140*/  @!P5 FMUL R169, R169, R169 ;  /* 0x000000a9a9a9d220 */ /* 0x008fe20000400000 */
[----:B------:R-:W-:-:S02]  /*4150*/  FSETP.GEU.AND P5, PT, R42, -126, PT ;  /* 0xc2fc00002a00780b */ /* 0x000fc40003fae000 */
[C---:B------:R-:W-:Y:S02]  /*4160*/  F2FP.SATFINITE.E4M3.F32.PACK_AB_MERGE_C R89, R167.reuse, R89, RZ ;  /* 0x00000059a759723e */ /* 0x040fe400048070ff */
[----:B------:R-:W-:Y:S01]  /*4170*/  F2FP.SATFINITE.E4M3.F32.PACK_AB_MERGE_C R92, R167, R92, RZ ;  /* 0x0000005ca75c723e */ /* 0x000fe200048070ff */
[----:B------:R-:W-:Y:S01]  /*4180*/  @!P3 FMUL R58, R58, 0.5 ;  /* 0x3f0000003a3ab820 */ /* 0x000fe20000400000 */
[----:B------:R-:W3:Y:S01]  /*4190*/  MUFU.EX2 R38, R38 ;  /* 0x0000002600267308 */ /* 0x000ee20000000800 */
[----:B--2---:R-:W-:Y:S01]  /*41a0*/  @!P1 FMUL R133, R133, R133 ;  /* 0x0000008585859220 */ /* 0x004fe20000400000 */
[----:B------:R-:W-:Y:S01]  /*41b0*/  FSETP.GEU.AND P1, PT, R50, -126, PT ;  /* 0xc2fc00003200780b */ /* 0x000fe20003f2e000 */
[--C-:B-1----:R-:W-:Y:S01]  /*41c0*/  FFMA R62, R82, UR7, -R155.reuse ;  /* 0x00000007523e7c23 */ /* 0x102fe2000800089b */
[----:B------:R-:W-:Y:S01]  /*41d0*/  ULDC UR7, c[0x0][0x604] ;  /* 0x0001810000077ab9 */ /* 0x000fe20000000800 */
[----:B------:R-:W-:Y:S01]  /*41e0*/  F2FP.SATFINITE.E4M3.F32.PACK_AB_MERGE_C R93, R167, R93, RZ ;  /* 0x0000005da75d723e */ /* 0x000fe200048070ff */
[----:B------:R-:W-:Y:S01]  /*41f0*/  FFMA R66, R83, UR7, -R155 ;  /* 0x0000000753427c23 */ /* 0x000fe2000800089b */
[----:B------:R-:W-:Y:S01]  /*4200*/  @!P5 FMUL R42, R42, 0.5 ;  /* 0x3f0000002a2ad820 */ /* 0x000fe20000400000 */
[----:B------:R-:W1:Y:S01]  /*4210*/  MUFU.EX2 R54, R54 ;  /* 0x0000003600367308 */ /* 0x000e620000000800 */
[----:B----4-:R-:W-:Y:S01]  /*4220*/  @!P6 FMUL R140, R140, R140 ;  /* 0x0000008c8c8ce220 */ /* 0x010fe20000400000 */
[----:B------:R-:W-:Y:S01]  /*4230*/  FSETP.GEU.AND P6, PT, R46, -126, PT ;  /* 0xc2fc00002e00780b */ /* 0x000fe20003fce000 */
[----:B------:R-:W-:Y:S01]  /*4240*/  ULDC UR7, c[0x0][0x604] ;  /* 0x0001810000077ab9 */ /* 0x000fe20000000800 */
[----:B------:R-:W-:-:S02]  /*4250*/  IMAD.U32 R83, RZ, RZ, UR5 ;  /* 0x00000005ff537e24 */ /* 0x000fc4000f8e00ff */
[--C-:B------:R-:W-:Y:S01]  /*4260*/  FFMA R70, R86, UR7, -R155.reuse ;  /* 0x0000000756467c23 */ /* 0x100fe2000800089b */
[----:B------:R-:W-:Y:S01]  /*4270*/  ULDC UR7, c[0x0][0x604] ;  /* 0x0001810000077ab9 */ /* 0x000fe20000000800 */
[----:B------:R-:W-:Y:S01]  /*4280*/  @!P1 FMUL R50, R50, 0.5 ;  /* 0x3f00000032329820 */ /* 0x000fe20000400000 */
[----:B------:R-:W2:Y:S01]  /*4290*/  MUFU.EX2 R58, R58 ;  /* 0x0000003a003a7308 */ /* 0x000ea20000000800 */
[----:B---3--:R-:W-:Y:S01]  /*42a0*/  @!P4 FMUL R38, R38, R38 ;  /* 0x000000262626c220 */ /* 0x008fe20000400000 */
[----:B------:R-:W-:Y:S01]  /*42b0*/  FSETP.GEU.AND P4, PT, R62, -126, PT ;  /* 0xc2fc00003e00780b */ /* 0x000fe20003f8e000 */
[--C-:B------:R-:W-:Y:S01]  /*42c0*/  FFMA R74, R87, UR7, -R155.reuse ;  /* 0x00000007574a7c23 */ /* 0x100fe2000800089b */
[----:B------:R-:W-:Y:S01]  /*42d0*/  ULDC UR7, c[0x0][0x604] ;  /* 0x0001810000077ab9 */ /* 0x000fe20000000800 */
[----:B------:R-:W-:Y:S01]  /*42e0*/  F2FP.SATFINITE.E4M3.F32.PACK_AB_MERGE_C R87, R167, R105, RZ ;  /* 0x00000069a757723e */ /* 0x000fe200048070ff */
[--C-:B------:R-:W-:Y:S01]  /*42f0*/  FFMA R78, R90, UR7, -R155.reuse ;  /* 0x000000075a4e7c23 */ /* 0x100fe2000800089b */
[----:B------:R-:W-:Y:S01]  /*4300*/  @!P6 FMUL R46, R46, 0.5 ;  /* 0x3f0000002e2ee820 */ /* 0x000fe20000400000 */
[----:B------:R-:W3:Y:S01]  /*4310*/  MUFU.EX2 R42, R42 ;  /* 0x0000002a002a7308 */ /* 0x000ee20000000800 */
[----:B------:R-:W-:Y:S01]  /*4320*/  ULDC UR7, c[0x0][0x604] ;  /* 0x0001810000077ab9 */ /* 0x000fe20000000800 */
[----:B-1----:R-:W-:Y:S01]  /*4330*/  @!P2 FMUL R54, R54, R54 ;  /* 0x000000363636a220 */ /* 0x002fe20000400000 */
[--C-:B------:R-:W-:Y:S01]  /*4340*/  FFMA R82, R91, UR7, -R155.reuse ;  /* 0x000000075b527c23 */ /* 0x100fe2000800089b */
[----:B------:R-:W-:Y:S01]  /*4350*/  FSETP.GEU.AND P2, PT, R78, -126, PT ;  /* 0xc2fc00004e00780b */ /* 0x000fe20003f4e000 */
[----:B------:R-:W-:Y:S01]  /*4360*/  ULDC UR7, c[0x0][0x604] ;  /* 0x0001810000077ab9 */ /* 0x000fe20000000800 */
[----:B------:R1:W-:Y:S01]  /*4370*/  SYNCS.ARRIVE.TRANS64.A1T0 RZ, [R83+UR38], RZ ;  /* 0x000000ff53ff79a7 */ /* 0x0003e20008100026 */
[----:B------:R-:W-:Y:S01]  /*4380*/  @!P4 FMUL R62, R62, 0.5 ;  /* 0x3f0000003e3ec820 */ /* 0x000fe20000400000 */
[----:B------:R-:W4:Y:S01]  /*4390*/  MUFU.EX2 R50, R50 ;  /* 0x0000003200327308 */ /* 0x000f220000000800 */
[----:B--2---:R-:W-:Y:S01]  /*43a0*/  @!P3 FMUL R58, R58, R58 ;  /* 0x0000003a3a3ab220 */ /* 0x004fe20000400000 */
[----:B------:R-:W-:Y:S01]  /*43b0*/  FSETP.GEU.AND P3, PT, R82, -126, PT ;  /* 0xc2fc00005200780b */ /* 0x000fe20003f6e000 */
[--C-:B------:R-:W-:Y:S01]  /*43c0*/  FFMA R86, R94, UR7, -R155.reuse ;  /* 0x000000075e567c23 */ /* 0x100fe2000800089b */
[----:B------:R-:W-:Y:S01]  /*43d0*/  ULDC UR7, c[0x0][0x604] ;  /* 0x0001810000077ab9 */ /* 0x000fe20000000800 */
[----:B------:R-:W-:Y:S01]  /*43e0*/  F2FP.SATFINITE.E4M3.F32.PACK_AB_MERGE_C R91, R167, R8, RZ ;  /* 0x00000008a75b723e */ /* 0x000fe200048070ff */
[--C-:B------:R-:W-:Y:S01]  /*43f0*/  FFMA R90, R95, UR7, -R155.reuse ;  /* 0x000000075f5a7c23 */ /* 0x100fe2000800089b */
[----:B------:R-:W-:Y:S01]  /*4400*/  ULDC UR7, c[0x0][0x604] ;  /* 0x0001810000077ab9 */ /* 0x000fe20000000800 */
[----:B------:R-:W2:Y:S01]  /*4410*/  MUFU.EX2 R46, R46 ;  /* 0x0000002e002e7308 */ /* 0x000ea20000000800 */
[----:B---3--:R-:W-:Y:S01]  /*4420*/  @!P5 FMUL R42, R42, R42 ;  /* 0x0000002a2a2ad220 */ /* 0x008fe20000400000 */
[----:B------:R-:W-:Y:S01]  /*4430*/  FSETP.GEU.AND P5, PT, R66, -126, PT ;  /* 0xc2fc00004200780b */ /* 0x000fe20003fae000 */
[----:B------:R-:W-:Y:S01]  /*4440*/  @!P2 FMUL R78, R78, 0.5 ;  /* 0x3f0000004e4ea820 */ /* 0x000fe20000400000 */
[----:B------:R-:W-:Y:S01]  /*4450*/  FFMA R94, R98, UR7, -R155 ;  /* 0x00000007625e7c23 */ /* 0x000fe2000800089b */
[----:B------:R-:W-:Y:S01]  /*4460*/  ULDC UR7, c[0x0][0x604] ;  /* 0x0001810000077ab9 */ /* 0x000fe20000000800 */
[----:B-1----:R-:W-:Y:S01]  /*4470*/  FADD R83, R8, R5 ;  /* 0x0000000508537221 */ /* 0x002fe20000000000 */
[----:B------:R-:W-:Y:S01]  /*4480*/  @!P3 FMUL R82, R82, 0.5 ;  /* 0x3f0000005252b820 */ /* 0x000fe20000400000 */
[----:B------:R-:W1:Y:S01]  /*4490*/  MUFU.EX2 R62, R62 ;  /* 0x0000003e003e7308 */ /* 0x000e620000000800 */
[----:B----4-:R-:W-:Y:S01]  /*44a0*/  @!P1 FMUL R50, R50, R50 ;  /* 0x0000003232329220 */ /* 0x010fe20000400000 */
[----:B------:R-:W-:Y:S01]  /*44b0*/  FSETP.GEU.AND P1, PT, R74, -126, PT ;  /* 0xc2fc00004a00780b */ /* 0x000fe20003f2e000 */
[----:B------:R-:W-:Y:S01]  /*44c0*/  FFMA R98, R99, UR7, -R155 ;  /* 0x0000000763627c23 */ /* 0x000fe2000800089b */
[----:B------:R-:W-:Y:S01]  /*44d0*/  ULDC UR7, c[0x0][0x604] ;  /* 0x0001810000077ab9 */ /* 0x000fe20000000800 */
[----:B------:R-:W-:Y:S01]  /*44e0*/  FADD R99, R10, R7 ;  /* 0x000000070a637221 */ /* 0x000fe20000000000 */
[--C-:B------:R-:W-:Y:S01]  /*44f0*/  FFMA R100, R102, UR7, -R155.reuse ;  /* 0x0000000766647c23 */ /* 0x100fe2000800089b */
[----:B------:R-:W-:Y:S01]  /*4500*/  @!P5 FMUL R66, R66, 0.5 ;  /* 0x3f0000004242d820 */ /* 0x000fe20000400000 */
[----:B------:R-:W3:Y:S01]  /*4510*/  MUFU.EX2 R78, R78 ;  /* 0x0000004e004e7308 */ /* 0x000ee20000000800 */
[----:B--2---:R-:W-:Y:S01]  /*4520*/  @!P6 FMUL R46, R46, R46 ;  /* 0x0000002e2e2ee220 */ /* 0x004fe20000400000 */
[----:B------:R-:W-:Y:S01]  /*4530*/  FSETP.GEU.AND P6, PT, R70, -126, PT ;  /* 0xc2fc00004600780b */ /* 0x000fe20003fce000 */
[----:B------:R-:W-:Y:S01]  /*4540*/  ULDC UR7, c[0x0][0x604] ;  /* 0x0001810000077ab9 */ /* 0x000fe20000000800 */
[----:B------:R-:W-:Y:S01]  /*4550*/  F2FP.SATFINITE.E4M3.F32.PACK_AB_MERGE_C R10, R167, R10, RZ ;  /* 0x0000000aa70a723e */ /* 0x000fe200048070ff */
[--C-:B------:R-:W-:Y:S01]  /*4560*/  FFMA R102, R103, UR7, -R155.reuse ;  /* 0x0000000767667c23 */ /* 0x100fe2000800089b */
[----:B------:R-:W-:Y:S01]  /*4570*/  ULDC UR7, c[0x0][0x604] ;  /* 0x0001810000077ab9 */ /* 0x000fe20000000800 */
[----:B------:R-:W-:Y:S01]  /*4580*/  @!P1 FMUL R74, R74, 0.5 ;  /* 0x3f0000004a4a9820 */ /* 0x000fe20000400000 */
[----:B------:R-:W2:Y:S01]  /*4590*/  MUFU.EX2 R82, R82 ;  /* 0x0000005200527308 */ /* 0x000ea20000000800 */
[----:B-1----:R-:W-:Y:S01]  /*45a0*/  @!P4 FMUL R62, R62, R62 ;  /* 0x0000003e3e3ec220 */ /* 0x002fe20000400000 */
[----:B------:R-:W-:Y:S01]  /*45b0*/  FSETP.GEU.AND P4, PT, R86, -126, PT ;  /* 0xc2fc00005600780b */ /* 0x000fe20003f8e000 */
[--C-:B------:R-:W-:Y:S01]  /*45c0*/  FFMA R104, R106, UR7, -R155.reuse ;  /* 0x000000076a687c23 */ /* 0x100fe2000800089b */
[----:B------:R-:W-:Y:S01]  /*45d0*/  ULDC UR7, c[0x0][0x604] ;  /* 0x0001810000077ab9 */ /* 0x000fe20000000800 */
[----:B------:R-:W-:Y:S01]  /*45e0*/  LOP3.LUT R10, R10, 0xff, RZ, 0xc0, !PT ;  /* 0x000000ff0a0a7812 */ /* 0x000fe200078ec0ff */
        /* <DEDUP_REMOVED lines=15> */
[----:B------:R-:W-:Y:S01]  /*46e0*/  FADD R97, R105, R78 ;  /* 0x0000004e69617221 */ /* 0x000fe20000000000 */
[--C-:B------:R-:W-:Y:S01]  /*46f0*/  FFMA R112, R114, UR7, -R155.reuse ;  /* 0x0000000772707c23 */ /* 0x100fe2000800089b */
[----:B------:R-:W-:Y:S01]  /*4700*/  @!P2 FMUL R100, R100, 0.5 ;  /* 0x3f0000006464a820 */ /* 0x000fe20000400000 */
[----:B------:R-:W2:Y:S01]  /*4710*/  MUFU.EX2 R70, R70 ;  /* 0x0000004600467308 */ /* 0x000ea20000000800 */
[----:B-1----:R-:W-:Y:S01]  /*4720*/  @!P5 FMUL R66, R66, R66 ;  /* 0x000000424242d220 */ /* 0x002fe20000400000 */
[----:B------:R-:W-:Y:S01]  /*4730*/  FSETP.GEU.AND P5, PT, R90, -126, PT ;  /* 0xc2fc00005a00780b */ /* 0x000fe20003fae000 */
[----:B------:R-:W-:Y:S01]  /*4740*/  ULDC UR7, c[0x0][0x604] ;  /* 0x0001810000077ab9 */ /* 0x000fe20000000800 */
[----:B------:R-:W-:Y:S01]  /*4750*/  F2FP.SATFINITE.E4M3.F32.PACK_AB_MERGE_C R105, R167, R12, RZ ;  /* 0x0000000ca769723e */ /* 0x000fe200048070ff */
[--C-:B------:R-:W-:Y:S01]  /*4760*/  FFMA R114, R115, UR7, -R155.reuse ;  /* 0x0000000773727c23 */ /* 0x100fe2000800089b */
[----:B------:R-:W-:Y:S01]  /*4770*/  ULDC UR7, c[0x0][0x604] ;  /* 0x0001810000077ab9 */ /* 0x000fe20000000800 */
[----:B------:R-:W-:Y:S01]  /*4780*/  @!P3 FMUL R102, R102, 0.5 ;  /* 0x3f0000006666b820 */ /* 0x000fe20000400000 */
[----:B------:R-:W1:Y:S01]  /*4790*/  MUFU.EX2 R86, R86 ;  /* 0x0000005600567308 */ /* 0x000e620000000800 */
[----:B---3--:R-:W-:Y:S01]  /*47a0*/  @!P1 FMUL R74, R74, R74 ;  /* 0x0000004a4a4a9220 */ /* 0x008fe20000400000 */
[----:B------:R-:W-:Y:S01]  /*47b0*/  FSETP.GEU.AND P1, PT, R98, -126, PT ;  /* 0xc2fc00006200780b */ /* 0x000fe20003f2e000 */
[--C-:B------:R-:W-:Y:S01]  /*47c0*/  FFMA R116, R118, UR7, -R155.reuse ;  /* 0x0000000776747c23 */ /* 0x100fe2000800089b */
[----:B------:R-:W-:Y:S01]  /*47d0*/  ULDC UR7, c[0x0][0x604] ;  /* 0x0001810000077ab9 */ /* 0x000fe20000000800 */
[----:B------:R-:W-:Y:S01]  /*47e0*/  LOP3.LUT R105, R105, 0xffff, RZ, 0xc0, !PT ;  /* 0x0000ffff69697812 */ /* 0x000fe200078ec0ff */
[--C-:B------:R-:W-:Y:S01]  /*47f0*/  FFMA R118, R119, UR7, -R155.reuse ;  /* 0x0000000777767c23 */ /* 0x100fe2000800089b */
        /* <DEDUP_REMOVED lines=77> */
[C---:B------:R-:W-:Y:S01]  /*4cd0*/  F2FP.SATFINITE.E4M3.F32.PACK_AB_MERGE_C R117, R167.reuse, R16, RZ ;  /* 0x00000010a775723e */ /* 0x040fe200048070ff */
[----:B------:R-:W-:Y:S01]  /*4ce0*/  FADD R121, R128, R94 ;  /* 0x0000005e80797221 */ /* 0x000fe20000000000 */
[----:B------:R-:W-:Y:S01]  /*4cf0*/  F2FP.SATFINITE.E4M3.F32.PACK_AB_MERGE_C R28, R167, R28, RZ ;  /* 0x0000001ca71c723e */ /* 0x000fe200048070ff */
[----:B------:R-:W-:Y:S01]  /*4d00*/  @!P2 FMUL R124, R124, 0.5 ;  /* 0x3f0000007c7ca820 */ /* 0x000fe20000400000 */
[----:B------:R-:W2:Y:S01]  /*4d10*/  MUFU.EX2 R108, R108 ;  /* 0x0000006c006c7308 */ /* 0x000ea20000000800 */
[----:B-1----:R-:W-:Y:S01]  /*4d20*/  @!P5 FMUL R106, R106, R106 ;  /* 0x0000006a6a6ad220 */ /* 0x002fe20000400000 */
[----:B------:R-:W-:Y:S01]  /*4d30*/  FSETP.GEU.AND P5, PT, R118, -126, PT ;  /* 0xc2fc00007600780b */ /* 0x000fe20003fae000 */
[----:B------:R-:W-:Y:S01]  /*4d40*/  FADD R119, R125, R98 ;  /* 0x000000627d777221 */ /* 0x000fe20000000000 */
[----:B------:R-:W-:Y:S01]  /*4d50*/  PRMT R10, R105, 0x7604, R10 ;  /* 0x00007604690a7816 */ /* 0x000fe2000000000a */
[----:B------:R-:W-:Y:S01]  /*4d60*/  FADD R130, R129, R100 ;  /* 0x0000006481827221 */ /* 0x000fe20000000000 */
[C---:B------:R-:W-:Y:S01]  /*4d70*/  F2FP.SATFINITE.E4M3.F32.PACK_AB_MERGE_C R115, R167.reuse, R128, RZ ;  /* 0x00000080a773723e */ /* 0x040fe200048070ff */
[----:B------:R-:W-:Y:S01]  /*4d80*/  @!P3 FMUL R126, R126, 0.5 ;  /* 0x3f0000007e7eb820 */ /* 0x000fe20000400000 */
[----:B------:R-:W1:Y:S01]  /*4d90*/  MUFU.EX2 R116, R116 ;  /* 0x0000007400747308 */ /* 0x000e620000000800 */
[----:B---3--:R-:W-:Y:S01]  /*4da0*/  @!P1 FMUL R110, R110, R110 ;  /* 0x0000006e6e6e9220 */ /* 0x008fe20000400000 */
[----:B------:R-:W-:Y:S01]  /*4db0*/  FSETP.GEU.AND P1, PT, R122, -126, PT ;  /* 0xc2fc00007a00780b */ /* 0x000fe20003f2e000 */
[----:B------:R-:W-:Y:S01]  /*4dc0*/  FADD R131, R22, R21 ;  /* 0x0000001516837221 */ /* 0x000fe20000000000 */
[C---:B------:R-:W-:Y:S01]  /*4dd0*/  F2FP.SATFINITE.E4M3.F32.PACK_AB_MERGE_C R16, R167.reuse, R125, RZ ;  /* 0x0000007da710723e */ /* 0x040fe200048070ff */
[----:B------:R-:W-:Y:S01]  /*4de0*/  FADD R125, R20, R19 ;  /* 0x00000013147d7221 */ /* 0x000fe20000000000 */
[----:B------:R-:W-:Y:S01]  /*4df0*/  LOP3.LUT R105, R32, 0xffff, RZ, 0xc0, !PT ;  /* 0x0000ffff20697812 */ /* 0x000fe200078ec0ff */
[----:B------:R-:W-:Y:S01]  /*4e00*/  @!P5 FMUL R118, R118, 0.5 ;  /* 0x3f0000007676d820 */ /* 0x000fe20000400000 */
[----:B------:R-:W3:Y:S01]  /*4e10*/  MUFU.EX2 R124, R124 ;  /* 0x0000007c007c7308 */ /* 0x000ee20000000800 */
[----:B--2---:R-:W-:Y:S01]  /*4e20*/  @!P6 FMUL R108, R108, R108 ;  /* 0x0000006c6c6ce220 */ /* 0x004fe20000400000 */
[----:B------:R-:W-:Y:S01]  /*4e30*/  FSETP.GEU.AND P6, PT, R120, -126, PT ;  /* 0xc2fc00007800780b */ /* 0x000fe20003fce000 */
[----:B------:R-:W-:Y:S01]  /*4e40*/  FADD R111, R14, R11 ;  /* 0x0000000b0e6f7221 */ /* 0x000fe20000000000 */
[----:B------:R-:W-:Y:S01]  /*4e50*/  F2FP.SATFINITE.E4M3.F32.PACK_AB_MERGE_C R128, R167, R20, RZ ;  /* 0x00000014a780723e */ /* 0x000fe200048070ff */
[----:B------:R-:W-:Y:S01]  /*4e60*/  FADD R141, R145, R108 ;  /* 0x0000006c918d7221 */ /* 0x000fe20000000000 */
[----:B------:R-:W-:Y:S01]  /*4e70*/  F2FP.SATFINITE.E4M3.F32.PACK_AB_MERGE_C R127, R167, R129, RZ ;  /* 0x00000081a77f723e */ /* 0x000fe200048070ff */
[----:B------:R-:W-:Y:S01]  /*4e80*/  @!P1 FMUL R122, R122, 0.5 ;  /* 0x3f0000007a7a9820 */ /* 0x000fe20000400000 */
[----:B------:R-:W2:Y:S01]  /*4e90*/  MUFU.EX2 R126, R126 ;  /* 0x0000007e007e7308 */ /* 0x000ea20000000800 */
[----:B-1----:R-:W-:Y:S01]  /*4ea0*/  @!P4 FMUL R116, R116, R116 ;  /* 0x000000747474c220 */ /* 0x002fe20000400000 */
[----:B------:R-:W-:Y:S01]  /*4eb0*/  FSETP.GEU.AND P4, PT, R31, -126, PT ;  /* 0xc2fc00001f00780b */ /* 0x000fe20003f8e000 */
[----:B------:R-:W-:Y:S01]  /*4ec0*/  FADD R129, R132, R102 ;  /* 0x0000006684817221 */ /* 0x000fe20000000000 */
[----:B------:R-:W-:Y:S01]  /*4ed0*/  F2FP.SATFINITE.E4M3.F32.PACK_AB_MERGE_C R142, R167, R145, RZ ;  /* 0x00000091a78e723e */ /* 0x000fe200048070ff */
[----:B------:R-:W-:Y:S01]  /*4ee0*/  FADD R145, R36, R33 ;  /* 0x0000002124917221 */ /* 0x000fe20000000000 */
[----:B------:R-:W-:Y:S01]  /*4ef0*/  LOP3.LUT R32, R5, 0xffff, RZ, 0xc0, !PT ;  /* 0x0000ffff05207812 */ /* 0x000fe200078ec0ff */
[----:B------:R-:W-:Y:S01]  /*4f00*/  @!P6 FMUL R120, R120, 0.5 ;  /* 0x3f0000007878e820 */ /* 0x000fe20000400000 */
[----:B------:R-:W1:Y:S01]  /*4f10*/  MUFU.EX2 R118, R118 ;  /* 0x0000007600767308 */ /* 0x000e620000000800 */
[----:B---3--:R-:W-:Y:S01]  /*4f20*/  @!P2 FMUL R124, R124, R124 ;  /* 0x0000007c7c7ca220 */ /* 0x008fe20000400000 */
[----:B------:R-:W-:Y:S01]  /*4f30*/  FSETP.GEU.AND P2, PT, R47, -126, PT ;  /* 0xc2fc00002f00780b */ /* 0x000fe20003f4e000 */
[----:B------:R-:W-:Y:S01]  /*4f40*/  FADD R146, R40, R37 ;  /* 0x0000002528927221 */ /* 0x000fe20000000000 */
[----:B------:R-:W-:Y:S01]  /*4f50*/  F2FP.SATFINITE.E4M3.F32.PACK_AB_MERGE_C R20, R167, R132, RZ ;  /* 0x00000084a714723e */ /* 0x000fe200048070ff */
[----:B------:R-:W-:Y:S01]  /*4f60*/  FADD R132, R24, R23 ;  /* 0x0000001718847221 */ /* 0x000fe20000000000 */
[----:B------:R-:W-:Y:S01]  /*4f70*/  LOP3.LUT R91, R91, 0xffff, RZ, 0xc0, !PT ;  /* 0x0000ffff5b5b7812 */ /* 0x000fe200078ec0ff */
[----:B------:R-:W-:Y:S01]  /*4f80*/  @!P4 FMUL R31, R31, 0.5 ;  /* 0x3f0000001f1fc820 */ /* 0x000fe20000400000 */
[----:B------:R-:W3:Y:S01]  /*4f90*/  MUFU.EX2 R122, R122 ;  /* 0x0000007a007a7308 */ /* 0x000ee20000000800 */
[----:B--2---:R-:W-:Y:S01]  /*4fa0*/  @!P3 FMUL R126, R126, R126 ;  /* 0x0000007e7e7eb220 */ /* 0x004fe20000400000 */
[----:B------:R-:W-:Y:S01]  /*4fb0*/  FSETP.GEU.AND P3, PT, R51, -126, PT ;  /* 0xc2fc00003300780b */ /* 0x000fe20003f6e000 */
[----:B------:R-:W-:Y:S01]  /*4fc0*/  FADD R186, R131, R186 ;  /* 0x000000ba83ba7221 */ /* 0x000fe20000000000 */
[----:B------:R-:W-:Y:S01]  /*4fd0*/  LOP3.LUT R28, R28, 0xff, RZ, 0xc0, !PT ;  /* 0x000000ff1c1c7812 */ /* 0x000fe200078ec0ff */
        /* <DEDUP_REMOVED lines=9> */
[----:B------:R-:W-:Y:S01]  /*5070*/  F2FP.SATFINITE.E4M3.F32.PACK_AB_MERGE_C R147, R167, R149, RZ ;  /* 0x00000095a793723e */ /* 0x000fe200048070ff */
[----:B------:R-:W-:Y:S01]  /*5080*/  @!P3 FMUL R51, R51, 0.5 ;  /* 0x3f0000003333b820 */ /* 0x000fe20000400000 */
[----:B------:R-:W1:Y:S01]  /*5090*/  MUFU.EX2 R31, R31 ;  /* 0x0000001f001f7308 */ /* 0x000e620000000800 */
[----:B---3--:R-:W-:Y:S01]  /*50a0*/  @!P1 FMUL R122, R122, R122 ;  /* 0x0000007a7a7a9220 */ /* 0x008fe20000400000 */
[----:B------:R-:W-:Y:S01]  /*50b0*/  FSETP.GEU.AND P1, PT, R43, -126, PT ;  /* 0xc2fc00002b00780b */ /* 0x000fe20003f2e000 */
[----:B------:R-:W-:Y:S01]  /*50c0*/  FADD R149, R153, R114 ;  /* 0x0000007299957221 */ /* 0x000fe20000000000 */
[----:B------:R-:W-:Y:S01]  /*50d0*/  PRMT R28, R105, 0x7604, R28 ;  /* 0x00007604691c7816 */ /* 0x000fe2000000001c */
[----:B------:R-:W-:Y:S01]  /*50e0*/  FADD R83, R83, R52 ;  /* 0x0000003453537221 */ /* 0x000fe20000000000 */
[----:B------:R-:W-:Y:S01]  /*50f0*/  F2FP.SATFINITE.E4M3.F32.PACK_AB_MERGE_C R40, R167, R153, RZ ;  /* 0x00000099a728723e */ /* 0x000fe200048070ff */
[----:B------:R-:W-:Y:S01]  /*5100*/  @!P5 FMUL R35, R35, 0.5 ;  /* 0x3f0000002323d820 */ /* 0x000fe20000400000 */
[----:B------:R-:W3:Y:S01]  /*5110*/  MUFU.EX2 R47, R47 ;  /* 0x0000002f002f7308 */ /* 0x000ee20000000800 */
[----:B--2---:R-:W-:Y:S01]  /*5120*/  @!P6 FMUL R120, R120, R120 ;  /* 0x000000787878e220 */ /* 0x004fe20000400000 */
[----:B------:R-:W-:Y:S01]  /*5130*/  FSETP.GEU.AND P6, PT, R39, -126, PT ;  /* 0xc2fc00002700780b */ /* 0x000fe20003fce000 */
[----:B------:R-:W-:Y:S01]  /*5140*/  FADD R132, R132, R179 ;  /* 0x000000b384847221 */ /* 0x000fe20000000000 */
        /* <DEDUP_REMOVED lines=10> */
[----:B------:R-:W-:Y:S01]  /*51f0*/  FADD R153, R48, R45 ;  /* 0x0000002d30997221 */ /* 0x000fe20000000000 */
[----:B------:R-:W-:Y:S01]  /*5200*/  @!P6 FMUL R39, R39, 0.5 ;  /* 0x3f0000002727e820 */ /* 0x000fe20000400000 */
[----:B------:R-:W1:Y:S01]  /*5210*/  MUFU.EX2 R35, R35 ;  /* 0x0000002300237308 */ /* 0x000e620000000800 */
[----:B---3--:R-:W-:Y:S01]  /*5220*/  @!P2 FMUL R47, R47, R47 ;  /* 0x0000002f2f2fa220 */ /* 0x008fe20000400000 */
[----:B------:R-:W-:Y:S01]  /*5230*/  FSETP.GEU.AND P2, PT, R71, -126, PT ;  /* 0xc2fc00004700780b */ /* 0x000fe20003f4e000 */
[----:B------:R-:W-:Y:S01]  /*5240*/  FADD R113, R113, R68 ;  /* 0x0000004471717221 */ /* 0x000fe20000000000 */
[----:B------:R-:W-:Y:S01]  /*5250*/  FADD R146, R146, R187 ;  /* 0x000000bb92927221 */ /* 0x000fe20000000000 */
[----:B------:R-:W-:Y:S01]  /*5260*/  F2FP.SATFINITE.E4M3.F32.PACK_AB_MERGE_C R18, R167, R18, RZ ;  /* 0x00000012a712723e */ /* 0x000fe200048070ff */
[----:B------:R-:W-:Y:S01]  /*5270*/  FADD R72, R125, R72 ;  /* 0x000000487d487221 */ /* 0x000fe20000000000 */
        /* <DEDUP_REMOVED lines=13> */
[----:B------:R-:W-:Y:S01]  /*5350*/  LOP3.LUT R22, R22, 0xff, RZ, 0xc0, !PT ;  /* 0x000000ff16167812 */ /* 0x000fe200078ec0ff */
[----:B------:R-:W-:Y:S01]  /*5360*/  FADD R181, R46, R47 ;  /* 0x0000002f2eb57221 */ /* 0x000fe20000000000 */
[----:B------:R-:W-:Y:S01]  /*5370*/  F2FP.SATFINITE.E4M3.F32.PACK_AB_MERGE_C R135, R167, R136, RZ ;  /* 0x00000088a787723e */ /* 0x000fe200048070ff */
[----:B------:R-:W-:Y:S01]  /*5380*/  @!P3 FMUL R63, R63, 0.5 ;  /* 0x3f0000003f3fb820 */ /* 0x000fe20000400000 */
[----:B------:R-:W1:Y:S01]  /*5390*/  MUFU.EX2 R55, R55 ;  /* 0x0000003700377308 */ /* 0x000e620000000800 */
[----:B---3--:R-:W-:Y:S01]  /*53a0*/  @!P1 FMUL R43, R43, R43 ;  /* 0x0000002b2b2b9220 */ /* 0x008fe20000400000 */
[----:B------:R-:W-:Y:S01]  /*53b0*/  FSETP.GEU.AND P1, PT, R67, -126, PT ;  /* 0xc2fc00004300780b */ /* 0x000fe20003f2e000 */
[----:B------:R-:W-:Y:S01]  /*53c0*/  FADD R136, R137, R106 ;  /* 0x0000006a89887221 */ /* 0x000fe20000000000 */
[C---:B------:R-:W-:Y:S01]  /*53d0*/  F2FP.SATFINITE.E4M3.F32.PACK_AB_MERGE_C R9, R167.reuse, R9, RZ ;  /* 0x00000009a709723e */ /* 0x040fe200048070ff */
[----:B------:R-:W-:Y:S01]  /*53e0*/  FADD R183, R50, R51 ;  /* 0x0000003332b77221 */ /* 0x000fe20000000000 */
[----:B------:R-:W-:Y:S01]  /*53f0*/  F2FP.SATFINITE.E4M3.F32.PACK_AB_MERGE_C R140, R167, R140, RZ ;  /* 0x0000008ca78c723e */ /* 0x000fe200048070ff */
        /* <DEDUP_REMOVED lines=11> */
[----:B------:R-:W-:Y:S01]  /*54b0*/  ISETP.GT.U32.AND P4, PT, R79, 0x1, PT ;  /* 0x000000014f00780c */ /* 0x000fe20003f84070 */
[----:B------:R-:W-:Y:S01]  /*54c0*/  FADD R79, R4, R3 ;  /* 0x00000003044f7221 */ /* 0x000fe20000000000 */
[----:B------:R-:W-:Y:S01]  /*54d0*/  F2FP.SATFINITE.E4M3.F32.PACK_AB_MERGE_C R3, R167, R3, RZ ;  /* 0x00000003a703723e */ /* 0x000fe200048070ff */
[----:B------:R-:W-:Y:S01]  /*54e0*/  FADD R83, R113, R146 ;  /* 0x0000009271537221 */ /* 0x000fe20000000000 */
[----:B------:R-:W-:Y:S01]  /*54f0*/  F2FP.SATFINITE.E4M3.F32.PACK_AB_MERGE_C R4, R167, R4, RZ ;  /* 0x00000004a704723e */ /* 0x000fe200048070ff */
[----:B------:R-:W-:Y:S01]  /*5500*/  @!P6 FMUL R75, R75, 0.5 ;  /* 0x3f0000004b4be820 */ /* 0x000fe20000400000 */
[----:B------:R-:W1:Y:S01]  /*5510*/  MUFU.EX2 R59, R59 ;  /* 0x0000003b003b7308 */ /* 0x000e620000000800 */
[----:B------:R-:W-:Y:S01]  /*5520*/  LOP3.LUT R3, R3, 0xff, RZ, 0xc0, !PT ;  /* 0x000000ff03037812 */ /* 0x000fe200078ec0ff */
[----:B------:R-:W-:Y:S01]  /*5530*/  FADD R79, R79, R164 ;  /* 0x000000a44f4f7221 */ /* 0x000fe20000000000 */
[----:B------:R-:W-:Y:S01]  /*5540*/  LOP3.LUT R4, R4, 0xff, RZ, 0xc0, !PT ;  /* 0x000000ff04047812 */ /* 0x000fe200078ec0ff */
[----:B---3--:R-:W-:Y:S01]  /*5550*/  @!P2 FMUL R71, R71, R71 ;  /* 0x000000474747a220 */ /* 0x008fe20000400000 */
[----:B------:R-:W-:Y:S01]  /*5560*/  PRMT R32, R32, 0x7604, R3 ;  /* 0x0000760420207816 */ /* 0x000fe20000000003 */
[----:B------:R-:W-:Y:S01]  /*5570*/  IMAD.U32 R3, R142, 0x10000, RZ ;  /* 0x000100008e037824 */ /* 0x000fe200078e00ff */
[----:B------:R-:W-:Y:S01]  /*5580*/  PRMT R4, R91, 0x7604, R4 ;  /* 0x000076045b047816 */ /* 0x000fe20000000004 */
[----:B------:R-:W3:Y:S01]  /*5590*/  MUFU.EX2 R67, R67 ;  /* 0x0000004300437308 */ /* 0x000ee20000000800 */
[----:B------:R-:W-:Y:S01]  /*55a0*/  LOP3.LUT R91, R24, 0xffff, RZ, 0xc0, !PT ;  /* 0x0000ffff185b7812 */ /* 0x000fe200078ec0ff */
[----:B------:R-:W-:Y:S01]  /*55b0*/  FADD R52, R79, R186 ;  /* 0x000000ba4f347221 */ /* 0x000fe20000000000 */
[----:B------:R-:W-:Y:S01]  /*55c0*/  LOP3.LUT R24, R165, 0xffff, RZ, 0xc0, !PT ;  /* 0x0000ffffa5187812 */ /* 0x000fe200078ec0ff */
[----:B------:R-:W-:Y:S01]  /*55d0*/  FADD R79, R111, R194 ;  /* 0x000000c26f4f7221 */ /* 0x000fe20000000000 */
[----:B------:R-:W-:Y:S01]  /*55e0*/  LOP3.LUT R111, R128, 0xffff, RZ, 0xc0, !PT ;  /* 0x0000ffff806f7812 */ /* 0x000fe200078ec0ff */
[----:B--2---:R-:W-:Y:S01]  /*55f0*/  @!P3 FMUL R63, R63, R63 ;  /* 0x0000003f3f3fb220 */ /* 0x004fe20000400000 */
[----:B------:R-:W-:Y:S01]  /*5600*/  LOP3.LUT R28, R28, 0xff0000, R3, 0xf8, !PT ;  /* 0x00ff00001c1c7812 */ /* 0x000fe200078ef803 */
[----:B------:R-:W2:Y:S01]  /*5610*/  MUFU.EX2 R75, R75 ;  /* 0x0000004b004b7308 */ /* 0x000ea20000000800 */
[----:B------:R-:W-:Y:S01]  /*5620*/  LOP3.LUT R128, R13, 0xffff, RZ, 0xc0, !PT ;  /* 0x0000ffff0d807812 */ /* 0x000fe200078ec0ff */
[----:B------:R-:W-:-:S02]  /*5630*/  IMAD.U32 R3, R168, 0x10000, RZ ;  /* 0x00010000a8037824 */ /* 0x000fc400078e00ff */
[----:B-1----:R-:W-:Y:S01]  /*5640*/  @!P5 FMUL R59, R59, R59 ;  /* 0x0000003b3b3bd220 */ /* 0x002fe20000400000 */
[C---:B------:R-:W-:Y:S01]  /*5650*/  F2FP.SATFINITE.E4M3.F32.PACK_AB_MERGE_C R46, R167.reuse, R46, RZ ;  /* 0x0000002ea72e723e */ /* 0x040fe200048070ff */
[----:B------:R-:W-:Y:S01]  /*5660*/  FADD R184, R42, R43 ;  /* 0x0000002b2ab87221 */ /* 0x000fe20000000000 */
        /* <DEDUP_REMOVED lines=8> */
[----:B------:R-:W-:Y:S01]  /*56f0*/  F2FP.SATFINITE.E4M3.F32.PACK_AB_MERGE_C R23, R167, R23, RZ ;  /* 0x00000017a717723e */ /* 0x000fe200048070ff */
[----:B------:R-:W-:Y:S01]  /*5700*/  FADD R183, R136, R183 ;  /* 0x000000b788b77221 */ /* 0x000fe20000000000 */
[----:B------:R-:W-:Y:S01]  /*5710*/  PRMT R24, R24, 0x7604, R163 ;  /* 0x0000760418187816 */ /* 0x000fe200000000a3 */
[----:B---3--:R-:W-:Y:S01]  /*5720*/  @!P1 FMUL R67, R67, R67 ;  /* 0x0000004343439220 */ /* 0x008fe20000400000 */
[----:B------:R-:W-:Y:S01]  /*5730*/  LOP3.LUT R18, R18, 0xff, RZ, 0xc0, !PT ;  /* 0x000000ff12127812 */ /* 0x000fe200078ec0ff */
[----:B------:R-:W-:Y:S01]  /*5740*/  FADD R180, R34, R35 ;  /* 0x0000002322b47221 */ /* 0x000fe20000000000 */
[----:B------:R-:W-:Y:S01]  /*5750*/  LOP3.LUT R44, R44, 0xff, RZ, 0xc0, !PT ;  /* 0x000000ff2c2c7812 */ /* 0x000fe200078ec0ff */
[----:B------:R-:W-:Y:S01]  /*5760*/  FADD R192, R58, R59 ;  /* 0x0000003b3ac07221 */ /* 0x000fe20000000000 */
[----:B------:R-:W-:Y:S01]  /*5770*/  LOP3.LUT R113, R48, 0xffff, RZ, 0xc0, !PT ;  /* 0x0000ffff30717812 */ /* 0x000fe200078ec0ff */
[----:B--2---:R-:W-:Y:S01]  /*5780*/  @!P6 FMUL R75, R75, R75 ;  /* 0x0000004b4b4be220 */ /* 0x004fe20000400000 */
[----:B------:R-:W-:Y:S01]  /*5790*/  PRMT R22, R91, 0x7604, R22 ;  /* 0x000076045b167816 */ /* 0x000fe20000000016 */
[----:B------:R-:W-:Y:S01]  /*57a0*/  FADD R196, R66, R67 ;  /* 0x0000004342c47221 */ /* 0x000fe20000000000 */
[----:B------:R-:W-:Y:S01]  /*57b0*/  F2FP.SATFINITE.E4M3.F32.PACK_AB_MERGE_C R36, R167, R36, RZ ;  /* 0x00000024a724723e */ /* 0x000fe200048070ff */
[----:B------:R-:W-:Y:S01]  /*57c0*/  FADD R166, R169, R122 ;  /* 0x0000007aa9a67221 */ /* 0x000fe20000000000 */
[C---:B------:R-:W-:Y:S01]  /*57d0*/  F2FP.SATFINITE.E4M3.F32.PACK_AB_MERGE_C R42, R167.reuse, R42, RZ ;  /* 0x0000002aa72a723e */ /* 0x040fe200048070ff */
[----:B------:R-:W-:Y:S01]  /*57e0*/  FADD R189, R62, R75 ;  /* 0x0000004b3ebd7221 */ /* 0x000fe20000000000 */
[----:B------:R-:W-:Y:S01]  /*57f0*/  F2FP.SATFINITE.E4M3.F32.PACK_AB_MERGE_C R104, R167, R104, RZ ;  /* 0x00000068a768723e */ /* 0x000fe200048070ff */
[----:B------:R-:W-:Y:S01]  /*5800*/  FADD R99, R99, R170 ;  /* 0x000000aa63637221 */ /* 0x000fe20000000000 */
[----:B------:R-:W-:Y:S01]  /*5810*/  LOP3.LUT R91, R156, 0xffff, RZ, 0xc0, !PT ;  /* 0x0000ffff9c5b7812 */ /* 0x000fe200078ec0ff */
[----:B------:R-:W-:Y:S01]  /*5820*/  FADD R138, R138, R185 ;  /* 0x000000b98a8a7221 */ /* 0x000fe20000000000 */
[----:B------:R-:W-:Y:S01]  /*5830*/  LOP3.LUT R48, R9, 0xffff, RZ, 0xc0, !PT ;  /* 0x0000ffff09307812 */ /* 0x000fe200078ec0ff */
[----:B------:R-:W-:Y:S01]  /*5840*/  IMAD.U32 R9, R38, 0x10000, RZ ;  /* 0x0001000026097824 */ /* 0x000fe200078e00ff */
[C---:B------:R-:W-:Y:S01]  /*5850*/  F2FP.SATFINITE.E4M3.F32.PACK_AB_MERGE_C R54, R167.reuse, R54, RZ ;  /* 0x00000036a736723e */ /* 0x040fe200048070ff */
[----:B------:R-:W-:Y:S01]  /*5860*/  IMAD.U32 R104, R104, 0x10000, RZ ;  /* 0x0001000068687824 */ /* 0x000fe200078e00ff */
[----:B------:R-:W-:Y:S01]  /*5870*/  F2FP.SATFINITE.E4M3.F32.PACK_AB_MERGE_C R94, R167, R94, RZ ;  /* 0x0000005ea75e723e */ /* 0x000fe200048070ff */
[----:B------:R-:W-:Y:S01]  /*5880*/  FADD R123, R123, R182 ;  /* 0x000000b67b7b7221 */ /* 0x000fe20000000000 */
[----:B------:R-:W-:Y:S01]  /*5890*/  PRMT R11, R128, 0x7604, R11 ;  /* 0x00007604800b7816 */ /* 0x000fe2000000000b */
[----:B------:R-:W-:Y:S01]  /*58a0*/  FADD R198, R151, R198 ;  /* 0x000000c697c67221 */ /* 0x000fe20000000000 */
[----:B------:R-:W-:Y:S01]  /*58b0*/  SHF.L.U32 R5, R140, 0x10, RZ ;  /* 0x000000108c057819 */ /* 0x000fe200000006ff */
[----:B------:R-:W-:Y:S01]  /*58c0*/  IMAD.U32 R94, R94, 0x10000, RZ ;  /* 0x000100005e5e7824 */ /* 0x000fe200078e00ff */
[----:B------:R-:W-:Y:S01]  /*58d0*/  F2FP.SATFINITE.E4M3.F32.PACK_AB_MERGE_C R30, R167, R30, RZ ;  /* 0x0000001ea71e723e */ /* 0x000fe200048070ff */
[----:B------:R-:W-:Y:S01]  /*58e0*/  FADD R101, R101, R60 ;  /* 0x0000003c65657221 */ /* 0x000fe20000000000 */
[----:B------:R-:W-:Y:S01]  /*58f0*/  F2FP.SATFINITE.E4M3.F32.PACK_AB_MERGE_C R70, R167, R70, RZ ;  /* 0x00000046a746723e */ /* 0x000fe200048070ff */
[----:B------:R-:W-:Y:S01]  /*5900*/  FADD R166, R95, R166 ;  /* 0x000000a65fa67221 */ /* 0x000fe20000000000 */
[----:B------:R-:W-:Y:S01]  /*5910*/  F2FP.SATFINITE.E4M3.F32.PACK_AB_MERGE_C R74, R167, R74, RZ ;  /* 0x0000004aa74a723e */ /* 0x000fe200048070ff */
[----:B------:R-:W-:Y:S01]  /*5920*/  IMAD.U32 R87, R87, 0x10000, RZ ;  /* 0x0001000057577824 */ /* 0x000fe200078e00ff */
[----:B------:R-:W-:Y:S01]  /*5930*/  LOP3.LUT R7, R7, 0xff, RZ, 0xc0, !PT ;  /* 0x000000ff07077812 */ /* 0x000fe200078ec0ff */
[----:B------:R-:W-:Y:S01]  /*5940*/  FADD R143, R144, R110 ;  /* 0x0000006e908f7221 */ /* 0x000fe20000000000 */
        /* <DEDUP_REMOVED lines=8> */
[----:B------:R-:W-:Y:S01]  /*59d0*/  LOP3.LUT R24, R24, 0xff0000, R3, 0xf8, !PT ;  /* 0x00ff000018187812 */ /* 0x000fe200078ef803 */
[----:B------:R-:W-:Y:S01]  /*59e0*/  IMAD.U32 R3, R46, 0x10000, RZ ;  /* 0x000100002e037824 */ /* 0x000fe200078e00ff */
[----:B------:R-:W-:Y:S01]  /*59f0*/  F2FP.SATFINITE.E4M3.F32.PACK_AB_MERGE_C R34, R167, R34, RZ ;  /* 0x00000022a722723e */ /* 0x000fe200048070ff */
[----:B------:R-:W-:Y:S01]  /*5a00*/  IMAD.U32 R103, R103, 0x10000, RZ ;  /* 0x0001000067677824 */ /* 0x000fe200078e00ff */
[----:B------:R-:W-:Y:S01]  /*5a10*/  F2FP.SATFINITE.E4M3.F32.PACK_AB_MERGE_C R58, R167, R58, RZ ;  /* 0x0000003aa73a723e */ /* 0x000fe200048070ff */
[----:B------:R-:W-:Y:S01]  /*5a20*/  FADD R174, R133, R126 ;  /* 0x0000007e85ae7221 */ /* 0x000fe20000000000 */
[C---:B------:R-:W-:Y:S01]  /*5a30*/  F2FP.SATFINITE.E4M3.F32.PACK_AB_MERGE_C R100, R167.reuse, R100, RZ ;  /* 0x00000064a764723e */ /* 0x040fe200048070ff */
[----:B------:R-:W-:Y:S01]  /*5a40*/  FADD R95, R60, R95 ;  /* 0x0000005f3c5f7221 */ /* 0x000fe20000000000 */
[----:B------:R-:W-:Y:S01]  /*5a50*/  F2FP.SATFINITE.E4M3.F32.PACK_AB_MERGE_C R25, R167, R25, RZ ;  /* 0x00000019a719723e */ /* 0x000fe200048070ff */
[----:B------:R-:W-:Y:S01]  /*5a60*/  IMAD.U32 R127, R127, 0x10000, RZ ;  /* 0x000100007f7f7824 */ /* 0x000fe200078e00ff */
[----:B------:R-:W-:Y:S01]  /*5a70*/  PRMT R18, R111, 0x7604, R18 ;  /* 0x000076046f127816 */ /* 0x000fe20000000012 */
[----:B------:R-:W-:Y:S01]  /*5a80*/  IMAD.U32 R115, R115, 0x10000, RZ ;  /* 0x0001000073737824 */ /* 0x000fe200078e00ff */
[----:B------:R-:W-:Y:S01]  /*5a90*/  PRMT R44, R113, 0x7604, R44 ;  /* 0x00007604712c7816 */ /* 0x000fe2000000002c */
[----:B------:R-:W-:Y:S01]  /*5aa0*/  IMAD.U32 R147, R147, 0x10000, RZ ;  /* 0x0001000093937824 */ /* 0x000fe200078e00ff */
[----:B------:R-:W-:Y:S01]  /*5ab0*/  LOP3.LUT R105, R158, 0xffff, RZ, 0xc0, !PT ;  /* 0x0000ffff9e697812 */ /* 0x000fe200078ec0ff */
[----:B------:R-:W-:Y:S01]  /*5ac0*/  FADD R153, R153, R200 ;  /* 0x000000c899997221 */ /* 0x000fe20000000000 */
[----:B------:R-:W-:Y:S01]  /*5ad0*/  F2FP.SATFINITE.E4M3.F32.PACK_AB_MERGE_C R78, R167, R78, RZ ;  /* 0x0000004ea74e723e */ /* 0x000fe200048070ff */
[----:B------:R-:W-:Y:S01]  /*5ae0*/  FADD R134, R134, R181 ;  /* 0x000000b586867221 */ /* 0x000fe20000000000 */
[----:B------:R-:W-:Y:S01]  /*5af0*/  LOP3.LUT R36, R36, 0xff, RZ, 0xc0, !PT ;  /* 0x000000ff24247812 */ /* 0x000fe200078ec0ff */
[----:B------:R-:W-:Y:S01]  /*5b00*/  FADD R109, R109, R172 ;  /* 0x000000ac6d6d7221 */ /* 0x000fe20000000000 */
[----:B------:R-:W-:Y:S01]  /*5b10*/  LOP3.LUT R111, R148, 0xffff, RZ, 0xc0, !PT ;  /* 0x0000ffff946f7812 */ /* 0x000fe200078ec0ff */
[----:B------:R-:W-:Y:S01]  /*5b20*/  FADD R190, R141, R190 ;  /* 0x000000be8dbe7221 */ /* 0x000fe20000000000 */
[----:B------:R-:W-:Y:S01]  /*5b30*/  LOP3.LUT R113, R162, 0xffff, RZ, 0xc0, !PT ;  /* 0x0000ffffa2717812 */ /* 0x000fe200078ec0ff */
[----:B------:R-:W-:Y:S01]  /*5b40*/  FADD R107, R107, R174 ;  /* 0x000000ae6b6b7221 */ /* 0x000fe20000000000 */
[----:B------:R-:W-:Y:S01]  /*5b50*/  PRMT R76, R91, 0x7604, R76 ;  /* 0x000076045b4c7816 */ /* 0x000fe2000000004c */
[----:B------:R-:W-:Y:S01]  /*5b60*/  FADD R192, R143, R192 ;  /* 0x000000c08fc07221 */ /* 0x000fe20000000000 */
[----:B------:R-:W-:Y:S01]  /*5b70*/  LOP3.LUT R42, R42, 0xffff, RZ, 0xc0, !PT ;  /* 0x0000ffff2a2a7812 */ /* 0x000fe200078ec0ff */
[----:B------:R-:W-:Y:S01]  /*5b80*/  FADD R121, R121, R178 ;  /* 0x000000b279797221 */ /* 0x000fe20000000000 */
[----:B------:R-:W-:Y:S01]  /*5b90*/  F2FP.SATFINITE.E4M3.F32.PACK_AB_MERGE_C R108, R167, R108, RZ ;  /* 0x0000006ca76c723e */ /* 0x000fe200048070ff */
[----:B------:R-:W-:Y:S01]  /*5ba0*/  FADD R150, R150, R189 ;  /* 0x000000bd96967221 */ /* 0x000fe20000000000 */
[----:B------:R-:W-:Y:S01]  /*5bb0*/  LOP3.LUT R64, R64, 0xff0000, R5, 0xf8, !PT ;  /* 0x00ff000040407812 */ /* 0x000fe200078ef805 */
[----:B------:R-:W-:Y:S01]  /*5bc0*/  IMAD.U32 R5, R54, 0x10000, RZ ;  /* 0x0001000036057824 */ /* 0x000fe200078e00ff */
[----:B------:R-:W-:Y:S01]  /*5bd0*/  PRMT R48, R48, 0x7604, R7 ;  /* 0x0000760430307816 */ /* 0x000fe20000000007 */
[----:B------:R-:W-:Y:S01]  /*5be0*/  IMAD.U32 R7, R30, 0x10000, RZ ;  /* 0x000100001e077824 */ /* 0x000fe200078e00ff */
[----:B------:R-:W-:Y:S01]  /*5bf0*/  PRMT R15, R136, 0x7604, R15 ;  /* 0x00007604880f7816 */ /* 0x000fe2000000000f */
[----:B------:R-:W-:Y:S01]  /*5c00*/  IMAD.SHL.U32 R13, R42, 0x1000000, RZ ;  /* 0x010000002a0d7824 */ /* 0x000fe200078e00ff */
[----:B------:R-:W-:Y:S01]  /*5c10*/  PRMT R21, R128, 0x7604, R21 ;  /* 0x0000760480157816 */ /* 0x000fe20000000015 */
[----:B------:R-:W-:Y:S01]  /*5c20*/  IMAD.U32 R108, R108, 0x10000, RZ ;  /* 0x000100006c6c7824 */ /* 0x000fe200078e00ff */
[----:B------:R-:W-:Y:S01]  /*5c30*/  LOP3.LUT R154, R154, 0xff0000, R9, 0xf8, !PT ;  /* 0x00ff00009a9a7812 */ /* 0x000fe200078ef809 */
[----:B------:R-:W-:Y:S01]  /*5c40*/  IMAD.U32 R9, R70, 0x10000, RZ ;  /* 0x0001000046097824 */ /* 0x000fe200078e00ff */
[----:B------:R-:W-:Y:S01]  /*5c50*/  LOP3.LUT R74, R74, 0xffff, RZ, 0xc0, !PT ;  /* 0x0000ffff4a4a7812 */ /* 0x000fe200078ec0ff */
[----:B------:R-:W-:Y:S01]  /*5c60*/  FADD R119, R119, R180 ;  /* 0x000000b477777221 */ /* 0x000fe20000000000 */
[----:B------:R-:W-:Y:S01]  /*5c70*/  F2FP.SATFINITE.E4M3.F32.PACK_AB_MERGE_C R50, R167, R50, RZ ;  /* 0x00000032a732723e */ /* 0x000fe200048070ff */
[----:B------:R-:W-:Y:S01]  /*5c80*/  FADD R196, R149, R196 ;  /* 0x000000c495c47221 */ /* 0x000fe20000000000 */
[C---:B------:R-:W-:Y:S01]  /*5c90*/  F2FP.SATFINITE.E4M3.F32.PACK_AB_MERGE_C R66, R167.reuse, R66, RZ ;  /* 0x00000042a742723e */ /* 0x040fe200048070ff */
[----:B------:R-:W-:Y:S01]  /*5ca0*/  FADD R177, R130, R177 ;  /* 0x000000b182b17221 */ /* 0x000fe20000000000 */
[----:B------:R-:W-:Y:S01]  /*5cb0*/  F2FP.SATFINITE.E4M3.F32.PACK_AB_MERGE_C R86, R167, R86, RZ ;  /* 0x00000056a756723e */ /* 0x000fe200048070ff */
[----:B------:R-:W-:Y:S01]  /*5cc0*/  FADD R202, R155, R202 ;  /* 0x000000ca9bca7221 */ /* 0x000fe20000000000 */
[----:B------:R-:W-:Y:S01]  /*5cd0*/  F2FP.SATFINITE.E4M3.F32.PACK_AB_MERGE_C R102, R167, R102, RZ ;  /* 0x00000066a766723e */ /* 0x000fe200048070ff */
[----:B------:R-:W-:Y:S01]  /*5ce0*/  FADD R129, R129, R184 ;  /* 0x000000b881817221 */ /* 0x000fe20000000000 */
[----:B------:R-:W-:Y:S01]  /*5cf0*/  PRMT R80, R105, 0x7604, R80 ;  /* 0x0000760469507816 */ /* 0x000fe20000000050 */
[----:B------:R-:W-:Y:S01]  /*5d00*/  FADD R204, R159, R204 ;  /* 0x000000cc9fcc7221 */ /* 0x000fe20000000000 */
[----:B------:R-:W-:Y:S01]  /*5d10*/  LOP3.LUT R25, R25, 0xff, RZ, 0xc0, !PT ;  /* 0x000000ff19197812 */ /* 0x000fe200078ec0ff */
[----:B------:R-:W-:Y:S01]  /*5d20*/  FADD R68, R101, R188 ;  /* 0x000000bc65447221 */ /* 0x000fe20000000000 */
[----:B------:R-:W-:Y:S01]  /*5d30*/  LOP3.LUT R136, R29, 0xffff, RZ, 0xc0, !PT ;  /* 0x0000ffff1d887812 */ /* 0x000fe200078ec0ff */
[----:B------:R-:W-:Y:S01]  /*5d40*/  FADD R97, R72, R153 ;  /* 0x0000009948617221 */ /* 0x000fe20000000000 */
[----:B------:R-:W-:Y:S01]  /*5d50*/  SHF.L.U32 R100, R100, 0x10, RZ ;  /* 0x0000001064647819 */ /* 0x000fe200000006ff */
[----:B------:R-:W-:Y:S01]  /*5d60*/  FADD R72, R125, R134 ;  /* 0x000000867d487221 */ /* 0x000fe20000000000 */
[----:B------:R-:W-:Y:S01]  /*5d70*/  LOP3.LUT R34, R34, 0xffff, RZ, 0xc0, !PT ;  /* 0x0000ffff22227812 */ /* 0x000fe200078ec0ff */
[----:B------:R-:W-:Y:S01]  /*5d80*/  FADD R101, R109, R190 ;  /* 0x000000be6d657221 */ /* 0x000fe20000000000 */
[----:B------:R-:W-:Y:S01]  /*5d90*/  LOP3.LUT R58, R58, 0xffff, RZ, 0xc0, !PT ;  /* 0x0000ffff3a3a7812 */ /* 0x000fe200078ec0ff */
[----:B------:R-:W-:Y:S01]  /*5da0*/  FADD R99, R166, R183 ;  /* 0x000000b7a6637221 */ /* 0x000fe20000000000 */
[----:B------:R-:W-:Y:S01]  /*5db0*/  PRMT R36, R111, 0x7604, R36 ;  /* 0x000076046f247816 */ /* 0x000fe20000000024 */
[----:B------:R-:W-:Y:S01]  /*5dc0*/  FADD R107, R107, R192 ;  /* 0x000000c06b6b7221 */ /* 0x000fe20000000000 */
[----:B------:R-:W-:Y:S01]  /*5dd0*/  PRMT R88, R113, 0x7604, R88 ;  /* 0x0000760471587816 */ /* 0x000fe20000000058 */
[----:B------:R-:W-:Y:S01]  /*5de0*/  FADD R109, R121, R150 ;  /* 0x00000096796d7221 */ /* 0x000fe20000000000 */
[----:B------:R-:W-:Y:S01]  /*5df0*/  LOP3.LUT R76, R76, 0xff0000, R3, 0xf8, !PT ;  /* 0x00ff00004c4c7812 */ /* 0x000fe200078ef803 */
[----:B------:R-:W-:Y:S01]  /*5e00*/  IMAD.U32 R3, R78, 0x10000, RZ ;  /* 0x000100004e037824 */ /* 0x000fe200078e00ff */
[----:B------:R-:W-:Y:S01]  /*5e10*/  F2FP.SATFINITE.E4M3.F32.PACK_AB_MERGE_C R62, R167, R62, RZ ;  /* 0x0000003ea73e723e */ /* 0x000fe200048070ff */
[----:B------:R-:W-:Y:S01]  /*5e20*/  FADD R130, R119, R196 ;  /* 0x000000c477827221 */ /* 0x000fe20000000000 */
[----:B------:R-:W-:Y:S01]  /*5e30*/  F2FP.SATFINITE.E4M3.F32.PACK_AB_MERGE_C R82, R167, R82, RZ ;  /* 0x00000052a752723e */ /* 0x000fe200048070ff */
[----:B------:R-:W-:Y:S01]  /*5e40*/  FADD R132, R177, R202 ;  /* 0x000000cab1847221 */ /* 0x000fe20000000000 */
[----:B------:R-:W-:Y:S01]  /*5e50*/  F2FP.SATFINITE.E4M3.F32.PACK_AB_MERGE_C R90, R167, R90, RZ ;  /* 0x0000005aa75a723e */ /* 0x000fe200048070ff */
[----:B------:R-:W-:Y:S01]  /*5e60*/  FADD R134, R129, R204 ;  /* 0x000000cc81867221 */ /* 0x000fe20000000000 */
[----:B------:R-:W-:Y:S01]  /*5e70*/  LOP3.LUT R111, R160, 0xffff, RZ, 0xc0, !PT ;  /* 0x0000ffffa06f7812 */ /* 0x000fe200078ec0ff */
[----:B------:R-:W-:Y:S01]  /*5e80*/  FADD R52, R52, R79 ;  /* 0x0000004f34347221 */ /* 0x000fe20000000000 */
[----:B------:R-:W-:Y:S01]  /*5e90*/  LOP3.LUT R104, R21, 0xff0000, R104, 0xf8, !PT ;  /* 0x00ff000015687812 */ /* 0x000fe200078ef868 */
[----:B------:R-:W-:Y:S01]  /*5ea0*/  IMAD.SHL.U32 R21, R74, 0x1000000, RZ ;  /* 0x010000004a157824 */ /* 0x000fe200078e00ff */
[----:B------:R-:W-:Y:S01]  /*5eb0*/  LOP3.LUT R8, R8, 0xffff, RZ, 0xc0, !PT ;  /* 0x0000ffff08087812 */ /* 0x000fe200078ec0ff */
[----:B------:R-:W-:Y:S01]  /*5ec0*/  FADD R56, R56, R83 ;  /* 0x0000005338387221 */ /* 0x000fe20000000000 */
[C---:B------:R-:W-:Y:S01]  /*5ed0*/  F2FP.SATFINITE.E4M3.F32.PACK_AB_MERGE_C R14, R167.reuse, R14, RZ ;  /* 0x0000000ea70e723e */ /* 0x040fe200048070ff */
[----:B------:R-:W-:Y:S01]  /*5ee0*/  FADD R97, R68, R97 ;  /* 0x0000006144617221 */ /* 0x000fe20000000000 */
[C---:B------:R-:W-:Y:S01]  /*5ef0*/  F2FP.SATFINITE.E4M3.F32.PACK_AB_MERGE_C R98, R167.reuse, R98, RZ ;  /* 0x00000062a762723e */ /* 0x040fe200048070ff */
[----:B------:R-:W-:Y:S01]  /*5f00*/  FADD R72, R72, R109 ;  /* 0x0000006d48487221 */ /* 0x000fe20000000000 */
[----:B------:R-:W-:Y:S01]  /*5f10*/  F2FP.SATFINITE.E4M3.F32.PACK_AB_MERGE_C R33, R167, R33, RZ ;  /* 0x00000021a721723e */ /* 0x000fe200048070ff */
[----:B------:R-:W-:Y:S01]  /*5f20*/  FADD R99, R99, R130 ;  /* 0x0000008263637221 */ /* 0x000fe20000000000 */
[----:B------:R-:W-:Y:S01]  /*5f30*/  F2FP.SATFINITE.E4M3.F32.PACK_AB_MERGE_C R37, R167, R37, RZ ;  /* 0x00000025a725723e */ /* 0x000fe200048070ff */
[----:B------:R-:W-:Y:S01]  /*5f40*/  FADD R101, R101, R132 ;  /* 0x0000008465657221 */ /* 0x000fe20000000000 */
[----:B------:R-:W-:Y:S01]  /*5f50*/  F2FP.SATFINITE.E4M3.F32.PACK_AB_MERGE_C R41, R167, R41, RZ ;  /* 0x00000029a729723e */ /* 0x000fe200048070ff */
[----:B------:R-:W-:Y:S01]  /*5f60*/  FADD R134, R107, R134 ;  /* 0x000000866b867221 */ /* 0x000fe20000000000 */
[----:B------:R-:W-:Y:S01]  /*5f70*/  F2FP.SATFINITE.E4M3.F32.PACK_AB_MERGE_C R45, R167, R45, RZ ;  /* 0x0000002da72d723e */ /* 0x000fe200048070ff */
[----:B------:R-:W-:Y:S01]  /*5f80*/  FADD R52, R52, R95 ;  /* 0x0000005f34347221 */ /* 0x000fe20000000000 */
[----:B------:R-:W-:Y:S01]  /*5f90*/  PRMT R25, R136, 0x7604, R25 ;  /* 0x0000760488197816 */ /* 0x000fe20000000019 */
[----:B------:R-:W-:Y:S01]  /*5fa0*/  FADD R97, R56, R97 ;  /* 0x0000006138617221 */ /* 0x000fe20000000000 */
[----:B------:R-:W-:Y:S01]  /*5fb0*/  LOP3.LUT R80, R80, 0xff0000, R5, 0xf8, !PT ;  /* 0x00ff000050507812 */ /* 0x000fe200078ef805 */
[----:B------:R-:W-:Y:S01]  /*5fc0*/  IMAD.U32 R5, R86, 0x10000, RZ ;  /* 0x0001000056057824 */ /* 0x000fe200078e00ff */
[----:B------:R-:W-:Y:S01]  /*5fd0*/  LOP3.LUT R94, R11, 0xff0000, R94, 0xf8, !PT ;  /* 0x00ff00000b5e7812 */ /* 0x000fe200078ef85e */
[----:B------:R-:W-:Y:S01]  /*5fe0*/  IMAD.SHL.U32 R11, R34, 0x1000000, RZ ;  /* 0x01000000220b7824 */ /* 0x000fe200078e00ff */
[----:B------:R-:W-:Y:S01]  /*5ff0*/  LOP3.LUT R100, R15, 0xff0000, R100, 0xf8, !PT ;  /* 0x00ff00000f647812 */ /* 0x000fe200078ef864 */
[----:B------:R-:W-:Y:S01]  /*6000*/  IMAD.SHL.U32 R15, R58, 0x1000000, RZ ;  /* 0x010000003a0f7824 */ /* 0x000fe200078e00ff */
[----:B------:R-:W-:Y:S01]  /*6010*/  LOP3.LUT R50, R50, 0xffff, RZ, 0xc0, !PT ;  /* 0x0000ffff32327812 */ /* 0x000fe200078ec0ff */
[----:B------:R-:W-:Y:S01]  /*6020*/  FADD R72, R72, R101 ;  /* 0x0000006548487221 */ /* 0x000fe20000000000 */
[----:B------:R-:W-:Y:S01]  /*6030*/  LOP3.LUT R66, R66, 0xffff, RZ, 0xc0, !PT ;  /* 0x0000ffff42427812 */ /* 0x000fe200078ec0ff */
[----:B------:R-:W-:Y:S01]  /*6040*/  FADD R99, R99, R134 ;  /* 0x0000008663637221 */ /* 0x000fe20000000000 */
[----:B------:R-:W-:Y:S01]  /*6050*/  LOP3.LUT R102, R102, 0xffff, RZ, 0xc0, !PT ;  /* 0x0000ffff66667812 */ /* 0x000fe200078ec0ff */
[----:B------:R-:W-:Y:S01]  /*6060*/  FADD R234, R52, R97 ;  /* 0x0000006134ea7221 */ /* 0x000fe20000000000 */
[C---:B------:R-:W-:Y:S01]  /*6070*/  F2FP.SATFINITE.E4M3.F32.PACK_AB_MERGE_C R71, R167.reuse, R71, RZ ;  /* 0x00000047a747723e */ /* 0x040fe200048070ff */
[----:B------:R-:W-:Y:S01]  /*6080*/  IMAD.SHL.U32 R19, R66, 0x1000000, RZ ;  /* 0x0100000042137824 */ /* 0x000fe200078e00ff */
[----:B------:R-:W-:Y:S01]  /*6090*/  F2FP.SATFINITE.E4M3.F32.PACK_AB_MERGE_C R63, R167, R63, RZ ;  /* 0x0000003fa73f723e */ /* 0x000fe200048070ff */
[----:B------:R-:W-:Y:S01]  /*60a0*/  FADD R233, R72, R99 ;  /* 0x0000006348e97221 */ /* 0x000fe20000000000 */
[----:B------:R-:W-:Y:S01]  /*60b0*/  LOP3.LUT R152, R152, 0xff0000, R7, 0xf8, !PT ;  /* 0x00ff000098987812 */ /* 0x000fe200078ef807 */
[----:B------:R-:W-:Y:S01]  /*60c0*/  IMAD.U32 R60, R71, 0x10000, RZ ;  /* 0x00010000473c7824 */ /* 0x000fe200078e00ff */
[----:B------:R-:W-:-:S02]  /*60d0*/  LOP3.LUT R88, R88, 0xff0000, R9, 0xf8, !PT ;  /* 0x00ff000058587812 */ /* 0x000fc400078ef809 */
[C---:B------:R-:W-:Y:S02]  /*60e0*/  F2FP.SATFINITE.E4M3.F32.PACK_AB_MERGE_C R106, R167.reuse, R106, RZ ;  /* 0x0000006aa76a723e */ /* 0x040fe400048070ff */
[----:B------:R-:W-:Y:S02]  /*60f0*/  F2FP.SATFINITE.E4M3.F32.PACK_AB_MERGE_C R110, R167, R110, RZ ;  /* 0x0000006ea76e723e */ /* 0x000fe400048070ff */
[----:B------:R-:W-:Y:S02]  /*6100*/  PRMT R84, R111, 0x7604, R84 ;  /* 0x000076046f547816 */ /* 0x000fe40000000054 */
[----:B------:R-:W-:Y:S02]  /*6110*/  SHF.L.U32 R7, R62, 0x10, RZ ;  /* 0x000000103e077819 */ /* 0x000fe400000006ff */
[----:B------:R-:W-:Y:S02]  /*6120*/  LOP3.LUT R12, R12, 0xffff, RZ, 0xc0, !PT ;  /* 0x0000ffff0c0c7812 */ /* 0x000fe400078ec0ff */
[----:B------:R-:W-:-:S02]  /*6130*/  LOP3.LUT R82, R82, 0xffff, RZ, 0xc0, !PT ;  /* 0x0000ffff52527812 */ /* 0x000fc400078ec0ff */
[----:B------:R-:W-:Y:S02]  /*6140*/  LOP3.LUT R90, R90, 0xffff, RZ, 0xc0, !PT ;  /* 0x0000ffff5a5a7812 */ /* 0x000fe400078ec0ff */
[----:B------:R-:W-:Y:S01]  /*6150*/  LOP3.LUT R32, R32, 0xff0000, R3, 0xf8, !PT ;  /* 0x00ff000020207812 */ /* 0x000fe200078ef803 */
[----:B------:R-:W-:Y:S01]  /*6160*/  IMAD.SHL.U32 R3, R8, 0x1000000, RZ ;  /* 0x0100000008037824 */ /* 0x000fe200078e00ff */
[----:B------:R-:W-:Y:S02]  /*6170*/  LOP3.LUT R154, R154, R13, RZ, 0xfc, !PT ;  /* 0x0000000d9a9a7212 */ /* 0x000fe400078efcff */
[C---:B------:R-:W-:Y:S02]  /*6180*/  F2FP.SATFINITE.E4M3.F32.PACK_AB_MERGE_C R137, R167.reuse, R137, RZ ;  /* 0x00000089a789723e */ /* 0x040fe400048070ff */
[C---:B------:R-:W-:Y:S02]  /*6190*/  F2FP.SATFINITE.E4M3.F32.PACK_AB_MERGE_C R144, R167.reuse, R144, RZ ;  /* 0x00000090a790723e */ /* 0x040fe400048070ff */
[----:B------:R-:W-:-:S02]  /*61a0*/  F2FP.SATFINITE.E4M3.F32.PACK_AB_MERGE_C R112, R167, R112, RZ ;  /* 0x00000070a770723e */ /* 0x000fc400048070ff */
[C---:B------:R-:W-:Y:S02]  /*61b0*/  F2FP.SATFINITE.E4M3.F32.PACK_AB_MERGE_C R116, R167.reuse, R116, RZ ;  /* 0x00000074a774723e */ /* 0x040fe400048070ff */
[C---:B------:R-:W-:Y:S01]  /*61c0*/  F2FP.SATFINITE.E4M3.F32.PACK_AB_MERGE_C R118, R167.reuse, R118, RZ ;  /* 0x00000076a776723e */ /* 0x040fe200048070ff */
[----:B------:R-:W-:Y:S01]  /*61d0*/  IMAD.U32 R112, R112, 0x10000, RZ ;  /* 0x0001000070707824 */ /* 0x000fe200078e00ff */
[----:B------:R-:W-:Y:S01]  /*61e0*/  F2FP.SATFINITE.E4M3.F32.PACK_AB_MERGE_C R31, R167, R31, RZ ;  /* 0x0000001fa71f723e */ /* 0x000fe200048070ff */
[----:B------:R-:W-:Y:S01]  /*61f0*/  IMAD.U32 R116, R116, 0x10000, RZ ;  /* 0x0001000074747824 */ /* 0x000fe200078e00ff */
[----:B------:R-:W-:Y:S02]  /*6200*/  LOP3.LUT R14, R14, 0xff, RZ, 0xc0, !PT ;  /* 0x000000ff0e0e7812 */ /* 0x000fe400078ec0ff */
[----:B------:R-:W-:Y:S02]  /*6210*/  LOP3.LUT R117, R117, 0xffff, RZ, 0xc0, !PT ;  /* 0x0000ffff75757812 */ /* 0x000fe400078ec0ff */
[----:B------:R-:W-:-:S02]  /*6220*/  LOP3.LUT R33, R33, 0xff, RZ, 0xc0, !PT ;  /* 0x000000ff21217812 */ /* 0x000fc400078ec0ff */
[----:B------:R-:W-:Y:S02]  /*6230*/  LOP3.LUT R138, R37, 0xffff, RZ, 0xc0, !PT ;  /* 0x0000ffff258a7812 */ /* 0x000fe400078ec0ff */
[----:B------:R-:W-:Y:S02]  /*6240*/  LOP3.LUT R41, R41, 0xff, RZ, 0xc0, !PT ;  /* 0x000000ff29297812 */ /* 0x000fe400078ec0ff */
[----:B------:R-:W-:Y:S02]  /*6250*/  LOP3.LUT R146, R45, 0xffff, RZ, 0xc0, !PT ;  /* 0x0000ffff2d927812 */ /* 0x000fe400078ec0ff */
[----:B------:R-:W-:Y:S02]  /*6260*/  LOP3.LUT R128, R53, 0xffff, RZ, 0xc0, !PT ;  /* 0x0000ffff35807812 */ /* 0x000fe400078ec0ff */
[----:B------:R-:W-:Y:S01]  /*6270*/  LOP3.LUT R108, R25, 0xff0000, R108, 0xf8, !PT ;  /* 0x00ff0000196c7812 */ /* 0x000fe200078ef86c */
[----:B------:R-:W-:Y:S01]  /*6280*/  IMAD.SHL.U32 R25, R102, 0x1000000, RZ ;  /* 0x0100000066197824 */ /* 0x000fe200078e00ff */
[----:B------:R-:W-:-:S02]  /*6290*/  LOP3.LUT R20, R20, 0xffff, RZ, 0xc0, !PT ;  /* 0x0000ffff14147812 */ /* 0x000fc400078ec0ff */
[----:B------:R-:W-:Y:S02]  /*62a0*/  SHF.L.U32 R13, R50, 0x18, RZ ;  /* 0x00000018320d7819 */ /* 0x000fe400000006ff */
[----:B------:R-:W-:Y:S01]  /*62b0*/  LOP3.LUT R98, R98, 0xffff, RZ, 0xc0, !PT ;  /* 0x0000ffff62627812 */ /* 0x000fe200078ec0ff */
[----:B------:R-:W-:Y:S01]  /*62c0*/  IMAD.SHL.U32 R9, R20, 0x1000000, RZ ;  /* 0x0100000014097824 */ /* 0x000fe200078e00ff */
[----:B------:R-:W-:Y:S02]  /*62d0*/  F2FP.SATFINITE.E4M3.F32.PACK_AB_MERGE_C R96, R167, R96, RZ ;  /* 0x00000060a760723e */ /* 0x000fe400048070ff */
[----:B------:R-:W-:Y:S01]  /*62e0*/  LOP3.LUT R4, R4, 0xff0000, R87, 0xf8, !PT ;  /* 0x00ff000004047812 */ /* 0x000fe200078ef857 */
[----:B------:R-:W-:Y:S01]  /*62f0*/  IMAD.SHL.U32 R23, R98, 0x1000000, RZ ;  /* 0x0100000062177824 */ /* 0x000fe200078e00ff */
[----:B------:R-:W-:Y:S02]  /*6300*/  LOP3.LUT R88, R88, R21, RZ, 0xfc, !PT ;  /* 0x0000001558587212 */ /* 0x000fe400078efcff */
[----:B------:R-:W-:-:S02]  /*6310*/  LOP3.LUT R63, R63, 0xffff, RZ, 0xc0, !PT ;  /* 0x0000ffff3f3f7812 */ /* 0x000fc400078ec0ff */
[C---:B------:R-:W-:Y:S02]  /*6320*/  F2FP.SATFINITE.E4M3.F32.PACK_AB_MERGE_C R157, R167.reuse, R157, RZ ;  /* 0x0000009da79d723e */ /* 0x040fe400048070ff */
[C---:B------:R-:W-:Y:S02]  /*6330*/  F2FP.SATFINITE.E4M3.F32.PACK_AB_MERGE_C R114, R167.reuse, R114, RZ ;  /* 0x00000072a772723e */ /* 0x040fe400048070ff */
[----:B------:R-:W-:Y:S01]  /*6340*/  F2FP.SATFINITE.E4M3.F32.PACK_AB_MERGE_C R122, R167, R122, RZ ;  /* 0x0000007aa77a723e */ /* 0x000fe200048070ff */
[----:B------:R-:W-:Y:S01]  /*6350*/  IMAD.U32 R157, R157, 0x10000, RZ ;  /* 0x000100009d9d7824 */ /* 0x000fe200078e00ff */
[C---:B------:R-:W-:Y:S02]  /*6360*/  F2FP.SATFINITE.E4M3.F32.PACK_AB_MERGE_C R124, R167.reuse, R124, RZ ;  /* 0x0000007ca77c723e */ /* 0x040fe400048070ff */
[----:B------:R-:W-:Y:S02]  /*6370*/  F2FP.SATFINITE.E4M3.F32.PACK_AB_MERGE_C R126, R167, R126, RZ ;  /* 0x0000007ea77e723e */ /* 0x000fe400048070ff */
[----:B------:R-:W-:Y:S01]  /*6380*/  LOP3.LUT R84, R84, 0xff0000, R7, 0xf8, !PT ;  /* 0x00ff000054547812 */ /* 0x000fe200078ef807 */
[----:B------:R-:W-:Y:S01]  /*6390*/  IMAD.U32 R124, R124, 0x10000, RZ ;  /* 0x000100007c7c7824 */ /* 0x000fe200078e00ff */
[----:B------:R-:W-:Y:S01]  /*63a0*/  LOP3.LUT R48, R48, 0xff0000, R5, 0xf8, !PT ;  /* 0x00ff000030307812 */ /* 0x000fe200078ef805 */
[----:B------:R-:W-:Y:S01]  /*63b0*/  IMAD.SHL.U32 R5, R12, 0x1000000, RZ ;  /* 0x010000000c057824 */ /* 0x000fe200078e00ff */
[----:B------:R-:W-:-:S02]  /*63c0*/  LOP3.LUT R11, R152, R11, RZ, 0xfc, !PT ;  /* 0x0000000b980b7212 */ /* 0x000fc400078efcff */
[----:B------:R-:W-:Y:S01]  /*63d0*/  LOP3.LUT R80, R80, R15, RZ, 0xfc, !PT ;  /* 0x0000000f50507212 */ /* 0x000fe200078efcff */
[----:B------:R-:W-:Y:S01]  /*63e0*/  IMAD.SHL.U32 R15, R82, 0x1000000, RZ ;  /* 0x01000000520f7824 */ /* 0x000fe200078e00ff */
[----:B------:R-:W-:Y:S02]  /*63f0*/  SHF.L.U32 R21, R90, 0x18, RZ ;  /* 0x000000185a157819 */ /* 0x000fe400000006ff */
[----:B------:R-:W-:Y:S02]  /*6400*/  LOP3.LUT R106, R106, 0xffff, RZ, 0xc0, !PT ;  /* 0x0000ffff6a6a7812 */ /* 0x000fe400078ec0ff */
[----:B------:R-:W-:Y:S02]  /*6410*/  LOP3.LUT R110, R110, 0xffff, RZ, 0xc0, !PT ;  /* 0x0000ffff6e6e7812 */ /* 0x000fe400078ec0ff */
[C---:B------:R-:W-:Y:S02]  /*6420*/  F2FP.SATFINITE.E4M3.F32.PACK_AB_MERGE_C R35, R167.reuse, R35, RZ ;  /* 0x00000023a723723e */ /* 0x040fe400048070ff */
[----:B------:R-:W-:-:S02]  /*6430*/  F2FP.SATFINITE.E4M3.F32.PACK_AB_MERGE_C R39, R167, R39, RZ ;  /* 0x00000027a727723e */ /* 0x000fc400048070ff */
[C---:B------:R-:W-:Y:S02]  /*6440*/  F2FP.SATFINITE.E4M3.F32.PACK_AB_MERGE_C R47, R167.reuse, R47, RZ ;  /* 0x0000002fa72f723e */ /* 0x040fe400048070ff */
[----:B------:R-:W-:Y:S01]  /*6450*/  F2FP.SATFINITE.E4M3.F32.PACK_AB_MERGE_C R51, R167, R51, RZ ;  /* 0x00000033a733723e */ /* 0x000fe200048070ff */
[----:B------:R-:W-:Y:S01]  /*6460*/  IMAD.U32 R30, R39, 0x10000, RZ ;  /* 0x00010000271e7824 */ /* 0x000fe200078e00ff */
[----:B------:R-:W-:Y:S01]  /*6470*/  F2FP.SATFINITE.E4M3.F32.PACK_AB_MERGE_C R59, R167, R59, RZ ;  /* 0x0000003ba73b723e */ /* 0x000fe200048070ff */
[----:B------:R-:W-:Y:S01]  /*6480*/  IMAD.U32 R38, R47, 0x10000, RZ ;  /* 0x000100002f267824 */ /* 0x000fe200078e00ff */
[C---:B------:R-:W-:Y:S02]  /*6490*/  F2FP.SATFINITE.E4M3.F32.PACK_AB_MERGE_C R75, R167.reuse, R75, RZ ;  /* 0x0000004ba74b723e */ /* 0x040fe400048070ff */
[----:B------:R-:W-:Y:S02]  /*64a0*/  F2FP.SATFINITE.E4M3.F32.PACK_AB_MERGE_C R67, R167, R67, RZ ;  /* 0x00000043a743723e */ /* 0x000fe400048070ff */
[----:B------:R-:W-:Y:S01]  /*64b0*/  PRMT R27, R27, 0x7604, R26 ;  /* 0x000076041b1b7816 */ /* 0x000fe2000000001a */
[----:B------:R-:W-:Y:S01]  /*64c0*/  IMAD.U32 R26, R31, 0x10000, RZ ;  /* 0x000100001f1a7824 */ /* 0x000fe200078e00ff */
[----:B------:R-:W-:Y:S01]  /*64d0*/  F2FP.SATFINITE.E4M3.F32.PACK_AB_MERGE_C R161, R167, R161, RZ ;  /* 0x000000a1a7a1723e */ /* 0x000fe200048070ff */
[----:B------:R-:W-:Y:S01]  /*64e0*/  IMAD.U32 R54, R75, 0x10000, RZ ;  /* 0x000100004b367824 */ /* 0x000fe200078e00ff */
[----:B------:R-:W-:-:S02]  /*64f0*/  F2FP.SATFINITE.E4M3.F32.PACK_AB_MERGE_C R169, R167, R169, RZ ;  /* 0x000000a9a7a9723e */ /* 0x000fc400048070ff */
[C---:B------:R-:W-:Y:S02]  /*6500*/  F2FP.SATFINITE.E4M3.F32.PACK_AB_MERGE_C R133, R167.reuse, R133, RZ ;  /* 0x00000085a785723e */ /* 0x040fe400048070ff */
[----:B------:R-:W-:Y:S02]  /*6510*/  F2FP.SATFINITE.E4M3.F32.PACK_AB_MERGE_C R120, R167, R120, RZ ;  /* 0x00000078a778723e */ /* 0x000fe400048070ff */
[----:B------:R-:W-:Y:S02]  /*6520*/  PRMT R14, R117, 0x7604, R14 ;  /* 0x00007604750e7816 */ /* 0x000fe4000000000e */
[----:B------:R-:W-:Y:S02]  /*6530*/  PRMT R33, R138, 0x7604, R33 ;  /* 0x000076048a217816 */ /* 0x000fe40000000021 */
[----:B------:R-:W-:Y:S02]  /*6540*/  PRMT R41, R146, 0x7604, R41 ;  /* 0x0000760492297816 */ /* 0x000fe40000000029 */
[----:B------:R-:W-:-:S02]  /*6550*/  LOP3.LUT R57, R57, 0xff, RZ, 0xc0, !PT ;  /* 0x000000ff39397812 */ /* 0x000fc400078ec0ff */
[----:B------:R-:W-:Y:S02]  /*6560*/  LOP3.LUT R136, R61, 0xffff, RZ, 0xc0, !PT ;  /* 0x0000ffff3d887812 */ /* 0x000fe400078ec0ff */
[----:B------:R-:W-:Y:S02]  /*6570*/  PRMT R49, R128, 0x7604, R49 ;  /* 0x0000760480317816 */ /* 0x000fe40000000031 */
[----:B------:R-:W-:Y:S02]  /*6580*/  LOP3.LUT R10, R10, 0xff0000, R103, 0xf8, !PT ;  /* 0x00ff00000a0a7812 */ /* 0x000fe400078ef867 */
[----:B------:R-:W-:Y:S02]  /*6590*/  LOP3.LUT R16, R16, 0xffff, RZ, 0xc0, !PT ;  /* 0x0000ffff10107812 */ /* 0x000fe400078ec0ff */
[----:B------:R-:W-:Y:S02]  /*65a0*/  LOP3.LUT R137, R137, 0xffff, RZ, 0xc0, !PT ;  /* 0x0000ffff89897812 */ /* 0x000fe400078ec0ff */
[----:B------:R-:W-:-:S02]  /*65b0*/  LOP3.LUT R144, R144, 0xffff, RZ, 0xc0, !PT ;  /* 0x0000ffff90907812 */ /* 0x000fc400078ec0ff */
[----:B------:R-:W-:Y:S01]  /*65c0*/  LOP3.LUT R13, R76, R13, RZ, 0xfc, !PT ;  /* 0x0000000d4c0d7212 */ /* 0x000fe200078efcff */
[----:B------:R-:W-:Y:S01]  /*65d0*/  IMAD.SHL.U32 R137, R137, 0x1000000, RZ ;  /* 0x0100000089897824 */ /* 0x000fe200078e00ff */
[----:B------:R-:W-:Y:S02]  /*65e0*/  LOP3.LUT R118, R118, 0xffff, RZ, 0xc0, !PT ;  /* 0x0000ffff76767812 */ /* 0x000fe400078ec0ff */
[C---:B------:R-:W-:Y:S02]  /*65f0*/  F2FP.SATFINITE.E4M3.F32.PACK_AB_MERGE_C R43, R167.reuse, R43, RZ ;  /* 0x0000002ba72b723e */ /* 0x040fe400048070ff */
[----:B------:R-:W-:Y:S01]  /*6600*/  F2FP.SATFINITE.E4M3.F32.PACK_AB_MERGE_C R55, R167, R55, RZ ;  /* 0x00000037a737723e */ /* 0x000fe200048070ff */
[----:B------:R-:W-:Y:S01]  /*6610*/  IMAD.SHL.U32 R118, R118, 0x1000000, RZ ;  /* 0x0100000076767824 */ /* 0x000fe200078e00ff */
[----:B------:R-:W-:Y:S02]  /*6620*/  LOP3.LUT R65, R65, 0xff, RZ, 0xc0, !PT ;  /* 0x000000ff41417812 */ /* 0x000fe400078ec0ff */
[----:B------:R-:W-:-:S02]  /*6630*/  LOP3.LUT R138, R69, 0xffff, RZ, 0xc0, !PT ;  /* 0x0000ffff458a7812 */ /* 0x000fc400078ec0ff */
[----:B------:R-:W-:Y:S02]  /*6640*/  LOP3.LUT R73, R73, 0xff, RZ, 0xc0, !PT ;  /* 0x000000ff49497812 */ /* 0x000fe400078ec0ff */
[----:B------:R-:W-:Y:S02]  /*6650*/  LOP3.LUT R146, R77, 0xffff, RZ, 0xc0, !PT ;  /* 0x0000ffff4d927812 */ /* 0x000fe400078ec0ff */
[----:B------:R-:W-:Y:S02]  /*6660*/  LOP3.LUT R81, R81, 0xff, RZ, 0xc0, !PT ;  /* 0x000000ff51517812 */ /* 0x000fe400078ec0ff */
[----:B------:R-:W-:Y:S02]  /*6670*/  LOP3.LUT R128, R85, 0xffff, RZ, 0xc0, !PT ;  /* 0x0000ffff55807812 */ /* 0x000fe400078ec0ff */
[----:B------:R-:W-:Y:S02]  /*6680*/  LOP3.LUT R89, R89, 0xff, RZ, 0xc0, !PT ;  /* 0x000000ff59597812 */ /* 0x000fe400078ec0ff */
[----:B------:R-:W-:-:S02]  /*6690*/  LOP3.LUT R92, R92, 0xffff, RZ, 0xc0, !PT ;  /* 0x0000ffff5c5c7812 */ /* 0x000fc400078ec0ff */
[----:B------:R-:W-:Y:S02]  /*66a0*/  LOP3.LUT R93, R93, 0xff, RZ, 0xc0, !PT ;  /* 0x000000ff5d5d7812 */ /* 0x000fe400078ec0ff */
[----:B------:R-:W-:Y:S02]  /*66b0*/  LOP3.LUT R96, R96, 0xffff, RZ, 0xc0, !PT ;  /* 0x0000ffff60607812 */ /* 0x000fe400078ec0ff */
[----:B------:R-:W-:Y:S01]  /*66c0*/  LOP3.LUT R3, R4, R3, RZ, 0xfc, !PT ;  /* 0x0000000304037212 */ /* 0x000fe200078efcff */
[----:B------:R-:W-:Y:S01]  /*66d0*/  IMAD.SHL.U32 R4, R63, 0x1000000, RZ ;  /* 0x010000003f047824 */ /* 0x000fe200078e00ff */
[----:B------:R-:W-:Y:S02]  /*66e0*/  LOP3.LUT R18, R18, 0xff0000, R127, 0xf8, !PT ;  /* 0x00ff000012127812 */ /* 0x000fe400078ef87f */
[----:B------:R-:W-:Y:S02]  /*66f0*/  SHF.L.U32 R135, R135, 0x10, RZ ;  /* 0x0000001087877819 */ /* 0x000fe400000006ff */
[----:B------:R-:W-:-:S02]  /*6700*/  LOP3.LUT R40, R40, 0xffff, RZ, 0xc0, !PT ;  /* 0x0000ffff28287812 */ /* 0x000fc400078ec0ff */
[----:B------:R-:W-:Y:S02]  /*6710*/  LOP3.LUT R19, R84, R19, RZ, 0xfc, !PT ;  /* 0x0000001354137212 */ /* 0x000fe400078efcff */
[----:B------:R-:W-:Y:S01]  /*6720*/  LOP3.LUT R48, R48, R21, RZ, 0xfc, !PT ;  /* 0x0000001530307212 */ /* 0x000fe200078efcff */
[----:B------:R-:W-:Y:S01]  /*6730*/  IMAD.SHL.U32 R21, R106, 0x1000000, RZ ;  /* 0x010000006a157824 */ /* 0x000fe200078e00ff */
[----:B------:R-:W-:Y:S01]  /*6740*/  LOP3.LUT R100, R100, R25, RZ, 0xfc, !PT ;  /* 0x0000001964647212 */ /* 0x000fe200078efcff */
[----:B------:R-:W-:Y:S01]  /*6750*/  IMAD.SHL.U32 R25, R110, 0x1000000, RZ ;  /* 0x010000006e197824 */ /* 0x000fe200078e00ff */
[----:B------:R-:W-:Y:S02]  /*6760*/  LOP3.LUT R114, R114, 0xffff, RZ, 0xc0, !PT ;  /* 0x0000ffff72727812 */ /* 0x000fe400078ec0ff */
[----:B------:R-:W-:Y:S02]  /*6770*/  LOP3.LUT R122, R122, 0xffff, RZ, 0xc0, !PT ;  /* 0x0000ffff7a7a7812 */ /* 0x000fe400078ec0ff */
[----:B------:R-:W-:-:S02]  /*6780*/  LOP3.LUT R126, R126, 0xffff, RZ, 0xc0, !PT ;  /* 0x0000ffff7e7e7812 */ /* 0x000fc400078ec0ff */
[----:B------:R-:W-:Y:S01]  /*6790*/  SEL R31, R154, R11, P4 ;  /* 0x0000000b9a1f7207 */ /* 0x000fe20002000000 */
[----:B------:R-:W-:Y:S01]  /*67a0*/  IMAD.SHL.U32 R122, R122, 0x1000000, RZ ;  /* 0x010000007a7a7824 */ /* 0x000fe200078e00ff */
[----:B------:R-:W-:Y:S01]  /*67b0*/  LOP3.LUT R27, R27, 0xff0000, R60, 0xf8, !PT ;  /* 0x00ff00001b1b7812 */ /* 0x000fe200078ef83c */
[----:B------:R-:W-:Y:S01]  /*67c0*/  IMAD.SHL.U32 R126, R126, 0x1000000, RZ ;  /* 0x010000007e7e7824 */ /* 0x000fe200078e00ff */
[----:B------:R-:W-:Y:S02]  /*67d0*/  LOP3.LUT R35, R35, 0xffff, RZ, 0xc0, !PT ;  /* 0x0000ffff23237812 */ /* 0x000fe400078ec0ff */
[----:B------:R-:W-:Y:S02]  /*67e0*/  LOP3.LUT R51, R51, 0xffff, RZ, 0xc0, !PT ;  /* 0x0000ffff33337812 */ /* 0x000fe400078ec0ff */
[----:B------:R-:W-:Y:S01]  /*67f0*/  LOP3.LUT R59, R59, 0xffff, RZ, 0xc0, !PT ;  /* 0x0000ffff3b3b7812 */ /* 0x000fe200078ec0ff */
[----:B------:R-:W-:Y:S01]  /*6800*/  IMAD.SHL.U32 R35, R35, 0x1000000, RZ ;  /* 0x0100000023237824 */ /* 0x000fe200078e00ff */
[----:B------:R-:W-:Y:S01]  /*6810*/  LOP3.LUT R67, R67, 0xffff, RZ, 0xc0, !PT ;  /* 0x0000ffff43437812 */ /* 0x000fe200078ec0ff */
[----:B------:R-:W-:Y:S01]  /*6820*/  IMAD.SHL.U32 R51, R51, 0x1000000, RZ ;  /* 0x0100000033337824 */ /* 0x000fe200078e00ff */
[----:B------:R-:W-:Y:S01]  /*6830*/  SEL R154, R11, R154, P4 ;  /* 0x0000009a0b9a7207 */ /* 0x000fe20002000000 */
[----:B------:R-:W-:Y:S01]  /*6840*/  IMAD.SHL.U32 R59, R59, 0x1000000, RZ ;  /* 0x010000003b3b7824 */ /* 0x000fe200078e00ff */
[----:B------:R-:W-:Y:S01]  /*6850*/  PRMT R57, R136, 0x7604, R57 ;  /* 0x0000760488397816 */ /* 0x000fe20000000039 */
[----:B------:R-:W-:Y:S01]  /*6860*/  IMAD.SHL.U32 R67, R67, 0x1000000, RZ ;  /* 0x0100000043437824 */ /* 0x000fe200078e00ff */
[----:B------:R-:W-:-:S02]  /*6870*/  LOP3.LUT R14, R14, 0xff0000, R115, 0xf8, !PT ;  /* 0x00ff00000e0e7812 */ /* 0x000fc400078ef873 */
[----:B------:R-:W-:Y:S02]  /*6880*/  SHF.L.U32 R120, R120, 0x10, RZ ;  /* 0x0000001078787819 */ /* 0x000fe400000006ff */
[----:B------:R-:W-:Y:S02]  /*6890*/  SHF.L.U32 R7, R16, 0x18, RZ ;  /* 0x0000001810077819 */ /* 0x000fe400000006ff */
[----:B------:R-:W-:Y:S01]  /*68a0*/  LOP3.LUT R10, R10, R5, RZ, 0xfc, !PT ;  /* 0x000000050a0a7212 */ /* 0x000fe200078efcff */
[----:B------:R-:W-:Y:S01]  /*68b0*/  IMAD.SHL.U32 R5, R144, 0x1000000, RZ ;  /* 0x0100000090057824 */ /* 0x000fe200078e00ff */
[----:B------:R-:W-:Y:S02]  /*68c0*/  LOP3.LUT R161, R161, 0xffff, RZ, 0xc0, !PT ;  /* 0x0000ffffa1a17812 */ /* 0x000fe400078ec0ff */
[----:B------:R-:W-:Y:S02]  /*68d0*/  LOP3.LUT R169, R169, 0xffff, RZ, 0xc0, !PT ;  /* 0x0000ffffa9a97812 */ /* 0x000fe400078ec0ff */
[----:B------:R-:W-:-:S02]  /*68e0*/  LOP3.LUT R133, R133, 0xffff, RZ, 0xc0, !PT ;  /* 0x0000ffff85857812 */ /* 0x000fc400078ec0ff */
[----:B------:R-:W-:Y:S01]  /*68f0*/  LOP3.LUT R15, R32, R15, RZ, 0xfc, !PT ;  /* 0x0000000f200f7212 */ /* 0x000fe200078efcff */
[----:B------:R-:W-:Y:S01]  /*6900*/  IMAD.SHL.U32 R169, R169, 0x1000000, RZ ;  /* 0x01000000a9a97824 */ /* 0x000fe200078e00ff */
[----:B------:R-:W-:Y:S01]  /*6910*/  SEL R11, R80, R13, P4 ;  /* 0x0000000d500b7207 */ /* 0x000fe20002000000 */
[----:B------:R-:W-:Y:S01]  /*6920*/  IMAD.SHL.U32 R133, R133, 0x1000000, RZ ;  /* 0x0100000085857824 */ /* 0x000fe200078e00ff */
[----:B------:R-:W-:Y:S02]  /*6930*/  PRMT R65, R138, 0x7604, R65 ;  /* 0x000076048a417816 */ /* 0x000fe40000000041 */
[----:B------:R-:W-:Y:S02]  /*6940*/  PRMT R73, R146, 0x7604, R73 ;  /* 0x0000760492497816 */ /* 0x000fe40000000049 */
[----:B------:R-:W-:Y:S02]  /*6950*/  PRMT R81, R128, 0x7604, R81 ;  /* 0x0000760480517816 */ /* 0x000fe40000000051 */
[----:B------:R-:W-:-:S02]  /*6960*/  PRMT R89, R92, 0x7604, R89 ;  /* 0x000076045c597816 */ /* 0x000fc40000000059 */
[----:B------:R-:W-:Y:S02]  /*6970*/  PRMT R93, R96, 0x7604, R93 ;  /* 0x00007604605d7816 */ /* 0x000fe4000000005d */
[----:B------:R-:W-:Y:S02]  /*6980*/  SHF.L.U32 R46, R55, 0x10, RZ ;  /* 0x00000010372e7819 */ /* 0x000fe400000006ff */
[----:B------:R-:W-:Y:S02]  /*6990*/  LOP3.LUT R43, R43, 0xffff, RZ, 0xc0, !PT ;  /* 0x0000ffff2b2b7812 */ /* 0x000fe400078ec0ff */
[----:B------:R-:W-:Y:S02]  /*69a0*/  SEL R80, R13, R80, P4 ;  /* 0x000000500d507207 */ /* 0x000fe40002000000 */
[----:B------:R-:W-:Y:S02]  /*69b0*/  LOP3.LUT R22, R22, 0xff0000, R135, 0xf8, !PT ;  /* 0x00ff000016167812 */ /* 0x000fe400078ef887 */
[----:B------:R-:W-:-:S02]  /*69c0*/  LOP3.LUT R33, R33, 0xff0000, R112, 0xf8, !PT ;  /* 0x00ff000021217812 */ /* 0x000fc400078ef870 */
[----:B------:R-:W-:Y:S02]  /*69d0*/  LOP3.LUT R41, R41, 0xff0000, R116, 0xf8, !PT ;  /* 0x00ff000029297812 */ /* 0x000fe400078ef874 */
[----:B------:R-:W-:Y:S01]  /*69e0*/  LOP3.LUT R18, R18, R9, RZ, 0xfc, !PT ;  /* 0x0000000912127212 */ /* 0x000fe200078efcff */
[----:B------:R-:W-:Y:S01]  /*69f0*/  IMAD.SHL.U32 R9, R40, 0x1000000, RZ ;  /* 0x0100000028097824 */ /* 0x000fe200078e00ff */
[----:B------:R-:W-:Y:S02]  /*6a00*/  LOP3.LUT R23, R94, R23, RZ, 0xfc, !PT ;  /* 0x000000175e177212 */ /* 0x000fe400078efcff */
[----:B------:R-:W-:Y:S02]  /*6a10*/  SHF.L.U32 R114, R114, 0x18, RZ ;  /* 0x0000001872727819 */ /* 0x000fe400000006ff */
[----:B------:R-:W-:Y:S02]  /*6a20*/  SEL R13, R88, R19, P4 ;  /* 0x00000013580d7207 */ /* 0x000fe40002000000 */
[----:B------:R-:W-:Y:S01]  /*6a30*/  LOP3.LUT R27, R27, R4, RZ, 0xfc, !PT ;  /* 0x000000041b1b7212 */ /* 0x000fe200078efcff */
[----:B------:R-:W-:Y:S01]  /*6a40*/  IMAD.MOV.U32 R4, RZ, RZ, 0x2130 ;  /* 0x00002130ff047424 */ /* 0x000fe200078e00ff */
[----:B------:R-:W-:-:S02]  /*6a50*/  SEL R88, R19, R88, P4 ;  /* 0x0000005813587207 */ /* 0x000fc40002000000 */
[----:B------:R-:W-:Y:S02]  /*6a60*/  LOP3.LUT R36, R36, 0xff0000, R147, 0xf8, !PT ;  /* 0x00ff000024247812 */ /* 0x000fe400078ef893 */
[----:B------:R-:W-:Y:S02]  /*6a70*/  LOP3.LUT R44, R44, 0xff0000, R157, 0xf8, !PT ;  /* 0x00ff00002c2c7812 */ /* 0x000fe400078ef89d */
[----:B------:R-:W-:Y:S02]  /*6a80*/  LOP3.LUT R49, R49, 0xff0000, R120, 0xf8, !PT ;  /* 0x00ff000031317812 */ /* 0x000fe400078ef878 */
[----:B------:R-:W-:Y:S02]  /*6a90*/  LOP3.LUT R57, R57, 0xff0000, R124, 0xf8, !PT ;  /* 0x00ff000039397812 */ /* 0x000fe400078ef87c */
[----:B------:R-:W-:Y:S02]  /*6aa0*/  LOP3.LUT R7, R14, R7, RZ, 0xfc, !PT ;  /* 0x000000070e077212 */ /* 0x000fe400078efcff */
[----:B------:R-:W-:-:S02]  /*6ab0*/  SHF.L.U32 R161, R161, 0x18, RZ ;  /* 0x00000018a1a17819 */ /* 0x000fc400000006ff */
[----:B------:R-:W-:Y:S02]  /*6ac0*/  LOP3.LUT R21, R104, R21, RZ, 0xfc, !PT ;  /* 0x0000001568157212 */ /* 0x000fe400078efcff */
[----:B------:R-:W-:Y:S02]  /*6ad0*/  LOP3.LUT R108, R108, R25, RZ, 0xfc, !PT ;  /* 0x000000196c6c7212 */ /* 0x000fe400078efcff */
[----:B------:R-:W-:Y:S02]  /*6ae0*/  SEL R19, R48, R15, P4 ;  /* 0x0000000f30137207 */ /* 0x000fe40002000000 */
[----:B------:R-:W-:Y:S02]  /*6af0*/  LOP3.LUT R26, R65, 0xff0000, R26, 0xf8, !PT ;  /* 0x00ff0000411a7812 */ /* 0x000fe400078ef81a */
[----:B------:R-:W-:Y:S02]  /*6b00*/  LOP3.LUT R30, R73, 0xff0000, R30, 0xf8, !PT ;  /* 0x00ff0000491e7812 */ /* 0x000fe400078ef81e */
[----:B------:R-:W-:-:S02]  /*6b10*/  LOP3.LUT R38, R81, 0xff0000, R38, 0xf8, !PT ;  /* 0x00ff000051267812 */ /* 0x000fc400078ef826 */
[----:B------:R-:W-:Y:S02]  /*6b20*/  LOP3.LUT R46, R89, 0xff0000, R46, 0xf8, !PT ;  /* 0x00ff0000592e7812 */ /* 0x000fe400078ef82e */
[----:B------:R-:W-:Y:S02]  /*6b30*/  LOP3.LUT R54, R93, 0xff0000, R54, 0xf8, !PT ;  /* 0x00ff00005d367812 */ /* 0x000fe400078ef836 */
[----:B------:R-:W-:Y:S02]  /*6b40*/  SHF.L.U32 R43, R43, 0x18, RZ ;  /* 0x000000182b2b7819 */ /* 0x000fe400000006ff */
[----:B------:R-:W-:Y:S02]  /*6b50*/  SEL R48, R15, R48, P4 ;  /* 0x000000300f307207 */ /* 0x000fe40002000000 */
[----:B------:R-:W-:Y:S02]  /*6b60*/  LOP3.LUT R22, R22, R137, RZ, 0xfc, !PT ;  /* 0x0000008916167212 */ /* 0x000fe400078efcff */
[----:B------:R-:W-:-:S02]  /*6b70*/  LOP3.LUT R5, R28, R5, RZ, 0xfc, !PT ;  /* 0x000000051c057212 */ /* 0x000fc400078efcff */
[----:B------:R-:W-:Y:S02]  /*6b80*/  LOP3.LUT R33, R33, R114, RZ, 0xfc, !PT ;  /* 0x0000007221217212 */ /* 0x000fe400078efcff */
[----:B------:R-:W-:Y:S02]  /*6b90*/  LOP3.LUT R118, R41, R118, RZ, 0xfc, !PT ;  /* 0x0000007629767212 */ /* 0x000fe400078efcff */
[----:B------:R-:W-:Y:S02]  /*6ba0*/  SEL R15, R100, R23, P4 ;  /* 0x00000017640f7207 */ /* 0x000fe40002000000 */
[----:B------:R-:W-:Y:S02]  /*6bb0*/  SEL R25, R10, R3, P4 ;  /* 0x000000030a197207 */ /* 0x000fe40002000000 */
[----:B------:R-:W-:Y:S02]  /*6bc0*/  SEL R100, R23, R100, P4 ;  /* 0x0000006417647207 */ /* 0x000fe40002000000 */
[----:B------:R-:W-:-:S02]  /*6bd0*/  LOP3.LUT R9, R36, R9, RZ, 0xfc, !PT ;  /* 0x0000000924097212 */ /* 0x000fc400078efcff */
[----:B------:R-:W-:Y:S02]  /*6be0*/  LOP3.LUT R44, R44, R161, RZ, 0xfc, !PT ;  /* 0x000000a12c2c7212 */ /* 0x000fe400078efcff */
[----:B------:R-:W-:Y:S02]  /*6bf0*/  LOP3.LUT R49, R49, R122, RZ, 0xfc, !PT ;  /* 0x0000007a31317212 */ /* 0x000fe400078efcff */
[----:B------:R-:W-:Y:S02]  /*6c00*/  LOP3.LUT R126, R57, R126, RZ, 0xfc, !PT ;  /* 0x0000007e397e7212 */ /* 0x000fe400078efcff */
[----:B------:R-:W-:Y:S02]  /*6c10*/  SEL R10, R3, R10, P4 ;  /* 0x0000000a030a7207 */ /* 0x000fe40002000000 */
[----:B------:R-:W-:Y:S02]  /*6c20*/  SEL R29, R18, R7, P4 ;  /* 0x00000007121d7207 */ /* 0x000fe40002000000 */
[----:B------:R-:W-:-:S02]  /*6c30*/  SEL R23, R108, R21, P4 ;  /* 0x000000156c177207 */ /* 0x000fc40002000000 */
[----:B------:R-:W-:Y:S02]  /*6c40*/  LOP3.LUT R26, R26, R35, RZ, 0xfc, !PT ;  /* 0x000000231a1a7212 */ /* 0x000fe400078efcff */
[----:B------:R-:W-:Y:S02]  /*6c50*/  LOP3.LUT R43, R30, R43, RZ, 0xfc, !PT ;  /* 0x0000002b1e2b7212 */ /* 0x000fe400078efcff */
[----:B------:R-:W-:Y:S02]  /*6c60*/  LOP3.LUT R38, R38, R51, RZ, 0xfc, !PT ;  /* 0x0000003326267212 */ /* 0x000fe400078efcff */
[----:B------:R-:W-:Y:S02]  /*6c70*/  LOP3.LUT R59, R46, R59, RZ, 0xfc, !PT ;  /* 0x0000003b2e3b7212 */ /* 0x000fe400078efcff */
[----:B------:R-:W-:Y:S02]  /*6c80*/  LOP3.LUT R54, R54, R67, RZ, 0xfc, !PT ;  /* 0x0000004336367212 */ /* 0x000fe400078efcff */
[----:B------:R-:W-:-:S02]  /*6c90*/  SEL R18, R7, R18, P4 ;  /* 0x0000001207127207 */ /* 0x000fc40002000000 */
[----:B------:R-:W-:Y:S02]  /*6ca0*/  SEL R108, R21, R108, P4 ;  /* 0x0000006c156c7207 */ /* 0x000fe40002000000 */
[-C--:B------:R-:W-:Y:S02]  /*6cb0*/  SHF.R.U32.HI R0, RZ, R237.reuse, R0 ;  /* 0x000000edff007219 */ /* 0x080fe40000011600 */
[----:B------:R-:W-:Y:S02]  /*6cc0*/  SHF.R.U32.HI R3, RZ, R237, R4 ;  /* 0x000000edff037219 */ /* 0x000fe40000011604 */
[----:B------:R-:W-:Y:S02]  /*6cd0*/  LOP3.LUT R24, R24, R169, RZ, 0xfc, !PT ;  /* 0x000000a918187212 */ /* 0x000fe400078efcff */
[----:B------:R-:W-:Y:S02]  /*6ce0*/  LOP3.LUT R133, R64, R133, RZ, 0xfc, !PT ;  /* 0x0000008540857212 */ /* 0x000fe400078efcff */
[----:B------:R-:W-:-:S02]  /*6cf0*/  SEL R7, R5, R22, P4 ;  /* 0x0000001605077207 */ /* 0x000fc40002000000 */
[----:B------:R-:W-:Y:S02]  /*6d00*/  SEL R21, R118, R33, P4 ;  /* 0x0000002176157207 */ /* 0x000fe40002000000 */
[----:B------:R-:W-:Y:S02]  /*6d10*/  SEL R22, R22, R5, P4 ;  /* 0x0000000516167207 */ /* 0x000fe40002000000 */
[----:B------:R-:W-:Y:S02]  /*6d20*/  SEL R118, R33, R118, P4 ;  /* 0x0000007621767207 */ /* 0x000fe40002000000 */
[----:B------:R-:W-:Y:S02]  /*6d30*/  SEL R5, R44, R9, P4 ;  /* 0x000000092c057207 */ /* 0x000fe40002000000 */
[----:B------:R-:W-:Y:S02]  /*6d40*/  SEL R33, R126, R49, P4 ;  /* 0x000000317e217207 */ /* 0x000fe40002000000 */
[----:B------:R-:W-:-:S02]  /*6d50*/  SEL R44, R9, R44, P4 ;  /* 0x0000002c092c7207 */ /* 0x000fc40002000000 */
[----:B------:R-:W-:Y:S02]  /*6d60*/  SEL R126, R49, R126, P4 ;  /* 0x0000007e317e7207 */ /* 0x000fe40002000000 */
[----:B------:R-:W-:Y:S02]  /*6d70*/  SEL R8, R26, R43, P4 ;  /* 0x0000002b1a087207 */ /* 0x000fe40002000000 */
[----:B------:R-:W-:Y:S02]  /*6d80*/  LOP3.LUT R0, R0, 0xf, RZ, 0xc0, !PT ;  /* 0x0000000f00007812 */ /* 0x000fe400078ec0ff */
[----:B------:R-:W-:Y:S02]  /*6d90*/  SEL R39, R59, R38, P4 ;  /* 0x000000263b277207 */ /* 0x000fe40002000000 */
[----:B------:R-:W-:Y:S01]  /*6da0*/  SEL R41, R27, R54, P4 ;  /* 0x000000361b297207 */ /* 0x000fe20002000000 */
[----:B------:R-:W-:Y:S01]  /*6db0*/  SHFL.IDX PT, R19, R19, R0, 0x1c1f ;  /* 0x001c1f0013137589 */ /* 0x000fe200000e0000 */
[----:B------:R-:W-:-:S02]  /*6dc0*/  LOP3.LUT R3, R3, 0xf, RZ, 0xc0, !PT ;  /* 0x0000000f03037812 */ /* 0x000fc400078ec0ff */
[----:B------:R-:W-:Y:S01]  /*6dd0*/  SEL R9, R133, R24, P4 ;  /* 0x0000001885097207 */ /* 0x000fe20002000000 */
[----:B------:R-:W-:Y:S01]  /*6de0*/  SHFL.IDX PT, R25, R25, R0, 0x1c1f ;  /* 0x001c1f0019197589 */ /* 0x000fe200000e0000 */
[----:B------:R-:W-:Y:S02]  /*6df0*/  SEL R37, R43, R26, P4 ;  /* 0x0000001a2b257207 */ /* 0x000fe40002000000 */
[----:B------:R-:W-:Y:S01]  /*6e00*/  SEL R38, R38, R59, P4 ;  /* 0x0000003b26267207 */ /* 0x000fe20002000000 */
[----:B------:R-:W1:Y:S01]  /*6e10*/  SHFL.IDX PT, R48, R48, R3, 0x1c1f ;  /* 0x001c1f0330307589 */ /* 0x000e6200000e0000 */
[----:B------:R-:W-:Y:S02]  /*6e20*/  SEL R54, R54, R27, P4 ;  /* 0x0000001b36367207 */ /* 0x000fe40002000000 */
[----:B------:R-:W-:Y:S01]  /*6e30*/  SEL R24, R24, R133, P4 ;  /* 0x0000008518187207 */ /* 0x000fe20002000000 */
[----:B------:R-:W-:Y:S01]  /*6e40*/  SHFL.IDX PT, R29, R29, R0, 0x1c1f ;  /* 0x001c1f001d1d7589 */ /* 0x000fe200000e0000 */
[----:B------:R-:W-:-:S02]  /*6e50*/  SEL R236, R236, 0x5410, P4 ;  /* 0x00005410ecec7807 */ /* 0x000fc40002000000 */
[----:B------:R-:W-:Y:S01]  /*6e60*/  SEL R235, R235, 0x7632, P4 ;  /* 0x00007632ebeb7807 */ /* 0x000fe20002000000 */
[----:B------:R-:W-:Y:S04]  /*6e70*/  SHFL.IDX PT, R5, R5, R0, 0x1c1f ;  /* 0x001c1f0005057589 */ /* 0x000fe800000e0000 */
[----:B------:R-:W-:Y:S04]  /*6e80*/  SHFL.IDX PT, R35, R31, R0, 0x1c1f ;  /* 0x001c1f001f237589 */ /* 0x000fe800000e0000 */
[----:B------:R-:W-:Y:S04]  /*6e90*/  SHFL.IDX PT, R10, R10, R3, 0x1c1f ;  /* 0x001c1f030a0a7589 */ /* 0x000fe800000e0000 */
[----:B------:R-:W-:Y:S04]  /*6ea0*/  SHFL.IDX PT, R49, R33, R0, 0x1c1f ;  /* 0x001c1f0021317589 */ /* 0x000fe800000e0000 */
[----:B------:R-:W2:Y:S01]  /*6eb0*/  SHFL.IDX PT, R18, R18, R3, 0x1c1f ;  /* 0x001c1f0312127589 */ /* 0x000ea200000e0000 */
[----:B-1----:R-:W-:-:S03]  /*6ec0*/  PRMT R40, R19, R236, R48 ;  /* 0x000000ec13287216 */ /* 0x002fc60000000030 */
[----:B------:R-:W-:Y:S04]  /*6ed0*/  SHFL.IDX PT, R51, R37, R0, 0x1c1f ;  /* 0x001c1f0025337589 */ /* 0x000fe800000e0000 */
[----:B------:R-:W-:Y:S04]  /*6ee0*/  SHFL.IDX PT, R12, R39, R0, 0x1c1f ;  /* 0x001c1f00270c7589 */ /* 0x000fe800000e0000 */
[----:B------:R-:W1:Y:S04]  /*6ef0*/  SHFL.IDX PT, R44, R44, R3, 0x1c1f ;  /* 0x001c1f032c2c7589 */ /* 0x000e6800000e0000 */
[----:B------:R3:W-:Y:S04]  /*6f00*/  SHFL.IDX PT, R14, R41, R0, 0x1c1f ;  /* 0x001c1f00290e7589 */ /* 0x0007e800000e0000 */
[----:B------:R-:W4:Y:S04]  /*6f10*/  SHFL.IDX PT, R154, R154, R3, 0x1c1f ;  /* 0x001c1f039a9a7589 */ /* 0x000f2800000e0000 */
[----:B------:R-:W5:Y:S01]  /*6f20*/  SHFL.IDX PT, R126, R126, R3, 0x1c1f ;  /* 0x001c1f037e7e7589 */ /* 0x000f6200000e0000 */
[----:B--2---:R-:W-:-:S02]  /*6f30*/  PRMT R26, R29, R236, R18 ;  /* 0x000000ec1d1a7216 */ /* 0x004fc40000000012 */
[-C--:B---3--:R-:W-:Y:S01]  /*6f40*/  PRMT R41, R19, R235.reuse, R48 ;  /* 0x000000eb13297216 */ /* 0x088fe20000000030 */
[----:B------:R-:W2:Y:S01]  /*6f50*/  SHFL.IDX PT, R8, R8, R3, 0x1c1f ;  /* 0x001c1f0308087589 */ /* 0x000ea200000e0000 */
[----:B------:R-:W-:-:S03]  /*6f60*/  PRMT R27, R29, R235, R18 ;  /* 0x000000eb1d1b7216 */ /* 0x000fc60000000012 */
[----:B------:R-:W3:Y:S04]  /*6f70*/  SHFL.IDX PT, R53, R38, R3, 0x1c1f ;  /* 0x001c1f0326357589 */ /* 0x000ee800000e0000 */
[----:B------:R-:W3:Y:S01]  /*6f80*/  SHFL.IDX PT, R55, R54, R3, 0x1c1f ;  /* 0x001c1f0336377589 */ /* 0x000ee200000e0000 */
[CCC-:B-1----:R-:W-:Y:S02]  /*6f90*/  PRMT R30, R5.reuse, R236.reuse, R44.reuse ;  /* 0x000000ec051e7216 */ /* 0x1c2fe4000000002c */
[----:B------:R-:W-:Y:S01]  /*6fa0*/  PRMT R31, R5, R235, R44 ;  /* 0x000000eb051f7216 */ /* 0x000fe2000000002c */
[----:B------:R-:W-:Y:S04]  /*6fb0*/  SHFL.IDX PT, R7, R7, R0, 0x1c1f ;  /* 0x001c1f0007077589 */ /* 0x000fe800000e0000 */
[----:B------:R-:W-:Y:S01]  /*6fc0*/  SHFL.IDX PT, R9, R9, R0, 0x1c1f ;  /* 0x001c1f0009097589 */ /* 0x000fe200000e0000 */
[----:B----4-:R-:W-:-:S02]  /*6fd0*/  PRMT R34, R35, R236, R154 ;  /* 0x000000ec23227216 */ /* 0x010fc4000000009a */
[-C--:B------:R-:W-:Y:S01]  /*6fe0*/  PRMT R35, R35, R235.reuse, R154 ;  /* 0x000000eb23237216 */ /* 0x080fe2000000009a */
[----:B------:R-:W-:Y:S01]  /*6ff0*/  SHFL.IDX PT, R11, R11, R0, 0x1c1f ;  /* 0x001c1f000b0b7589 */ /* 0x000fe200000e0000 */
[CCC-:B-----5:R-:W-:Y:S02]  /*7000*/  PRMT R48, R49.reuse, R236.reuse, R126.reuse ;  /* 0x000000ec31307216 */ /* 0x1e0fe4000000007e */
[-C--:B------:R-:W-:Y:S01]  /*7010*/  PRMT R49, R49, R235.reuse, R126 ;  /* 0x000000eb31317216 */ /* 0x080fe2000000007e */
[----:B------:R-:W-:Y:S01]  /*7020*/  SHFL.IDX PT, R13, R13, R0, 0x1c1f ;  /* 0x001c1f000d0d7589 */ /* 0x000fe200000e0000 */
[CCC-:B--2---:R-:W-:Y:S02]  /*7030*/  PRMT R50, R51.reuse, R236.reuse, R8.reuse ;  /* 0x000000ec33327216 */ /* 0x1c4fe40000000008 */
[----:B------:R-:W-:Y:S01]  /*7040*/  PRMT R51, R51, R235, R8 ;  /* 0x000000eb33337216 */ /* 0x000fe20000000008 */
[----:B------:R-:W-:Y:S01]  /*7050*/  SHFL.IDX PT, R15, R15, R0, 0x1c1f ;  /* 0x001c1f000f0f7589 */ /* 0x000fe200000e0000 */
[----:B---3--:R-:W-:-:S02]  /*7060*/  PRMT R52, R12, R236, R53 ;  /* 0x000000ec0c347216 */ /* 0x008fc40000000035 */
[-C--:B------:R-:W-:Y:S01]  /*7070*/  PRMT R53, R12, R235.reuse, R53 ;  /* 0x000000eb0c357216 */ /* 0x080fe20000000035 */
[----:B------:R-:W-:Y:S01]  /*7080*/  SHFL.IDX PT, R23, R23, R0, 0x1c1f ;  /* 0x001c1f0017177589 */ /* 0x000fe200000e0000 */
[CCC-:B------:R-:W-:Y:S02]  /*7090*/  PRMT R54, R14.reuse, R236.reuse, R55.reuse ;  /* 0x000000ec0e367216 */ /* 0x1c0fe40000000037 */
[----:B------:R-:W-:Y:S01]  /*70a0*/  PRMT R55, R14, R235, R55 ;  /* 0x000000eb0e377216 */ /* 0x000fe20000000037 */
[----:B------:R-:W-:Y:S04]  /*70b0*/  SHFL.IDX PT, R21, R21, R0, 0x1c1f ;  /* 0x001c1f0015157589 */ /* 0x000fe800000e0000 */
[----:B------:R-:W1:Y:S04]  /*70c0*/  SHFL.IDX PT, R22, R22, R3, 0x1c1f ;  /* 0x001c1f0316167589 */ /* 0x000e6800000e0000 */
[----:B------:R2:W3:Y:S04]  /*70d0*/  SHFL.IDX PT, R4, R24, R3, 0x1c1f ;  /* 0x001c1f0318047589 */ /* 0x0004e800000e0000 */
[----:B------:R-:W4:Y:S04]  /*70e0*/  SHFL.IDX PT, R80, R80, R3, 0x1c1f ;  /* 0x001c1f0350507589 */ /* 0x000f2800000e0000 */
[----:B------:R-:W5:Y:S01]  /*70f0*/  SHFL.IDX PT, R88, R88, R3, 0x1c1f ;  /* 0x001c1f0358587589 */ /* 0x000f6200000e0000 */
[----:B--2---:R-:W-:-:S03]  /*7100*/  PRMT R24, R25, R236, R10 ;  /* 0x000000ec19187216 */ /* 0x004fc6000000000a */
[----:B------:R-:W2:Y:S01]  /*7110*/  SHFL.IDX PT, R100, R100, R3, 0x1c1f ;  /* 0x001c1f0364647589 */ /* 0x000ea200000e0000 */
[----:B------:R-:W-:-:S03]  /*7120*/  PRMT R25, R25, R235, R10 ;  /* 0x000000eb19197216 */ /* 0x000fc6000000000a */
[----:B------:R-:W2:Y:S04]  /*7130*/  SHFL.IDX PT, R108, R108, R3, 0x1c1f ;  /* 0x001c1f036c6c7589 */ /* 0x000ea800000e0000 */
[----:B------:R-:W2:Y:S01]  /*7140*/  SHFL.IDX PT, R118, R118, R3, 0x1c1f ;  /* 0x001c1f0376767589 */ /* 0x000ea200000e0000 */
[CCC-:B-1----:R-:W-:Y:S02]  /*7150*/  PRMT R28, R7.reuse, R236.reuse, R22.reuse ;  /* 0x000000ec071c7216 */ /* 0x1c2fe40000000016 */
[-C--:B------:R-:W-:Y:S02]  /*7160*/  PRMT R29, R7, R235.reuse, R22 ;  /* 0x000000eb071d7216 */ /* 0x080fe40000000016 */
[C-C-:B---3--:R-:W-:Y:S02]  /*7170*/  PRMT R32, R9.reuse, R236, R4.reuse ;  /* 0x000000ec09207216 */ /* 0x148fe40000000004 */
[----:B------:R-:W-:-:S02]  /*7180*/  PRMT R33, R9, R235, R4 ;  /* 0x000000eb09217216 */ /* 0x000fc40000000004 */
[CCC-:B----4-:R-:W-:Y:S02]  /*7190*/  PRMT R36, R11.reuse, R236.reuse, R80.reuse ;  /* 0x000000ec0b247216 */ /* 0x1d0fe40000000050 */
[-C--:B------:R-:W-:Y:S02]  /*71a0*/  PRMT R37, R11, R235.reuse, R80 ;  /* 0x000000eb0b257216 */ /* 0x080fe40000000050 */
[CCC-:B-----5:R-:W-:Y:S02]  /*71b0*/  PRMT R38, R13.reuse, R236.reuse, R88.reuse ;  /* 0x000000ec0d267216 */ /* 0x1e0fe40000000058 */
[-C--:B------:R-:W-:Y:S02]  /*71c0*/  PRMT R39, R13, R235.reuse, R88 ;  /* 0x000000eb0d277216 */ /* 0x080fe40000000058 */
[C-C-:B--2---:R-:W-:Y:S02]  /*71d0*/  PRMT R42, R15.reuse, R236, R100.reuse ;  /* 0x000000ec0f2a7216 */ /* 0x144fe40000000064 */
[----:B------:R-:W-:-:S02]  /*71e0*/  PRMT R43, R15, R235, R100 ;  /* 0x000000eb0f2b7216 */ /* 0x000fc40000000064 */
[CCC-:B------:R-:W-:Y:S02]  /*71f0*/  PRMT R44, R23.reuse, R236.reuse, R108.reuse ;  /* 0x000000ec172c7216 */ /* 0x1c0fe4000000006c */
[-C--:B------:R-:W-:Y:S02]  /*7200*/  PRMT R45, R23, R235.reuse, R108 ;  /* 0x000000eb172d7216 */ /* 0x080fe4000000006c */
[C-C-:B------:R-:W-:Y:S02]  /*7210*/  PRMT R46, R21.reuse, R236, R118.reuse ;  /* 0x000000ec152e7216 */ /* 0x140fe40000000076 */
[----:B------:R-:W-:Y:S01]  /*7220*/  PRMT R47, R21, R235, R118 ;  /* 0x000000eb152f7216 */ /* 0x000fe20000000076 */
[----:B------:R-:W-:Y:S06]  /*7230*/  @!P0 BRA `(.L_x_19) ;  /* 0x0000000000048947 */ /* 0x000fec0003800000 */
[----:B------:R-:W-:Y:S01]  /*7240*/  BPT.TRAP 0x1 ;  /* 0x000000040000795c */ /* 0x000fe20000300000 */
.L_x_19:
[----:B------:R-:W1:Y:S02]  /*7250*/  SYNCS.PHASECHK.TRANS64.TRYWAIT P1, [UR36+0x4d008], R2 ;  /* 0x04d00802ff0075a7 */ /* 0x000e640008020164 */
[----:B-1----:R-:W-:Y:S05]  /*7260*/  @!P1 BRA `(.L_x_20) ;  /* 0x000000d800189947 */ /* 0x002fea0003800000 */
.L_x_102:
[----:B------:R-:W-:Y:S01]  /*7270*/  UIADD3 UR10, UR6, 0xe00, URZ ;  /* 0x00000e00060a7890 */ /* 0x000fe2000fffe03f */
[----:B------:R-:W-:Y:S01]  /*7280*/  WARPGROUP.ARRIVE ;  /* 0x00000000000079c5 */ /* 0x000fe20000000000 */
[----:B------:R-:W-:Y:S01]  /*7290*/  UMOV UR11, 0x40000040 ;  /* 0x40000040000b7882 */ /* 0x000fe20000000000 */
[----:B------:R-:W-:Y:S01]  /*72a0*/  UIADD3 UR14, UR6, 0xf00, URZ ;  /* 0x00000f00060e7890 */ /* 0x000fe2000fffe03f */
[----:B------:R-:W-:Y:S01]  /*72b0*/  UMOV UR15, 0x40000040 ;  /* 0x40000040000f7882 */ /* 0x000fe20000000000 */
[----:B------:R-:W-:Y:S01]  /*72c0*/  UIADD3 UR18, UR6, 0x1000, URZ ;  /* 0x0000100006127890 */ /* 0x000fe2000fffe03f */
[----:B------:R-:W-:-:S03]  /*72d0*/  UMOV UR19, 0x40000040 ;  /* 0x4000004000137882 */ /* 0x000fc60000000000 */
[----:B------:R-:W-:Y:S01]  /*72e0*/  QGMMA.64x32x32.F32.E4M3.E4M3 R72, R24, gdesc[UR8], RZ, !UPT, gsb0 ;  /* 0x0060000818487df3 */ /* 0x000fe2000c0008ff */
[----:B------:R-:W-:Y:S01]  /*72f0*/  UIADD3 UR22, UR6, 0x1100, URZ ;  /* 0x0000110006167890 */ /* 0x000fe2000fffe03f */
[----:B------:R-:W-:Y:S01]  /*7300*/  UMOV UR23, 0x40000040 ;  /* 0x4000004000177882 */ /* 0x000fe20000000000 */
[----:B------:R-:W-:Y:S01]  /*7310*/  UIADD3 UR10, UR6, 0x1200, URZ ;  /* 0x00001200060a7890 */ /* 0x000fe2000fffe03f */
[----:B------:R-:W-:Y:S01]  /*7320*/  UMOV UR11, 0x40000040 ;  /* 0x40000040000b7882 */ /* 0x000fe20000000000 */
[----:B------:R-:W-:Y:S02]  /*7330*/  WARPGROUP.DEPBAR.LE gsb0, 0x0 ;  /* 0x00008000000079c5 */ /* 0x000fe40000010000 */
[----:B------:R-:W-:-:S06]  /*7340*/  WARPGROUP.ARRIVE ;  /* 0x00000000000079c5 */ /* 0x000fcc0000000000 */
[----:B------:R-:W-:Y:S01]  /*7350*/  QGMMA.64x32x32.F32.E4M3.E4M3 R56, R24, gdesc[UR12], RZ, !UPT, gsb0 ;  /* 0x0060000c18387df3 */ /* 0x000fe2000c0008ff */
        /* <DEDUP_REMOVED lines=29> */
[----:B------:R-:W-:Y:S01]  /*7530*/  QGMMA.64x32x32.F32.E4M3.E4M3 R72, R28, gdesc[UR8], R72, gsb0 ;  /* 0x006000081c487df3 */ /* 0x000fe20008000848 */
        /* <DEDUP_REMOVED lines=213> */
[----:B------:R-:W-:Y:S01]  /*8290*/  WARPGROUP.ARRIVE ;  /* 0x00000000000079c5 */ /* 0x000fe20000000000 */
[----:B------:R2:W-:Y:S04]  /*82a0*/  STL.64 [R1+0x40], R72 ;  /* 0x0000404801007387 */ /* 0x0005e80000100a00 */
[----:B------:R2:W-:Y:S01]  /*82b0*/  STL.64 [R1+0x48], R74 ;  /* 0x0000484a01007387 */ /* 0x0005e20000100a00 */
[----:B------:R-:W-:Y:S01]  /*82c0*/  QGMMA.64x32x32.F32.E4M3.E4M3 R56, R52, gdesc[UR12], R56, gsb0 ;  /* 0x0060000c34387df3 */ /* 0x000fe20008000838 */
[----:B------:R-:W-:Y:S01]  /*82d0*/  UIADD3 UR14, UR6, 0x1a06, URZ ;  /* 0x00001a06060e7890 */ /* 0x000fe2000fffe03f */
[----:B------:R-:W-:Y:S01]  /*82e0*/  UMOV UR15, 0x40000040 ;  /* 0x40000040000f7882 */ /* 0x000fe20000000000 */
[----:B------:R2:W-:Y:S04]  /*82f0*/  STL.64 [R1+0x50], R76 ;  /* 0x0000504c01007387 */ /* 0x0005e80000100a00 */
[----:B------:R2:W-:Y:S04]  /*8300*/  STL.64 [R1+0x58], R78 ;  /* 0x0000584e01007387 */ /* 0x0005e80000100a00 */
[----:B------:R2:W-:Y:S04]  /*8310*/  STL.64 [R1+0x60], R80 ;  /* 0x0000605001007387 */ /* 0x0005e80000100a00 */
[----:B------:R2:W-:Y:S04]  /*8320*/  STL.64 [R1+0x68], R82 ;  /* 0x0000685201007387 */ /* 0x0005e80000100a00 */
[----:B------:R2:W-:Y:S04]  /*8330*/  STL.64 [R1+0x70], R84 ;  /* 0x0000705401007387 */ /* 0x0005e80000100a00 */
[----:B------:R2:W-:Y:S01]  /*8340*/  STL.64 [R1+0x78], R86 ;  /* 0x0000785601007387 */ /* 0x0005e20000100a00 */
[----:B------:R-:W-:-:S02]  /*8350*/  WARPGROUP.DEPBAR.LE gsb0, 0x0 ;  /* 0x00008000000079c5 */ /* 0x000fc40000010000 */
[----:B------:R-:W-:Y:S01]  /*8360*/  WARPGROUP.ARRIVE ;  /* 0x00000000000079c5 */ /* 0x000fe20000000000 */
[----:B------:R2:W-:Y:S04]  /*8370*/  STL.64 [R1], R56 ;  /* 0x0000003801007387 */ /* 0x0005e80000100a00 */
        /* <DEDUP_REMOVED lines=11> */
[----:B------:R-:W-:-:S06]  /*8430*/  WARPGROUP.ARRIVE ;  /* 0x00000000000079c5 */ /* 0x000fcc0000000000 */
[----:B------:R-:W-:Y:S03]  /*8440*/  QGMMA.64x32x32.F32.E4M3.E4M3 R200, R52, gdesc[UR20], R200, gsb0 ;  /* 0x0060001434c87df3 */ /* 0x000fe600080008c8 */
[----:B------:R-:W-:Y:S02]  /*8450*/  WARPGROUP.DEPBAR.LE gsb0, 0x0 ;  /* 0x00008000000079c5 */ /* 0x000fe40000010000 */
        /* <DEDUP_REMOVED lines=9> */
[----:B--2---:R-:W-:Y:S05]  /*84f0*/  @!P0 BRA `(.L_x_21) ;  /* 0x0000000000048947 */ /* 0x004fea0003800000 */
[----:B------:R-:W-:Y:S01]  /*8500*/  BPT.TRAP 0x1 ;  /* 0x000000040000795c */ /* 0x000fe20000300000 */
.L_x_21:
[----:B------:R-:W-:Y:S02]  /*8510*/  UISETP.GT.U32.AND UP0, UPT, UR4, 0x1, UPT ;  /* 0x000000010400788c */ /* 0x000fe4000bf04070 */
[----:B------:R-:W-:-:S04]  /*8520*/  UIADD3 UR5, UR36, 0x4d028, URZ ;  /* 0x0004d02824057890 */ /* 0x000fc8000fffe03f */
[----:B------:R-:W-:Y:S01]  /*8530*/  PLOP3.LUT P1, PT, PT, PT, UP0, 0x80, 0x0 ;  /* 0x000000000000781c */ /* 0x000fe20003f2f008 */
[----:B------:R-:W-:-:S09]  /*8540*/  UPRMT UR5, URZ, 0x654, UR5 ;  /* 0x000006543f057896 */ /* 0x000fd20008000005 */
[----:B------:R-:W-:Y:S03]  /*8550*/  SYNCS.ARRIVE.TRANS64.RED.A1T0 RZ, [UR5], RZ ;  /* 0x000000ffffff79a7 */ /* 0x000fe60008100405 */
[----:B------:R-:W-:Y:S05]  /*8560*/  @P1 BRA `(.L_x_22) ;  /* 0x0000000000041947 */ /* 0x000fea0003800000 */
[----:B------:R-:W-:Y:S01]  /*8570*/  BPT.TRAP 0x1 ;  /* 0x000000040000795c */ /* 0x000fe20000300000 */
.L_x_22:
[----:B------:R-:W2:Y:S02]  /*8580*/  LDC R0, c[0x0][0x28c] ;  /* 0x0000a300ff007b82 */ /* 0x000ea40000000800 */
[----:B--2---:R-:W-:-:S13]  /*8590*/  ISETP.GE.AND P2, PT, R0, 0x101, PT ;  /* 0x000001010000780c */ /* 0x004fda0003f46270 */
[----:B------:R-:W-:Y:S05]  /*85a0*/  @!P2 BRA `(.L_x_23) ;  /* 0x0000007c0050a947 */ /* 0x000fea0003800000 */
[----:B------:R-:W-:Y:S01]  /*85b0*/  IADD3 R0, R0, 0xff, RZ ;  /* 0x000000ff00007810 */ /* 0x000fe20007ffe0ff */
[----:B------:R-:W-:Y:S01]  /*85c0*/  IMAD.MOV.U32 R13, RZ, RZ, R6 ;  /* 0x000000ffff0d7224 */ /* 0x000fe200078e0006 */
[----:B------:R-:W-:Y:S01]  /*85d0*/  UMOV UR5, 0x2 ;  /* 0x0000000200057882 */ /* 0x000fe20000000000 */
[----:B------:R-:W-:Y:S01]  /*85e0*/  IMAD.MOV.U32 R4, RZ, RZ, R17 ;  /* 0x000000ffff047224 */ /* 0x000fe200078e0011 */
[----:B-1----:R-:W-:Y:S01]  /*85f0*/  SHF.R.S32.HI R3, RZ, 0x1f, R0 ;  /* 0x0000001fff037819 */ /* 0x002fe20000011400 */
[----:B------:R-:W-:Y:S01]  /*8600*/  UMOV UR4, 0x1 ;  /* 0x0000000100047882 */ /* 0x000fe20000000000 */
[----:B------:R-:W-:Y:S02]  /*8610*/  ULDC UR7, c[0x0][0x604] ;  /* 0x0001810000077ab9 */ /* 0x000fe40000000800 */
[----:B------:R-:W-:Y:S01]  /*8620*/  LEA.HI R3, R3, R0, RZ, 0x8 ;  /* 0x0000000003037211 */ /* 0x000fe200078f40ff */
[----:B------:R-:W-:-:S03]  /*8630*/  IMAD.MOV.U32 R0, RZ, RZ, RZ ;  /* 0x000000ffff007224 */ /* 0x000fc600078e00ff */
[----:B------:R-:W-:-:S07]  /*8640*/  SHF.R.S32.HI R23, RZ, 0x8, R3 ;  /* 0x00000008ff177819 */ /* 0x000fce0000011403 */
.L_x_34:
[----:B------:R-:W-:-:S13]  /*8650*/  PLOP3.LUT P3, PT, PT, PT, UP1, 0x80, 0x0 ;  /* 0x000000000000781c */ /* 0x000fda0003f6f018 */
[----:B------:R-:W-:Y:S05]  /*8660*/  @!P3 BRA `(.L_x_24) ;  /* 0x000000000004b947 */ /* 0x000fea0003800000 */
[----:B------:R-:W-:Y:S01]  /*8670*/  BPT.TRAP 0x1 ;  /* 0x000000040000795c */ /* 0x000fe20000300000 */
.L_x_24:
[----:B------:R-:W-:Y:S01]  /*8680*/  ULEA UR10, UR5, UR36, 0x3 ;  /* 0x00000024050a7291 */ /* 0x000fe2000f8e183f */
[----:B------:R-:W-:-:S08]  /*8690*/  SHF.L.U32 R2, R0, 0x1f, RZ ;  /* 0x0000001f00027819 */ /* 0x000fd000000006ff */
[----:B------:R-:W1:Y:S02]  /*86a0*/  SYNCS.PHASECHK.TRANS64.TRYWAIT P2, [UR10+0x4d000], R2 ;  /* 0x04d00002ff0075a7 */ /* 0x000e64000804014a */
[----:B-1----:R-:W-:Y:S05]  /*86b0*/  @!P2 BRA `(.L_x_25) ;  /* 0x000000c4001ca947 */ /* 0x002fea0003800000 */
.L_x_103:
[----:B------:R-:W-:Y:S01]  /*86c0*/  UIMAD UR10, UR5, 0xe00, UR6 ;  /* 0x00000e00050a78a4 */ /* 0x000fe2000f8e0206 */
[----:B------:R-:W-:Y:S01]  /*86d0*/  WARPGROUP.ARRIVE ;  /* 0x00000000000079c5 */ /* 0x000fe20000000000 */
[----:B------:R-:W-:Y:S01]  /*86e0*/  UMOV UR11, 0xc0000010 ;  /* 0xc0000010000b7882 */ /* 0x000fe20000000000 */
[----:B------:R-:W-:Y:S01]  /*86f0*/  UMOV UR15, 0xc0000010 ;  /* 0xc0000010000f7882 */ /* 0x000fe20000000000 */
[----:B------:R-:W-:Y:S02]  /*8700*/  UIADD3 UR14, UR10, 0x200, URZ ;  /* 0x000002000a0e7890 */ /* 0x000fe4000fffe03f */
[----:B------:R-:W-:Y:S01]  /*8710*/  UIADD3 UR18, UR10, 0x400, URZ ;  /* 0x000004000a127890 */ /* 0x000fe2000fffe03f */
[----:B------:R-:W-:Y:S02]  /*8720*/  UMOV UR19, 0xc0000010 ;  /* 0xc000001000137882 */ /* 0x000fe40000000000 */
[----:B------:R-:W-:Y:S01]  /*8730*/  QGMMA.64x256x32.F32.E4M3.E4M3 R24, gdesc[UR8], RZ, !UPT, gsb0 ;  /* 0x03e00000081879f3 */ /* 0x000fe2000c0008ff */
[----:B------:R-:W-:Y:S01]  /*8740*/  UIADD3 UR22, UR10, 0x600, URZ ;  /* 0x000006000a167890 */ /* 0x000fe2000fffe03f */
[----:B------:R-:W-:Y:S01]  /*8750*/  UMOV UR23, 0xc0000010 ;  /* 0xc000001000177882 */ /* 0x000fe20000000000 */
[----:B------:R-:W-:Y:S01]  /*8760*/  UIADD3 UR26, UR10, 0x800, URZ ;  /* 0x000008000a1a7890 */ /* 0x000fe2000fffe03f */
[----:B------:R-:W-:Y:S01]  /*8770*/  UMOV UR27, 0xc0000010 ;  /* 0xc0000010001b7882 */ /* 0x000fe20000000000 */
[----:B------:R-:W-:Y:S01]  /*8780*/  UIADD3 UR30, UR10, 0xa00, URZ ;  /* 0x00000a000a1e7890 */ /* 0x000fe2000fffe03f */
[----:B------:R-:W-:Y:S01]  /*8790*/  UMOV UR31, 0xc0000010 ;  /* 0xc0000010001f7882 */ /* 0x000fe20000000000 */
[----:B------:R-:W-:Y:S01]  /*87a0*/  UIADD3 UR34, UR10, 0xc00, URZ ;  /* 0x00000c000a227890 */ /* 0x000fe2000fffe03f */
[----:B------:R-:W-:Y:S01]  /*87b0*/  UMOV UR35, 0xc0000010 ;  /* 0xc000001000237882 */ /* 0x000fe20000000000 */
[----:B------:R-:W-:-:S04]  /*87c0*/  UIADD3 UR5, UR5, 0x1, URZ ;  /* 0x0000000105057890 */ /* 0x000fc8000fffe03f */
[----:B------:R-:W-:-:S04]  /*87d0*/  UISETP.NE.AND UP0, UPT, UR5, 0x5, UPT ;  /* 0x000000050500788c */ /* 0x000fc8000bf05270 */
[----:B------:R-:W-:Y:S02]  /*87e0*/  USEL UR10, URZ, 0x1, UP0 ;  /* 0x000000013f0a7887 */ /* 0x000fe40008000000 */
[----:B------:R-:W-:-:S04]  /*87f0*/  USEL UR5, UR5, URZ, UP0 ;  /* 0x0000003f05057287 */ /* 0x000fc80008000000 */
[----:B------:R-:W-:Y:S01]  /*8800*/  LOP3.LUT R232, R0, UR10, RZ, 0x3c, !PT ;  /* 0x0000000a00e87c12 */ /* 0x000fe2000f8e3cff */
[----:B------:R-:W-:Y:S02]  /*8810*/  WARPGROUP.DEPBAR.LE gsb0, 0x0 ;  /* 0x00008000000079c5 */ /* 0x000fe40000010000 */
        /* <DEDUP_REMOVED lines=23> */
[----:B------:R-:W-:Y:S05]  /*8990*/  @!P3 BRA `(.L_x_26) ;  /* 0x000000000004b947 */ /* 0x000fea0003800000 */
[----:B------:R-:W-:Y:S01]  /*89a0*/  BPT.TRAP 0x1 ;  /* 0x000000040000795c */ /* 0x000fe20000300000 */
.L_x_26:
[----:B------:R-:W-:Y:S01]  /*89b0*/  FMNMX R0, R24, R4, !PT ;  /* 0x0000000418007209 */ /* 0x000fe20007800000 */
[----:B------:R2:W-:Y:S03]  /*89c0*/  STL [R1+0x84], R235 ;  /* 0x000084eb01007387 */ /* 0x0005e60000100800 */
[----:B------:R-:W-:-:S04]  /*89d0*/  FMNMX R0, R25, R0, !PT ;  /* 0x0000000019007209 */ /* 0x000fc80007800000 */
[----:B------:R-:W-:Y:S01]  /*89e0*/  FMNMX R0, R28, R0, !PT ;  /* 0x000000001c007209 */ /* 0x000fe20007800000 */
[----:B--2---:R-:W2:Y:S03]  /*89f0*/  LDL.LU R235, [R1+0x40] ;  /* 0x0000400001eb7983 */ /* 0x004ea60000300800 */
[----:B------:R-:W-:Y:S01]  /*8a00*/  FMNMX R0, R29, R0, !PT ;  /* 0x000000001d007209 */ /* 0x000fe20007800000 */
[----:B------:R3:W-:Y:S03]  /*8a10*/  STL [R1+0x80], R23 ;  /* 0x0000801701007387 */ /* 0x0007e60000100800 */
[----:B------:R-:W-:-:S04]  /*8a20*/  FMNMX R0, R32, R0, !PT ;  /* 0x0000000020007209 */ /* 0x000fc80007800000 */
[----:B------:R-:W-:-:S04]  /*8a30*/  FMNMX R0, R33, R0, !PT ;  /* 0x0000000021007209 */ /* 0x000fc80007800000 */
[----:B------:R-:W-:Y:S01]  /*8a40*/  FMNMX R0, R36, R0, !PT ;  /* 0x0000000024007209 */ /* 0x000fe20007800000 */
[----:B---3--:R-:W3:Y:S03]  /*8a50*/  LDL.LU R23, [R1+0x44] ;  /* 0x0000440001177983 */ /* 0x008ee60000300800 */
[----:B------:R-:W-:Y:S01]  /*8a60*/  FMNMX R0, R37, R0, !PT ;  /* 0x0000000025007209 */ /* 0x000fe20007800000 */
[----:B------:R-:W4:Y:S03]  /*8a70*/  LDL.LU R22, [R1+0x4] ;  /* 0x0000040001167983 */ /* 0x000f260000300800 */
        /* <DEDUP_REMOVED lines=61> */
[----:B------:R-:W-:-:S05]  /*8e50*/  FMNMX R0, R149, R0, !PT ;  /* 0x0000000095007209 */ /* 0x000fca0007800000 */
[----:B-1----:R-:W1:Y:S02]  /*8e60*/  SHFL.BFLY PT, R2, R0, 0x1, 0x1f ;  /* 0x0c201f0000027f89 */ /* 0x002e6400000e0000 */
[----:B-1----:R-:W-:-:S05]  /*8e70*/  FMNMX R0, R0, R2, !PT ;  /* 0x0000000200007209 */ /* 0x002fca0007800000 */
[----:B------:R-:W1:Y:S02]  /*8e80*/  SHFL.BFLY PT, R2, R0, 0x2, 0x1f ;  /* 0x0c401f0000027f89 */ /* 0x000e6400000e0000 */
[----:B-1----:R-:W-:-:S04]  /*8e90*/  FMNMX R17, R0, R2, !PT ;  /* 0x0000000200117209 */ /* 0x002fc80007800000 */
[----:B------:R-:W-:-:S04]  /*8ea0*/  FSETP.NEU.AND P2, PT, R17, -INF , PT ;  /* 0xff8000001100780b */ /* 0x000fc80003f4d000 */
[----:B------:R-:W-:-:S05]  /*8eb0*/  FSEL R3, R17, RZ, P2 ;  /* 0x000000ff11037208 */ /* 0x000fca0001000000 */
[----:B------:R-:W-:-:S04]  /*8ec0*/  FMUL R0, R3, UR7 ;  /* 0x0000000703007c20 */ /* 0x000fc80008400000 */
[--C-:B------:R-:W-:Y:S01]  /*8ed0*/  FFMA R24, R24, UR7, -R0.reuse ;  /* 0x0000000718187c23 */ /* 0x100fe20008000800 */
[----:B------:R-:W-:-:S01]  /*8ee0*/  FFMA R28, R28, UR7, -R0 ;  /* 0x000000071c1c7c23 */ /* 0x000fc20008000800 */
[--C-:B------:R-:W-:Y:S01]  /*8ef0*/  FFMA R2, R25, UR7, -R0.reuse ;  /* 0x0000000719027c23 */ /* 0x100fe20008000800 */
[----:B------:R-:W-:-:S01]  /*8f00*/  FFMA R29, R29, UR7, -R0 ;  /* 0x000000071d1d7c23 */ /* 0x000fc20008000800 */
[--C-:B------:R-:W-:Y:S01]  /*8f10*/  FFMA R32, R32, UR7, -R0.reuse ;  /* 0x0000000720207c23 */ /* 0x100fe20008000800 */
[----:B------:R-:W-:Y:S01]  /*8f20*/  FSETP.GEU.AND P5, PT, R24, -126, PT ;  /* 0xc2fc00001800780b */ /* 0x000fe20003fae000 */
[--C-:B------:R-:W-:Y:S01]  /*8f30*/  FFMA R36, R36, UR7, -R0.reuse ;  /* 0x0000000724247c23 */ /* 0x100fe20008000800 */
[----:B------:R-:W-:Y:S01]  /*8f40*/  FSETP.GEU.AND P2, PT, R28, -126, PT ;  /* 0xc2fc00001c00780b */ /* 0x000fe20003f4e000 */
[--C-:B------:R-:W-:Y:S01]  /*8f50*/  FFMA R33, R33, UR7, -R0.reuse ;  /* 0x0000000721217c23 */ /* 0x100fe20008000800 */
[----:B------:R-:W-:Y:S01]  /*8f60*/  FSETP.GEU.AND P6, PT, R2, -126, PT ;  /* 0xc2fc00000200780b */ /* 0x000fe20003fce000 */
[--C-:B------:R-:W-:Y:S01]  /*8f70*/  FFMA R37, R37, UR7, -R0.reuse ;  /* 0x0000000725257c23 */ /* 0x100fe20008000800 */
[----:B------:R-:W-:Y:S01]  /*8f80*/  FSETP.GEU.AND P3, PT, R29, -126, PT ;  /* 0xc2fc00001d00780b */ /* 0x000fe20003f6e000 */
[--C-:B------:R-:W-:Y:S01]  /*8f90*/  FFMA R40, R40, UR7, -R0.reuse ;  /* 0x0000000728287c23 */ /* 0x100fe20008000800 */
[----:B------:R-:W-:-:S01]  /*8fa0*/  FFMA R44, R44, UR7, -R0 ;  /* 0x000000072c2c7c23 */ /* 0x000fc20008000800 */
[--C-:B------:R-:W-:Y:S01]  /*8fb0*/  FFMA R41, R41, UR7, -R0.reuse ;  /* 0x0000000729297c23 */ /* 0x100fe20008000800 */
[----:B------:R-:W-:-:S01]  /*8fc0*/  FFMA R45, R45, UR7, -R0 ;  /* 0x000000072d2d7c23 */ /* 0x000fc20008000800 */
[--C-:B------:R-:W-:Y:S01]  /*8fd0*/  FFMA R48, R48, UR7, -R0.reuse ;  /* 0x0000000730307c23 */ /* 0x100fe20008000800 */
[----:B------:R-:W-:-:S01]  /*8fe0*/  FFMA R52, R52, UR7, -R0 ;  /* 0x0000000734347c23 */ /* 0x000fc20008000800 */
[----:B------:R-:W-:Y:S01]  /*8ff0*/  @!P5 FMUL R24, R24, 0.5 ;  /* 0x3f0000001818d820 */ /* 0x000fe20000400000 */
[----:B------:R-:W-:-:S01]  /*9000*/  FFMA R49, R49, UR7, -R0 ;  /* 0x0000000731317c23 */ /* 0x000fc20008000800 */
[----:B------:R-:W-:Y:S01]  /*9010*/  @!P2 FMUL R28, R28, 0.5 ;  /* 0x3f0000001c1ca820 */ /* 0x000fe20000400000 */
[----:B------:R-:W-:-:S01]  /*9020*/  FFMA R53, R53, UR7, -R0 ;  /* 0x0000000735357c23 */ /* 0x000fc20008000800 */
[--C-:B------:R-:W-:Y:S01]  /*9030*/  FFMA R56, R56, UR7, -R0.reuse ;  /* 0x0000000738387c23 */ /* 0x100fe20008000800 */
[----:B------:R-:W-:-:S01]  /*9040*/  FFMA R60, R60, UR7, -R0 ;  /* 0x000000073c3c7c23 */ /* 0x000fc20008000800 */
[----:B------:R-:W1:Y:S01]  /*9050*/  MUFU.EX2 R24, R24 ;  /* 0x0000001800187308 */ /* 0x000e620000000800 */
[----:B------:R-:W-:Y:S01]  /*9060*/  @!P6 FMUL R2, R2, 0.5 ;  /* 0x3f0000000202e820 */ /* 0x000fe20000400000 */
[----:B------:R-:W-:Y:S01]  /*9070*/  @!P3 FMUL R29, R29, 0.5 ;  /* 0x3f0000001d1db820 */ /* 0x000fe20000400000 */
[----:B------:R-:W-:-:S01]  /*9080*/  FFMA R57, R57, UR7, -R0 ;  /* 0x0000000739397c23 */ /* 0x000fc20008000800 */
[--C-:B------:R-:W-:Y:S01]  /*9090*/  FFMA R61, R61, UR7, -R0.reuse ;  /* 0x000000073d3d7c23 */ /* 0x100fe20008000800 */
[----:B------:R-:W-:-:S01]  /*90a0*/  FFMA R64, R64, UR7, -R0 ;  /* 0x0000000740407c23 */ /* 0x000fc20008000800 */
[--C-:B------:R-:W-:Y:S01]  /*90b0*/  FFMA R68, R68, UR7, -R0.reuse ;  /* 0x0000000744447c23 */ /* 0x100fe20008000800 */
[----:B------:R-:W-:-:S01]  /*90c0*/  FFMA R65, R65, UR7, -R0 ;  /* 0x0000000741417c23 */ /* 0x000fc20008000800 */
[----:B------:R-:W2:Y:S01]  /*90d0*/  MUFU.EX2 R28, R28 ;  /* 0x0000001c001c7308 */ /* 0x000ea20000000800 */
[----:B------:R-:W-:-:S01]  /*90e0*/  FFMA R69, R69, UR7, -R0 ;  /* 0x0000000745457c23 */ /* 0x000fc20008000800 */
[--C-:B------:R-:W-:Y:S01]  /*90f0*/  FFMA R72, R72, UR7, -R0.reuse ;  /* 0x0000000748487c23 */ /* 0x100fe20008000800 */
[----:B------:R-:W-:-:S01]  /*9100*/  FFMA R76, R76, UR7, -R0 ;  /* 0x000000074c4c7c23 */ /* 0x000fc20008000800 */
[--C-:B------:R-:W-:Y:S01]  /*9110*/  FFMA R73, R73, UR7, -R0.reuse ;  /* 0x0000000749497c23 */ /* 0x100fe20008000800 */
[----:B------:R-:W-:-:S01]  /*9120*/  FFMA R77, R77, UR7, -R0 ;  /* 0x000000074d4d7c23 */ /* 0x000fc20008000800 */
[--C-:B------:R-:W-:Y:S01]  /*9130*/  FFMA R80, R80, UR7, -R0.reuse ;  /* 0x0000000750507c23 */ /* 0x100fe20008000800 */
[----:B------:R-:W-:-:S01]  /*9140*/  FFMA R84, R84, UR7, -R0 ;  /* 0x0000000754547c23 */ /* 0x000fc20008000800 */
[----:B------:R-:W3:Y:S01]  /*9150*/  MUFU.EX2 R2, R2 ;  /* 0x0000000200027308 */ /* 0x000ee20000000800 */
[----:B-1----:R-:W-:Y:S01]  /*9160*/  @!P5 FMUL R24, R24, R24 ;  /* 0x000000181818d220 */ /* 0x002fe20000400000 */
[----:B------:R-:W-:Y:S01]  /*9170*/  FSETP.GEU.AND P5, PT, R32, -126, PT ;  /* 0xc2fc00002000780b */ /* 0x000fe20003fae000 */
[----:B------:R-:W-:-:S01]  /*9180*/  FFMA R81, R81, UR7, -R0 ;  /* 0x0000000751517c23 */ /* 0x000fc20008000800 */
[--C-:B------:R-:W-:Y:S01]  /*9190*/  FFMA R88, R88, UR7, -R0.reuse ;  /* 0x0000000758587c23 */ /* 0x100fe20008000800 */
[----:B------:R-:W-:-:S01]  /*91a0*/  FFMA R89, R89, UR7, -R0 ;  /* 0x0000000759597c23 */ /* 0x000fc20008000800 */
[--C-:B------:R-:W-:Y:S01]  /*91b0*/  FFMA R93, R93, UR7, -R0.reuse ;  /* 0x000000075d5d7c23 */ /* 0x100fe20008000800 */
[----:B------:R-:W-:-:S01]  /*91c0*/  FFMA R92, R92, UR7, -R0 ;  /* 0x000000075c5c7c23 */ /* 0x000fc20008000800 */
[----:B------:R-:W1:Y:S01]  /*91d0*/  MUFU.EX2 R29, R29 ;  /* 0x0000001d001d7308 */ /* 0x000e620000000800 */
[----:B--2---:R-:W-:Y:S01]  /*91e0*/  @!P2 FMUL R28, R28, R28 ;  /* 0x0000001c1c1ca220 */ /* 0x004fe20000400000 */
[----:B------:R-:W-:Y:S01]  /*91f0*/  FSETP.GEU.AND P2, PT, R36, -126, PT ;  /* 0xc2fc00002400780b */ /* 0x000fe20003f4e000 */
[----:B------:R-:W-:-:S01]  /*9200*/  FFMA R96, R96, UR7, -R0 ;  /* 0x0000000760607c23 */ /* 0x000fc20008000800 */
[--C-:B------:R-:W-:Y:S01]  /*9210*/  FFMA R97, R97, UR7, -R0.reuse ;  /* 0x0000000761617c23 */ /* 0x100fe20008000800 */
[----:B------:R-:W-:-:S01]  /*9220*/  FFMA R101, R101, UR7, -R0 ;  /* 0x0000000765657c23 */ /* 0x000fc20008000800 */
[--C-:B------:R-:W-:Y:S01]  /*9230*/  FFMA R100, R100, UR7, -R0.reuse ;  /* 0x0000000764647c23 */ /* 0x100fe20008000800 */
[----:B------:R-:W-:Y:S01]  /*9240*/  @!P5 FMUL R32, R32, 0.5 ;  /* 0x3f0000002020d820 */ /* 0x000fe20000400000 */
[--C-:B------:R-:W-:Y:S01]  /*9250*/  FFMA R104, R104, UR7, -R0.reuse ;  /* 0x0000000768687c23 */ /* 0x100fe20008000800 */
[----:B---3--:R-:W-:Y:S01]  /*9260*/  @!P6 FMUL R2, R2, R2 ;  /* 0x000000020202e220 */ /* 0x008fe20000400000 */
[----:B------:R-:W-:Y:S01]  /*9270*/  FSETP.GEU.AND P6, PT, R33, -126, PT ;  /* 0xc2fc00002100780b */ /* 0x000fe20003fce000 */
[----:B------:R-:W-:-:S01]  /*9280*/  FFMA R105, R105, UR7, -R0 ;  /* 0x0000000769697c23 */ /* 0x000fc20008000800 */
[--C-:B------:R-:W-:Y:S01]  /*9290*/  FFMA R120, R120, UR7, -R0.reuse ;  /* 0x0000000778787c23 */ /* 0x100fe20008000800 */
[----:B------:R-:W-:-:S01]  /*92a0*/  FFMA R108, R108, UR7, -R0 ;  /* 0x000000076c6c7c23 */ /* 0x000fc20008000800 */
[--C-:B------:R-:W-:Y:S01]  /*92b0*/  FFMA R109, R109, UR7, -R0.reuse ;  /* 0x000000076d6d7c23 */ /* 0x100fe20008000800 */
[----:B------:R-:W-:-:S01]  /*92c0*/  FFMA R136, R136, UR7, -R0 ;  /* 0x0000000788887c23 */ /* 0x000fc20008000800 */
[--C-:B------:R-:W-:Y:S01]  /*92d0*/  FFMA R112, R112, UR7, -R0.reuse ;  /* 0x0000000770707c23 */ /* 0x100fe20008000800 */
[----:B-1----:R-:W-:Y:S01]  /*92e0*/  @!P3 FMUL R29, R29, R29 ;  /* 0x0000001d1d1db220 */ /* 0x002fe20000400000 */
[----:B------:R-:W-:Y:S01]  /*92f0*/  FSETP.GEU.AND P3, PT, R37, -126, PT ;  /* 0xc2fc00002500780b */ /* 0x000fe20003f6e000 */
[----:B------:R-:W1:Y:S01]  /*9300*/  MUFU.EX2 R32, R32 ;  /* 0x0000002000207308 */ /* 0x000e620000000800 */
[----:B------:R-:W-:Y:S01]  /*9310*/  @!P2 FMUL R36, R36, 0.5 ;  /* 0x3f0000002424a820 */ /* 0x000fe20000400000 */
[--C-:B------:R-:W-:Y:S01]  /*9320*/  FFMA R121, R121, UR7, -R0.reuse ;  /* 0x0000000779797c23 */ /* 0x100fe20008000800 */
[----:B------:R-:W-:-:S01]  /*9330*/  FFMA R137, R137, UR7, -R0 ;  /* 0x0000000789897c23 */ /* 0x000fc20008000800 */
[----:B------:R-:W-:Y:S01]  /*9340*/  @!P6 FMUL R33, R33, 0.5 ;  /* 0x3f0000002121e820 */ /* 0x000fe20000400000 */
[----:B------:R-:W-:-:S01]  /*9350*/  FFMA R124, R124, UR7, -R0 ;  /* 0x000000077c7c7c23 */ /* 0x000fc20008000800 */
[--C-:B------:R-:W-:Y:S01]  /*9360*/  FFMA R140, R140, UR7, -R0.reuse ;  /* 0x000000078c8c7c23 */ /* 0x100fe20008000800 */
[----:B------:R-:W-:-:S01]  /*9370*/  FFMA R113, R113, UR7, -R0 ;  /* 0x0000000771717c23 */ /* 0x000fc20008000800 */
[----:B------:R-:W2:Y:S01]  /*9380*/  MUFU.EX2 R36, R36 ;  /* 0x0000002400247308 */ /* 0x000ea20000000800 */
[----:B------:R-:W-:-:S01]  /*9390*/  FFMA R125, R125, UR7, -R0 ;  /* 0x000000077d7d7c23 */ /* 0x000fc20008000800 */
[--C-:B------:R-:W-:Y:S01]  /*93a0*/  FFMA R116, R116, UR7, -R0.reuse ;  /* 0x0000000774747c23 */ /* 0x100fe20008000800 */
[----:B------:R-:W-:-:S01]  /*93b0*/  FFMA R128, R128, UR7, -R0 ;  /* 0x0000000780807c23 */ /* 0x000fc20008000800 */
[----:B------:R-:W-:Y:S01]  /*93c0*/  @!P3 FMUL R37, R37, 0.5 ;  /* 0x3f0000002525b820 */ /* 0x000fe20000400000 */
[----:B------:R-:W-:-:S01]  /*93d0*/  FFMA R141, R141, UR7, -R0 ;  /* 0x000000078d8d7c23 */ /* 0x000fc20008000800 */
[----:B------:R-:W-:Y:S01]  /*93e0*/  FFMA R129, R129, UR7, -R0 ;  /* 0x0000000781817c23 */ /* 0x000fe20008000800 */
[----:B------:R-:W-:-:S01]  /*93f0*/  FADD R14, -R3, R4 ;  /* 0x00000004030e7221 */ /* 0x000fc20000000100 */
        /* <DEDUP_REMOVED lines=13> */
[----:B------:R-:W2:Y:S01]  /*94d0*/  LDL.LU R25, [R1] ;  /* 0x0000000001197983 */ /* 0x000ea20000300800 */
[----:B------:R-:W-:-:S01]  /*94e0*/  FFMA R0, R149, UR7, -R0 ;  /* 0x0000000795007c23 */ /* 0x000fc20008000800 */
[----:B------:R-:W-:Y:S01]  /*94f0*/  @!P5 FMUL R40, R40, 0.5 ;  /* 0x3f0000002828d820 */ /* 0x000fe20000400000 */
[----:B---3--:R-:W-:Y:S01]  /*9500*/  @!P6 FMUL R33, R33, R33 ;  /* 0x000000212121e220 */ /* 0x008fe20000400000 */
[----:B------:R-:W-:Y:S01]  /*9510*/  FSETP.GEU.AND P6, PT, R41, -126, PT ;  /* 0xc2fc00002900780b */ /* 0x000fe20003fce000 */
[----:B------:R-:W3:Y:S03]  /*9520*/  LDL.LU R149, [R1+0x3c] ;  /* 0x00003c0001957983 */ /* 0x000ee60000300800 */
[----:B------:R-:W4:Y:S02]  /*9530*/  MUFU.EX2 R40, R40 ;  /* 0x0000002800287308 */ /* 0x000f240000000800 */
[----:B------:R-:W-:Y:S01]  /*9540*/  @!P2 FMUL R44, R44, 0.5 ;  /* 0x3f0000002c2ca820 */ /* 0x000fe20000400000 */
[----:B-1----:R-:W-:Y:S01]  /*9550*/  @!P3 FMUL R37, R37, R37 ;  /* 0x000000252525b220 */ /* 0x002fe20000400000 */
[----:B------:R-:W-:-:S04]  /*9560*/  FSETP.GEU.AND P3, PT, R45, -126, PT ;  /* 0xc2fc00002d00780b */ /* 0x000fc80003f6e000 */
[----:B------:R-:W1:Y:S01]  /*9570*/  MUFU.EX2 R44, R44 ;  /* 0x0000002c002c7308 */ /* 0x000e620000000800 */
[----:B------:R-:W-:-:S07]  /*9580*/  @!P6 FMUL R41, R41, 0.5 ;  /* 0x3f0000002929e820 */ /* 0x000fce0000400000 */
[----:B------:R-:W1:Y:S01]  /*9590*/  MUFU.EX2 R41, R41 ;  /* 0x0000002900297308 */ /* 0x000e620000000800 */
[----:B----4-:R-:W-:Y:S01]  /*95a0*/  @!P5 FMUL R40, R40, R40 ;  /* 0x000000282828d220 */ /* 0x010fe20000400000 */
[----:B------:R-:W-:Y:S01]  /*95b0*/  @!P3 FMUL R45, R45, 0.5 ;  /* 0x3f0000002d2db820 */ /* 0x000fe20000400000 */
[----:B------:R-:W-:-:S05]  /*95c0*/  FSETP.GEU.AND P5, PT, R48, -126, PT ;  /* 0xc2fc00003000780b */ /* 0x000fca0003fae000 */
[----:B------:R-:W4:Y:S01]  /*95d0*/  MUFU.EX2 R45, R45 ;  /* 0x0000002d002d7308 */ /* 0x000f220000000800 */
[----:B-1----:R-:W-:Y:S01]  /*95e0*/  @!P2 FMUL R44, R44, R44 ;  /* 0x0000002c2c2ca220 */ /* 0x002fe20000400000 */
[----:B------:R-:W-:-:S06]  /*95f0*/  FSETP.GEU.AND P2, PT, R52, -126, PT ;  /* 0xc2fc00003400780b */ /* 0x000fcc0003f4e000 */
[----:B------:R-:W-:Y:S01]  /*9600*/  @!P5 FMUL R48, R48, 0.5 ;  /* 0x3f0000003030d820 */ /* 0x000fe20000400000 */
[----:B------:R-:W-:Y:S01]  /*9610*/  @!P6 FMUL R41, R41, R41 ;  /* 0x000000292929e220 */ /* 0x000fe20000400000 */
[----:B------:R-:W-:-:S04]  /*9620*/  FSETP.GEU.AND P6, PT, R49, -126, PT ;  /* 0xc2fc00003100780b */ /* 0x000fc80003fce000 */
[----:B------:R-:W1:Y:S01]  /*9630*/  MUFU.EX2 R48, R48 ;  /* 0x0000003000307308 */ /* 0x000e620000000800 */
[----:B------:R-:W-:Y:S01]  /*9640*/  @!P2 FMUL R52, R52, 0.5 ;  /* 0x3f0000003434a820 */ /* 0x000fe20000400000 */
[----:B----4-:R-:W-:Y:S01]  /*9650*/  @!P3 FMUL R45, R45, R45 ;  /* 0x0000002d2d2db220 */ /* 0x010fe20000400000 */
[----:B------:R-:W-:-:S05]  /*9660*/  FSETP.GEU.AND P3, PT, R53, -126, PT ;  /* 0xc2fc00003500780b */ /* 0x000fca0003f6e000 */
[----:B------:R-:W4:Y:S01]  /*9670*/  MUFU.EX2 R52, R52 ;  /* 0x0000003400347308 */ /* 0x000f220000000800 */
[----:B------:R-:W-:-:S07]  /*9680*/  @!P6 FMUL R49, R49, 0.5 ;  /* 0x3f0000003131e820 */ /* 0x000fce0000400000 */
[----:B------:R-:W4:Y:S01]  /*9690*/  MUFU.EX2 R49, R49 ;  /* 0x0000003100317308 */ /* 0x000f220000000800 */
[----:B------:R-:W-:Y:S01]  /*96a0*/  @!P3 FMUL R53, R53, 0.5 ;  /* 0x3f0000003535b820 */ /* 0x000fe20000400000 */
[----:B-1----:R-:W-:Y:S01]  /*96b0*/  @!P5 FMUL R48, R48, R48 ;  /* 0x000000303030d220 */ /* 0x002fe20000400000 */
[----:B------:R-:W-:-:S05]  /*96c0*/  FSETP.GEU.AND P5, PT, R56, -126, PT ;  /* 0xc2fc00003800780b */ /* 0x000fca0003fae000 */
[----:B------:R-:W1:Y:S01]  /*96d0*/  MUFU.EX2 R53, R53 ;  /* 0x0000003500357308 */ /* 0x000e620000000800 */
[----:B----4-:R-:W-:Y:S01]  /*96e0*/  @!P2 FMUL R52, R52, R52 ;  /* 0x000000343434a220 */ /* 0x010fe20000400000 */
[----:B------:R-:W-:-:S06]  /*96f0*/  FSETP.GEU.AND P2, PT, R60, -126, PT ;  /* 0xc2fc00003c00780b */ /* 0x000fcc0003f4e000 */
[----:B------:R-:W-:Y:S01]  /*9700*/  @!P5 FMUL R56, R56, 0.5 ;  /* 0x3f0000003838d820 */ /* 0x000fe20000400000 */
[----:B------:R-:W-:Y:S01]  /*9710*/  @!P6 FMUL R49, R49, R49 ;  /* 0x000000313131e220 */ /* 0x000fe20000400000 */
[----:B------:R-:W-:-:S04]  /*9720*/  FSETP.GEU.AND P6, PT, R57, -126, PT ;  /* 0xc2fc00003900780b */ /* 0x000fc80003fce000 */
[----:B------:R-:W4:Y:S01]  /*9730*/  MUFU.EX2 R56, R56 ;  /* 0x0000003800387308 */ /* 0x000f220000000800 */
[----:B------:R-:W-:Y:S01]  /*9740*/  @!P2 FMUL R60, R60, 0.5 ;  /* 0x3f0000003c3ca820 */ /* 0x000fe20000400000 */
[----:B-1----:R-:W-:Y:S01]  /*9750*/  @!P3 FMUL R53, R53, R53 ;  /* 0x000000353535b220 */ /* 0x002fe20000400000 */
[----:B------:R-:W-:-:S05]  /*9760*/  FSETP.GEU.AND P3, PT, R61, -126, PT ;  /* 0xc2fc00003d00780b */ /* 0x000fca0003f6e000 */
[----:B------:R-:W1:Y:S01]  /*9770*/  MUFU.EX2 R60, R60 ;  /* 0x0000003c003c7308 */ /* 0x000e620000000800 */
[----:B------:R-:W-:-:S07]  /*9780*/  @!P6 FMUL R57, R57, 0.5 ;  /* 0x3f0000003939e820 */ /* 0x000fce0000400000 */
[----:B------:R-:W1:Y:S01]  /*9790*/  MUFU.EX2 R57, R57 ;  /* 0x0000003900397308 */ /* 0x000e620000000800 */
[----:B------:R-:W-:Y:S01]  /*97a0*/  @!P3 FMUL R61, R61, 0.5 ;  /* 0x3f0000003d3db820 */ /* 0x000fe20000400000 */
[----:B----4-:R-:W-:Y:S01]  /*97b0*/  @!P5 FMUL R56, R56, R56 ;  /* 0x000000383838d220 */ /* 0x010fe20000400000 */
        /* <DEDUP_REMOVED lines=77> */
[----:B------:R-:W2:Y:S01]  /*9c90*/  MUFU.EX2 R100, R100 ;  /* 0x0000006400647308 */ /* 0x000ea20000000800 */
[----:B------:R-:W-:Y:S01]  /*9ca0*/  @!P3 FMUL R104, R104, 0.5 ;  /* 0x3f0000006868b820 */ /* 0x000fe20000400000 */
[----:B-1----:R-:W-:Y:S01]  /*9cb0*/  @!P5 FMUL R97, R97, R97 ;  /* 0x000000616161d220 */ /* 0x002fe20000400000 */
[----:B------:R-:W-:-:S05]  /*9cc0*/  FSETP.GEU.AND P5, PT, R105, -126, PT ;  /* 0xc2fc00006900780b */ /* 0x000fca0003fae000 */
[----:B------:R-:W1:Y:S01]  /*9cd0*/  MUFU.EX2 R104, R104 ;  /* 0x0000006800687308 */ /* 0x000e620000000800 */
[----:B----4-:R-:W-:Y:S01]  /*9ce0*/  @!P2 FMUL R101, R101, R101 ;  /* 0x000000656565a220 */ /* 0x010fe20000400000 */
[----:B------:R-:W-:-:S06]  /*9cf0*/  FSETP.GEU.AND P2, PT, R120, -126, PT ;  /* 0xc2fc00007800780b */ /* 0x000fcc0003f4e000 */
[----:B------:R-:W-:Y:S01]  /*9d00*/  @!P5 FMUL R105, R105, 0.5 ;  /* 0x3f0000006969d820 */ /* 0x000fe20000400000 */
[----:B--2---:R-:W-:Y:S01]  /*9d10*/  @!P6 FMUL R100, R100, R100 ;  /* 0x000000646464e220 */ /* 0x004fe20000400000 */
[----:B------:R-:W-:-:S04]  /*9d20*/  FSETP.GEU.AND P6, PT, R108, -126, PT ;  /* 0xc2fc00006c00780b */ /* 0x000fc80003fce000 */
[----:B------:R-:W2:Y:S01]  /*9d30*/  MUFU.EX2 R105, R105 ;  /* 0x0000006900697308 */ /* 0x000ea20000000800 */
[----:B------:R-:W-:Y:S01]  /*9d40*/  @!P2 FMUL R120, R120, 0.5 ;  /* 0x3f0000007878a820 */ /* 0x000fe20000400000 */
[----:B-1----:R-:W-:Y:S01]  /*9d50*/  @!P3 FMUL R104, R104, R104 ;  /* 0x000000686868b220 */ /* 0x002fe20000400000 */
[----:B------:R-:W-:-:S05]  /*9d60*/  FSETP.GEU.AND P3, PT, R109, -126, PT ;  /* 0xc2fc00006d00780b */ /* 0x000fca0003f6e000 */
[----:B------:R-:W1:Y:S01]  /*9d70*/  MUFU.EX2 R120, R120 ;  /* 0x0000007800787308 */ /* 0x000e620000000800 */
[----:B------:R-:W-:-:S07]  /*9d80*/  @!P6 FMUL R108, R108, 0.5 ;  /* 0x3f0000006c6ce820 */ /* 0x000fce0000400000 */
[----:B------:R-:W4:Y:S01]  /*9d90*/  MUFU.EX2 R108, R108 ;  /* 0x0000006c006c7308 */ /* 0x000f220000000800 */
[----:B------:R-:W-:Y:S01]  /*9da0*/  @!P3 FMUL R109, R109, 0.5 ;  /* 0x3f0000006d6db820 */ /* 0x000fe20000400000 */
[----:B--2---:R-:W-:Y:S01]  /*9db0*/  @!P5 FMUL R105, R105, R105 ;  /* 0x000000696969d220 */ /* 0x004fe20000400000 */
[----:B------:R-:W-:-:S05]  /*9dc0*/  FSETP.GEU.AND P5, PT, R136, -126, PT ;  /* 0xc2fc00008800780b */ /* 0x000fca0003fae000 */
[----:B------:R-:W2:Y:S01]  /*9dd0*/  MUFU.EX2 R109, R109 ;  /* 0x0000006d006d7308 */ /* 0x000ea20000000800 */
[----:B-1----:R-:W-:Y:S01]  /*9de0*/  @!P2 FMUL R120, R120, R120 ;  /* 0x000000787878a220 */ /* 0x002fe20000400000 */
[----:B------:R-:W-:-:S06]  /*9df0*/  FSETP.GEU.AND P2, PT, R112, -126, PT ;  /* 0xc2fc00007000780b */ /* 0x000fcc0003f4e000 */
[----:B------:R-:W-:Y:S01]  /*9e00*/  @!P5 FMUL R136, R136, 0.5 ;  /* 0x3f0000008888d820 */ /* 0x000fe20000400000 */
[----:B----4-:R-:W-:Y:S01]  /*9e10*/  @!P6 FMUL R108, R108, R108 ;  /* 0x0000006c6c6ce220 */ /* 0x010fe20000400000 */
[----:B------:R-:W-:Y:S01]  /*9e20*/  FSETP.GEU.AND P6, PT, R121, -126, PT ;  /* 0xc2fc00007900780b */ /* 0x000fe20003fce000 */
[----:B--2---:R-:W-:Y:S01]  /*9e30*/  @!P3 FMUL R109, R109, R109 ;  /* 0x0000006d6d6db220 */ /* 0x004fe20000400000 */
[----:B------:R-:W-:Y:S02]  /*9e40*/  FSETP.GEU.AND P3, PT, R137, -126, PT ;  /* 0xc2fc00008900780b */ /* 0x000fe40003f6e000 */
[----:B------:R-:W1:Y:S01]  /*9e50*/  MUFU.EX2 R136, R136 ;  /* 0x0000008800887308 */ /* 0x000e620000000800 */
[----:B------:R-:W-:-:S08]  /*9e60*/  @!P2 FMUL R112, R112, 0.5 ;  /* 0x3f0000007070a820 */ /* 0x000fd00000400000 */
[----:B------:R-:W-:Y:S01]  /*9e70*/  @!P6 FMUL R121, R121, 0.5 ;  /* 0x3f0000007979e820 */ /* 0x000fe20000400000 */
[----:B------:R-:W2:Y:S01]  /*9e80*/  MUFU.EX2 R112, R112 ;  /* 0x0000007000707308 */ /* 0x000ea20000000800 */
[----:B------:R-:W-:-:S07]  /*9e90*/  @!P3 FMUL R137, R137, 0.5 ;  /* 0x3f0000008989b820 */ /* 0x000fce0000400000 */
[----:B------:R-:W4:Y:S01]  /*9ea0*/  MUFU.EX2 R121, R121 ;  /* 0x0000007900797308 */ /* 0x000f220000000800 */
[----:B-1----:R-:W-:Y:S01]  /*9eb0*/  @!P5 FMUL R136, R136, R136 ;  /* 0x000000888888d220 */ /* 0x002fe20000400000 */
[----:B------:R-:W-:-:S06]  /*9ec0*/  FSETP.GEU.AND P5, PT, R124, -126, PT ;  /* 0xc2fc00007c00780b */ /* 0x000fcc0003fae000 */
[----:B------:R-:W1:Y:S01]  /*9ed0*/  MUFU.EX2 R137, R137 ;  /* 0x0000008900897308 */ /* 0x000e620000000800 */
[----:B--2---:R-:W-:Y:S01]  /*9ee0*/  @!P2 FMUL R112, R112, R112 ;  /* 0x000000707070a220 */ /* 0x004fe20000400000 */
[----:B------:R-:W-:-:S05]  /*9ef0*/  FSETP.GEU.AND P2, PT, R140, -126, PT ;  /* 0xc2fc00008c00780b */ /* 0x000fca0003f4e000 */
[----:B------:R-:W-:Y:S01]  /*9f00*/  @!P5 FMUL R124, R124, 0.5 ;  /* 0x3f0000007c7cd820 */ /* 0x000fe20000400000 */
[----:B----4-:R-:W-:Y:S01]  /*9f10*/  @!P6 FMUL R121, R121, R121 ;  /* 0x000000797979e220 */ /* 0x010fe20000400000 */
[----:B------:R-:W-:Y:S01]  /*9f20*/  FSETP.GEU.AND P6, PT, R113, -126, PT ;  /* 0xc2fc00007100780b */ /* 0x000fe20003fce000 */
[----:B-1----:R-:W-:Y:S01]  /*9f30*/  @!P3 FMUL R137, R137, R137 ;  /* 0x000000898989b220 */ /* 0x002fe20000400000 */
[----:B------:R-:W-:Y:S02]  /*9f40*/  FSETP.GEU.AND P3, PT, R125, -126, PT ;  /* 0xc2fc00007d00780b */ /* 0x000fe40003f6e000 */
[----:B------:R-:W1:Y:S02]  /*9f50*/  MUFU.EX2 R124, R124 ;  /* 0x0000007c007c7308 */ /* 0x000e640000000800 */
[----:B------:R-:W-:-:S07]  /*9f60*/  @!P2 FMUL R140, R140, 0.5 ;  /* 0x3f0000008c8ca820 */ /* 0x000fce0000400000 */
        /* <DEDUP_REMOVED lines=8> */
[----:B------:R-:W-:Y:S01]  /*9ff0*/  FSETP.GEU.AND P2, PT, R128, -126, PT ;  /* 0xc2fc00008000780b */ /* 0x000fe20003f4e000 */
[----:B------:R-:W-:-:S01]  /*a000*/  FADD R4, R24, R88 ;  /* 0x0000005818047221 */ /* 0x000fc20000000000 */
[----:B------:R-:W-:-:S03]  /*a010*/  FADD R3, R56, R120 ;  /* 0x0000007838037221 */ /* 0x000fc60000000000 */
[----:B------:R-:W-:Y:S01]  /*a020*/  @!P5 FMUL R116, R116, 0.5 ;  /* 0x3f0000007474d820 */ /* 0x000fe20000400000 */
[----:B----4-:R-:W-:Y:S01]  /*a030*/  @!P6 FMUL R113, R113, R113 ;  /* 0x000000717171e220 */ /* 0x010fe20000400000 */
[----:B------:R-:W-:Y:S01]  /*a040*/  FSETP.GEU.AND P6, PT, R141, -126, PT ;  /* 0xc2fc00008d00780b */ /* 0x000fe20003fce000 */
[----:B------:R-:W-:-:S01]  /*a050*/  FADD R5, R4, R3 ;  /* 0x0000000304057221 */ /* 0x000fc20000000000 */
[----:B-1----:R-:W-:Y:S01]  /*a060*/  @!P3 FMUL R125, R125, R125 ;  /* 0x0000007d7d7db220 */ /* 0x002fe20000400000 */
[----:B------:R-:W-:Y:S01]  /*a070*/  FSETP.GEU.AND P3, PT, R129, -126, PT ;  /* 0xc2fc00008100780b */ /* 0x000fe20003f6e000 */
[----:B------:R-:W1:Y:S01]  /*a080*/  MUFU.EX2 R116, R116 ;  /* 0x0000007400747308 */ /* 0x000e620000000800 */
[----:B------:R-:W-:-:S01]  /*a090*/  FADD R4, R40, R104 ;  /* 0x0000006828047221 */ /* 0x000fc20000000000 */
[----:B------:R-:W-:Y:S01]  /*a0a0*/  FADD R3, R72, R136 ;  /* 0x0000008848037221 */ /* 0x000fe20000000000 */
[----:B------:R-:W-:-:S06]  /*a0b0*/  @!P2 FMUL R128, R128, 0.5 ;  /* 0x3f0000008080a820 */ /* 0x000fcc0000400000 */
[----:B------:R-:W-:Y:S01]  /*a0c0*/  @!P6 FMUL R141, R141, 0.5 ;  /* 0x3f0000008d8de820 */ /* 0x000fe20000400000 */
[----:B------:R-:W-:-:S01]  /*a0d0*/  FADD R3, R4, R3 ;  /* 0x0000000304037221 */ /* 0x000fc20000000000 */
[----:B------:R-:W2:Y:S03]  /*a0e0*/  MUFU.EX2 R128, R128 ;  /* 0x0000008000807308 */ /* 0x000ea60000000800 */
[----:B------:R-:W-:-:S01]  /*a0f0*/  FADD R9, R5, R3 ;  /* 0x0000000305097221 */ /* 0x000fc20000000000 */
[----:B------:R-:W-:Y:S01]  /*a100*/  @!P3 FMUL R129, R129, 0.5 ;  /* 0x3f0000008181b820 */ /* 0x000fe20000400000 */
[----:B------:R-:W-:-:S01]  /*a110*/  FADD R4, R2, R89 ;  /* 0x0000005902047221 */ /* 0x000fc20000000000 */
[----:B------:R-:W-:Y:S02]  /*a120*/  FADD R3, R57, R121 ;  /* 0x0000007939037221 */ /* 0x000fe40000000000 */
[----:B------:R-:W4:Y:S02]  /*a130*/  MUFU.EX2 R141, R141 ;  /* 0x0000008d008d7308 */ /* 0x000f240000000800 */
[----:B------:R-:W-:-:S01]  /*a140*/  FADD R5, R4, R3 ;  /* 0x0000000304057221 */ /* 0x000fc20000000000 */
[----:B------:R-:W-:Y:S01]  /*a150*/  FADD R4, R41, R105 ;  /* 0x0000006929047221 */ /* 0x000fe20000000000 */
[----:B------:R-:W-:-:S01]  /*a160*/  FADD R3, R73, R137 ;  /* 0x0000008949037221 */ /* 0x000fc20000000000 */
[----:B-1----:R-:W-:Y:S01]  /*a170*/  @!P5 FMUL R116, R116, R116 ;  /* 0x000000747474d220 */ /* 0x002fe20000400000 */
[----:B------:R-:W-:-:S02]  /*a180*/  FSETP.GEU.AND P5, PT, R144, -126, PT ;  /* 0xc2fc00009000780b */ /* 0x000fc40003fae000 */
[----:B------:R-:W1:Y:S01]  /*a190*/  MUFU.EX2 R129, R129 ;  /* 0x0000008100817308 */ /* 0x000e620000000800 */
[----:B------:R-:W-:-:S01]  /*a1a0*/  FADD R3, R4, R3 ;  /* 0x0000000304037221 */ /* 0x000fc20000000000 */
[----:B------:R-:W-:Y:S01]  /*a1b0*/  FADD R4, R28, R92 ;  /* 0x0000005c1c047221 */ /* 0x000fe20000000000 */
[----:B--2---:R-:W-:Y:S02]  /*a1c0*/  @!P2 FMUL R128, R128, R128 ;  /* 0x000000808080a220 */ /* 0x004fe40000400000 */
[----:B------:R-:W-:Y:S01]  /*a1d0*/  FADD R8, R5, R3 ;  /* 0x0000000305087221 */ /* 0x000fe20000000000 */
[----:B------:R-:W-:-:S01]  /*a1e0*/  FADD R3, R60, R124 ;  /* 0x0000007c3c037221 */ /* 0x000fc20000000000 */
[----:B------:R-:W-:Y:S01]  /*a1f0*/  FSETP.GEU.AND P2, PT, R145, -126, PT ;  /* 0xc2fc00009100780b */ /* 0x000fe20003f4e000 */
[----:B----4-:R-:W-:Y:S02]  /*a200*/  @!P6 FMUL R141, R141, R141 ;  /* 0x0000008d8d8de220 */ /* 0x010fe40000400000 */
[----:B------:R-:W-:Y:S01]  /*a210*/  FADD R5, R4, R3 ;  /* 0x0000000304057221 */ /* 0x000fe20000000000 */
[----:B------:R-:W-:-:S01]  /*a220*/  FADD R4, R44, R108 ;  /* 0x0000006c2c047221 */ /* 0x000fc20000000000 */
[----:B------:R-:W-:Y:S01]  /*a230*/  FADD R3, R76, R140 ;  /* 0x0000008c4c037221 */ /* 0x000fe20000000000 */
[----:B------:R-:W-:Y:S01]  /*a240*/  FSETP.GEU.AND P6, PT, R132, -126, PT ;  /* 0xc2fc00008400780b */ /* 0x000fe20003fce000 */
[----:B------:R-:W-:Y:S01]  /*a250*/  @!P5 FMUL R144, R144, 0.5 ;  /* 0x3f0000009090d820 */ /* 0x000fe20000400000 */
[----:B-1----:R-:W-:Y:S01]  /*a260*/  @!P3 FMUL R129, R129, R129 ;  /* 0x000000818181b220 */ /* 0x002fe20000400000 */
[----:B------:R-:W-:Y:S01]  /*a270*/  FSETP.GEU.AND P3, PT, R148, -126, PT ;  /* 0xc2fc00009400780b */ /* 0x000fe20003f6e000 */
[----:B------:R-:W-:-:S03]  /*a280*/  FADD R3, R4, R3 ;  /* 0x0000000304037221 */ /* 0x000fc60000000000 */
[----:B------:R-:W1:Y:S01]  /*a290*/  MUFU.EX2 R144, R144 ;  /* 0x0000009000907308 */ /* 0x000e620000000800 */
[----:B------:R-:W-:-:S01]  /*a2a0*/  FADD R4, R29, R93 ;  /* 0x0000005d1d047221 */ /* 0x000fc20000000000 */
[----:B------:R-:W-:Y:S01]  /*a2b0*/  @!P2 FMUL R145, R145, 0.5 ;  /* 0x3f0000009191a820 */ /* 0x000fe20000400000 */
[----:B------:R-:W-:-:S01]  /*a2c0*/  FADD R12, R5, R3 ;  /* 0x00000003050c7221 */ /* 0x000fc20000000000 */
[----:B------:R-:W-:Y:S02]  /*a2d0*/  FADD R3, R61, R125 ;  /* 0x0000007d3d037221 */ /* 0x000fe40000000000 */
[----:B------:R-:W-:Y:S02]  /*a2e0*/  @!P6 FMUL R132, R132, 0.5 ;  /* 0x3f0000008484e820 */ /* 0x000fe40000400000 */
[----:B------:R-:W-:Y:S01]  /*a2f0*/  FADD R5, R4, R3 ;  /* 0x0000000304057221 */ /* 0x000fe20000000000 */
[----:B------:R-:W-:-:S01]  /*a300*/  FADD R4, R45, R109 ;  /* 0x0000006d2d047221 */ /* 0x000fc20000000000 */
[----:B------:R-:W-:Y:S01]  /*a310*/  FADD R3, R77, R141 ;  /* 0x0000008d4d037221 */ /* 0x000fe20000000000 */
[----:B------:R-:W2:Y:S01]  /*a320*/  MUFU.EX2 R145, R145 ;  /* 0x0000009100917308 */ /* 0x000ea20000000800 */
[----:B------:R-:W-:-:S02]  /*a330*/  @!P3 FMUL R148, R148, 0.5 ;  /* 0x3f0000009494b820 */ /* 0x000fc40000400000 */
[----:B------:R-:W-:Y:S01]  /*a340*/  FADD R3, R4, R3 ;  /* 0x0000000304037221 */ /* 0x000fe20000000000 */
[----:B------:R-:W-:-:S04]  /*a350*/  FADD R4, R32, R96 ;  /* 0x0000006020047221 */ /* 0x000fc80000000000 */
[----:B------:R-:W4:Y:S01]  /*a360*/  MUFU.EX2 R132, R132 ;  /* 0x0000008400847308 */ /* 0x000f220000000800 */
[----:B------:R-:W-:-:S01]  /*a370*/  FADD R11, R5, R3 ;  /* 0x00000003050b7221 */ /* 0x000fc20000000000 */
[----:B------:R-:W-:Y:S01]  /*a380*/  FADD R3, R64, R128 ;  /* 0x0000008040037221 */ /* 0x000fe20000000000 */
[----:B-1----:R-:W-:-:S05]  /*a390*/  @!P5 FMUL R144, R144, R144 ;  /* 0x000000909090d220 */ /* 0x002fca0000400000 */
[----:B------:R-:W1:Y:S01]  /*a3a0*/  MUFU.EX2 R148, R148 ;  /* 0x0000009400947308 */ /* 0x000e620000000800 */
[----:B------:R-:W-:-:S01]  /*a3b0*/  FADD R5, R4, R3 ;  /* 0x0000000304057221 */ /* 0x000fc20000000000 */
[----:B------:R-:W-:Y:S01]  /*a3c0*/  FADD R4, R48, R112 ;  /* 0x0000007030047221 */ /* 0x000fe20000000000 */
[----:B------:R-:W-:-:S01]  /*a3d0*/  FADD R3, R80, R144 ;  /* 0x0000009050037221 */ /* 0x000fc20000000000 */
[----:B--2---:R-:W-:Y:S01]  /*a3e0*/  @!P2 FMUL R145, R145, R145 ;  /* 0x000000919191a220 */ /* 0x004fe20000400000 */
[----:B------:R-:W-:Y:S02]  /*a3f0*/  FSETP.GEU.AND P2, PT, R133, -126, PT ;  /* 0xc2fc00008500780b */ /* 0x000fe40003f4e000 */
[----:B------:R-:W-:Y:S01]  /*a400*/  FADD R3, R4, R3 ;  /* 0x0000000304037221 */ /* 0x000fe20000000000 */
[----:B------:R-:W-:-:S01]  /*a410*/  FADD R4, R33, R97 ;  /* 0x0000006121047221 */ /* 0x000fc20000000000 */
[----:B----4-:R-:W-:Y:S02]  /*a420*/  @!P6 FMUL R132, R132, R132 ;  /* 0x000000848484e220 */ /* 0x010fe40000400000 */
[----:B------:R-:W-:-:S01]  /*a430*/  FADD R7, R5, R3 ;  /* 0x0000000305077221 */ /* 0x000fc20000000000 */
[----:B------:R-:W-:Y:S01]  /*a440*/  FADD R3, R65, R129 ;  /* 0x0000008141037221 */ /* 0x000fe20000000000 */
[----:B------:R-:W-:-:S02]  /*a450*/  FSETP.GEU.AND P5, PT, R85, -126, PT ;  /* 0xc2fc00005500780b */ /* 0x000fc40003fae000 */
[----:B------:R-:W-:Y:S01]  /*a460*/  FSETP.GEU.AND P6, PT, R117, -126, PT ;  /* 0xc2fc00007500780b */ /* 0x000fe20003fce000 */
[----:B-1----:R-:W-:Y:S01]  /*a470*/  @!P3 FMUL R148, R148, R148 ;  /* 0x000000949494b220 */ /* 0x002fe20000400000 */
[----:B------:R-:W-:Y:S01]  /*a480*/  FSETP.GEU.AND P3, PT, R0, -126, PT ;  /* 0xc2fc00000000780b */ /* 0x000fe20003f6e000 */
[----:B------:R-:W-:-:S01]  /*a490*/  FADD R5, R4, R3 ;  /* 0x0000000304057221 */ /* 0x000fc20000000000 */
[----:B------:R-:W-:Y:S01]  /*a4a0*/  FADD R4, R49, R113 ;  /* 0x0000007131047221 */ /* 0x000fe20000000000 */
[----:B------:R-:W-:-:S01]  /*a4b0*/  FADD R3, R81, R145 ;  /* 0x0000009151037221 */ /* 0x000fc20000000000 */
[----:B------:R-:W-:-:S03]  /*a4c0*/  @!P2 FMUL R133, R133, 0.5 ;  /* 0x3f0000008585a820 */ /* 0x000fc60000400000 */
[----:B------:R-:W-:Y:S02]  /*a4d0*/  FADD R3, R4, R3 ;  /* 0x0000000304037221 */ /* 0x000fe40000000000 */
[----:B------:R-:W-:Y:S01]  /*a4e0*/  @!P5 FMUL R85, R85, 0.5 ;  /* 0x3f0000005555d820 */ /* 0x000fe20000400000 */
[----:B------:R-:W-:Y:S01]  /*a4f0*/  FADD R4, R36, R100 ;  /* 0x0000006424047221 */ /* 0x000fe20000000000 */
[----:B------:R-:W-:Y:S01]  /*a500*/  @!P6 FMUL R117, R117, 0.5 ;  /* 0x3f0000007575e820 */ /* 0x000fe20000400000 */
[----:B------:R-:W-:Y:S01]  /*a510*/  FADD R6, R5, R3 ;  /* 0x0000000305067221 */ /* 0x000fe20000000000 */
[----:B------:R-:W-:-:S01]  /*a520*/  FADD R3, R68, R132 ;  /* 0x0000008444037221 */ /* 0x000fc20000000000 */
[----:B------:R-:W1:Y:S01]  /*a530*/  MUFU.EX2 R133, R133 ;  /* 0x0000008500857308 */ /* 0x000e620000000800 */
[----:B------:R-:W-:Y:S02]  /*a540*/  @!P3 FMUL R0, R0, 0.5 ;  /* 0x3f0000000000b820 */ /* 0x000fe40000400000 */
[----:B------:R-:W-:-:S05]  /*a550*/  FADD R5, R4, R3 ;  /* 0x0000000304057221 */ /* 0x000fca0000000000 */
[----:B------:R-:W2:Y:S01]  /*a560*/  MUFU.EX2 R85, R85 ;  /* 0x0000005500557308 */ /* 0x000ea20000000800 */
[----:B------:R-:W-:-:S07]  /*a570*/  FADD R4, R52, R116 ;  /* 0x0000007434047221 */ /* 0x000fce0000000000 */
[----:B------:R-:W4:Y:S08]  /*a580*/  MUFU.EX2 R117, R117 ;  /* 0x0000007500757308 */ /* 0x000f300000000800 */
[----:B------:R3:W4:Y:S01]  /*a590*/  MUFU.EX2 R3, R0 ;  /* 0x0000000000037308 */ /* 0x0007220000000800 */
[----:B-1----:R-:W-:Y:S01]  /*a5a0*/  @!P2 FMUL R133, R133, R133 ;  /* 0x000000858585a220 */ /* 0x002fe20000400000 */
[----:B---3--:R-:W-:-:S04]  /*a5b0*/  FADD R0, R84, R148 ;  /* 0x0000009454007221 */ /* 0x008fc80000000000 */
[----:B------:R-:W-:Y:S01]  /*a5c0*/  FADD R0, R4, R0 ;  /* 0x0000000004007221 */ /* 0x000fe20000000000 */
[----:B------:R-:W-:-:S01]  /*a5d0*/  FADD R4, R37, R101 ;  /* 0x0000006525047221 */ /* 0x000fc20000000000 */
[----:B--2---:R-:W-:Y:S02]  /*a5e0*/  @!P5 FMUL R85, R85, R85 ;  /* 0x000000555555d220 */ /* 0x004fe40000400000 */
[----:B------:R-:W-:-:S01]  /*a5f0*/  FADD R10, R5, R0 ;  /* 0x00000000050a7221 */ /* 0x000fc20000000000 */
[----:B------:R-:W-:Y:S01]  /*a600*/  FADD R0, R69, R133 ;  /* 0x0000008545007221 */ /* 0x000fe20000000000 */
[----:B----4-:R-:W-:Y:S01]  /*a610*/  @!P6 FMUL R117, R117, R117 ;  /* 0x000000757575e220 */ /* 0x010fe20000400000 */
[----:B------:R-:W-:Y:S02]  /*a620*/  @!P3 FMUL R3, R3, R3 ;  /* 0x000000030303b220 */ /* 0x000fe40000400000 */
[----:B------:R-:W-:-:S01]  /*a630*/  FADD R5, R4, R0 ;  /* 0x0000000004057221 */ /* 0x000fc20000000000 */
[----:B------:R-:W-:Y:S01]  /*a640*/  FADD R4, R53, R117 ;  /* 0x0000007535047221 */ /* 0x000fe20000000000 */
[----:B------:R-:W-:-:S04]  /*a650*/  FADD R0, R85, R3 ;  /* 0x0000000355007221 */ /* 0x000fc80000000000 */
[----:B------:R-:W-:-:S04]  /*a660*/  FADD R0, R4, R0 ;  /* 0x0000000004007221 */ /* 0x000fc80000000000 */
[----:B------:R-:W-:Y:S01]  /*a670*/  FADD R5, R5, R0 ;  /* 0x0000000005057221 */ /* 0x000fe20000000000 */
        /* <DEDUP_REMOVED lines=64> */
[----:B------:R-:W1:Y:S01]  /*aa80*/  SHFL.BFLY PT, R4, R0, 0x1, 0x1f ;  /* 0x0c201f0000047f89 */ /* 0x000e6200000e0000 */
[----:B------:R-:W-:-:S01]  /*aa90*/  FADD R8, R8, R6 ;  /* 0x0000000608087221 */ /* 0x000fc20000000000 */
[----:B-1----:R-:W-:Y:S01]  /*aaa0*/  FMNMX R0, R0, R4, !PT ;  /* 0x0000000400007209 */ /* 0x002fe20007800000 */
[----:B------:R-:W-:-:S04]  /*aab0*/  FMUL R4, R14, UR7 ;  /* 0x000000070e047c20 */ /* 0x000fc80008400000 */
[----:B------:R-:W1:Y:S01]  /*aac0*/  SHFL.BFLY PT, R6, R0, 0x2, 0x1f ;  /* 0x0c401f0000067f89 */ /* 0x000e6200000e0000 */
[----:B------:R-:W-:Y:S01]  /*aad0*/  FSETP.GEU.AND P2, PT, R4, -126, PT ;  /* 0xc2fc00000400780b */ /* 0x000fe20003f4e000 */
[----:B------:R-:W-:Y:S01]  /*aae0*/  FADD R9, R9, R7 ;  /* 0x0000000709097221 */ /* 0x000fe20000000000 */
[----:B------:R-:W-:-:S01]  /*aaf0*/  FADD R5, R11, R5 ;  /* 0x000000050b057221 */ /* 0x000fc20000000000 */
[----:B------:R-:W-:Y:S02]  /*ab00*/  FADD R7, R12, R10 ;  /* 0x0000000a0c077221 */ /* 0x000fe40000000000 */
[----:B------:R-:W2:Y:S08]  /*ab10*/  LDL.LU R12, [R1+0x70] ;  /* 0x00007000010c7983 */ /* 0x000eb00000300800 */
[----:B------:R-:W-:Y:S01]  /*ab20*/  @!P2 FMUL R4, R4, 0.5 ;  /* 0x3f0000000404a820 */ /* 0x000fe20000400000 */
[----:B------:R-:W-:Y:S01]  /*ab30*/  FADD R7, R9, R7 ;  /* 0x0000000709077221 */ /* 0x000fe20000000000 */
[----:B------:R-:W3:Y:S04]  /*ab40*/  LDL.LU R10, [R1+0x74] ;  /* 0x00007400010a7983 */ /* 0x000ee80000300800 */
[----:B------:R-:W4:Y:S01]  /*ab50*/  MUFU.EX2 R4, R4 ;  /* 0x0000000400047308 */ /* 0x000f220000000800 */
[----:B------:R-:W2:Y:S01]  /*ab60*/  LDL.LU R14, [R1+0x64] ;  /* 0x00006400010e7983 */ /* 0x000ea20000300800 */
[----:B-1----:R-:W-:Y:S01]  /*ab70*/  FMNMX R6, R0, R6, !PT ;  /* 0x0000000600067209 */ /* 0x002fe20007800000 */
[----:B------:R-:W-:-:S02]  /*ab80*/  FADD R0, R8, R5 ;  /* 0x0000000508007221 */ /* 0x000fc40000000000 */
[----:B------:R-:W3:Y:S01]  /*ab90*/  LDL.LU R11, [R1+0x60] ;  /* 0x00006000010b7983 */ /* 0x000ee20000300800 */
[C---:B------:R-:W-:Y:S01]  /*aba0*/  FSETP.NEU.AND P3, PT, R6.reuse, -INF , PT ;  /* 0xff8000000600780b */ /* 0x040fe20003f6d000 */
[----:B------:R-:W-:Y:S02]  /*abb0*/  FADD R7, R7, R0 ;  /* 0x0000000007077221 */ /* 0x000fe40000000000 */
[----:B------:R-:W2:Y:S01]  /*abc0*/  LDL.LU R9, [R1+0x54] ;  /* 0x0000540001097983 */ /* 0x000ea20000300800 */
[----:B------:R-:W-:-:S03]  /*abd0*/  FSEL R5, R6, RZ, P3 ;  /* 0x000000ff06057208 */ /* 0x000fc60001800000 */
[----:B------:R-:W3:Y:S02]  /*abe0*/  LDL.LU R8, [R1+0x50] ;  /* 0x0000500001087983 */ /* 0x000ee40000300800 */
[----:B------:R-:W-:-:S04]  /*abf0*/  FMUL R0, R5, UR7 ;  /* 0x0000000705007c20 */ /* 0x000fc80008400000 */
[--C-:B------:R-:W-:Y:S01]  /*ac00*/  FFMA R26, R26, UR7, -R0.reuse ;  /* 0x000000071a1a7c23 */ /* 0x100fe20008000800 */
[----:B------:R-:W-:-:S01]  /*ac10*/  FFMA R30, R30, UR7, -R0 ;  /* 0x000000071e1e7c23 */ /* 0x000fc20008000800 */
[----:B----4-:R-:W-:Y:S01]  /*ac20*/  @!P2 FMUL R4, R4, R4 ;  /* 0x000000040404a220 */ /* 0x010fe20000400000 */
[----:B------:R-:W-:-:S01]  /*ac30*/  FFMA R27, R27, UR7, -R0 ;  /* 0x000000071b1b7c23 */ /* 0x000fc20008000800 */
[----:B------:R-:W-:Y:S01]  /*ac40*/  FFMA R31, R31, UR7, -R0 ;  /* 0x000000071f1f7c23 */ /* 0x000fe20008000800 */
[----:B------:R-:W-:Y:S02]  /*ac50*/  FSETP.GEU.AND P5, PT, R26, -126, PT ;  /* 0xc2fc00001a00780b */ /* 0x000fe40003fae000 */
[----:B------:R-:W-:Y:S02]  /*ac60*/  FSETP.GEU.AND P2, PT, R30, -126, PT ;  /* 0xc2fc00001e00780b */ /* 0x000fe40003f4e000 */
[----:B------:R-:W-:Y:S02]  /*ac70*/  FSETP.GEU.AND P6, PT, R27, -126, PT ;  /* 0xc2fc00001b00780b */ /* 0x000fe40003fce000 */
[----:B------:R-:W-:-:S07]  /*ac80*/  FSETP.GEU.AND P3, PT, R31, -126, PT ;  /* 0xc2fc00001f00780b */ /* 0x000fce0003f6e000 */
[----:B------:R-:W-:Y:S02]  /*ac90*/  @!P5 FMUL R26, R26, 0.5 ;  /* 0x3f0000001a1ad820 */ /* 0x000fe40000400000 */
[----:B------:R-:W-:Y:S02]  /*aca0*/  @!P2 FMUL R30, R30, 0.5 ;  /* 0x3f0000001e1ea820 */ /* 0x000fe40000400000 */
[----:B------:R-:W-:Y:S02]  /*acb0*/  @!P6 FMUL R27, R27, 0.5 ;  /* 0x3f0000001b1be820 */ /* 0x000fe40000400000 */
[----:B------:R-:W-:Y:S01]  /*acc0*/  @!P3 FMUL R31, R31, 0.5 ;  /* 0x3f0000001f1fb820 */ /* 0x000fe20000400000 */
[----:B------:R-:W1:Y:S08]  /*acd0*/  MUFU.EX2 R26, R26 ;  /* 0x0000001a001a7308 */ /* 0x000e700000000800 */
[----:B------:R-:W4:Y:S08]  /*ace0*/  MUFU.EX2 R30, R30 ;  /* 0x0000001e001e7308 */ /* 0x000f300000000800 */
[----:B------:R-:W4:Y:S08]  /*acf0*/  MUFU.EX2 R27, R27 ;  /* 0x0000001b001b7308 */ /* 0x000f300000000800 */
[----:B------:R-:W4:Y:S01]  /*ad00*/  MUFU.EX2 R31, R31 ;  /* 0x0000001f001f7308 */ /* 0x000f220000000800 */
[----:B------:R-:W-:-:S01]  /*ad10*/  FFMA R34, R34, UR7, -R0 ;  /* 0x0000000722227c23 */ /* 0x000fc20008000800 */
[--C-:B------:R-:W-:Y:S01]  /*ad20*/  FFMA R38, R38, UR7, -R0.reuse ;  /* 0x0000000726267c23 */ /* 0x100fe20008000800 */
[----:B-1----:R-:W-:Y:S01]  /*ad30*/  @!P5 FMUL R26, R26, R26 ;  /* 0x0000001a1a1ad220 */ /* 0x002fe20000400000 */
[----:B----4-:R-:W-:Y:S01]  /*ad40*/  @!P2 FMUL R30, R30, R30 ;  /* 0x0000001e1e1ea220 */ /* 0x010fe20000400000 */
[----:B------:R-:W-:-:S01]  /*ad50*/  FFMA R35, R35, UR7, -R0 ;  /* 0x0000000723237c23 */ /* 0x000fc20008000800 */
[----:B------:R-:W-:Y:S01]  /*ad60*/  FSETP.GEU.AND P5, PT, R34, -126, PT ;  /* 0xc2fc00002200780b */ /* 0x000fe20003fae000 */
[----:B------:R-:W-:-:S01]  /*ad70*/  FFMA R39, R39, UR7, -R0 ;  /* 0x0000000727277c23 */ /* 0x000fc20008000800 */
[----:B------:R-:W-:Y:S01]  /*ad80*/  FSETP.GEU.AND P2, PT, R38, -126, PT ;  /* 0xc2fc00002600780b */ /* 0x000fe20003f4e000 */
[----:B------:R-:W-:Y:S01]  /*ad90*/  @!P6 FMUL R27, R27, R27 ;  /* 0x0000001b1b1be220 */ /* 0x000fe20000400000 */
[----:B------:R-:W-:Y:S01]  /*ada0*/  FSETP.GEU.AND P6, PT, R35, -126, PT ;  /* 0xc2fc00002300780b */ /* 0x000fe20003fce000 */
[----:B------:R-:W-:Y:S01]  /*adb0*/  @!P3 FMUL R31, R31, R31 ;  /* 0x0000001f1f1fb220 */ /* 0x000fe20000400000 */
[----:B------:R-:W-:-:S07]  /*adc0*/  FSETP.GEU.AND P3, PT, R39, -126, PT ;  /* 0xc2fc00002700780b */ /* 0x000fce0003f6e000 */
[----:B------:R-:W-:Y:S02]  /*add0*/  @!P5 FMUL R34, R34, 0.5 ;  /* 0x3f0000002222d820 */ /* 0x000fe40000400000 */
[----:B------:R-:W-:Y:S02]  /*ade0*/  @!P2 FMUL R38, R38, 0.5 ;  /* 0x3f0000002626a820 */ /* 0x000fe40000400000 */
[----:B------:R-:W-:Y:S02]  /*adf0*/  @!P6 FMUL R35, R35, 0.5 ;  /* 0x3f0000002323e820 */ /* 0x000fe40000400000 */
[----:B------:R-:W1:Y:S01]  /*ae00*/  MUFU.EX2 R34, R34 ;  /* 0x0000002200227308 */ /* 0x000e620000000800 */
[----:B------:R-:W-:-:S07]  /*ae10*/  @!P3 FMUL R39, R39, 0.5 ;  /* 0x3f0000002727b820 */ /* 0x000fce0000400000 */
        /* <DEDUP_REMOVED lines=62> */
[----:B------:R-:W2:Y:S01]  /*b200*/  MUFU.EX2 R63, R63 ;  /* 0x0000003f003f7308 */ /* 0x000ea20000000800 */
        /* <DEDUP_REMOVED lines=10> */
[----:B--2---:R-:W-:Y:S01]  /*b2b0*/  @!P3 FMUL R63, R63, R63 ;  /* 0x0000003f3f3fb220 */ /* 0x004fe20000400000 */
[----:B------:R-:W-:-:S07]  /*b2c0*/  FSETP.GEU.AND P3, PT, R71, -126, PT ;  /* 0xc2fc00004700780b */ /* 0x000fce0003f6e000 */
[----:B------:R-:W-:Y:S02]  /*b2d0*/  @!P5 FMUL R66, R66, 0.5 ;  /* 0x3f0000004242d820 */ /* 0x000fe40000400000 */
[----:B------:R-:W-:Y:S02]  /*b2e0*/  @!P2 FMUL R70, R70, 0.5 ;  /* 0x3f0000004646a820 */ /* 0x000fe40000400000 */
[----:B------:R-:W-:Y:S02]  /*b2f0*/  @!P6 FMUL R67, R67, 0.5 ;  /* 0x3f0000004343e820 */ /* 0x000fe40000400000 */
[----:B------:R-:W1:Y:S01]  /*b300*/  MUFU.EX2 R66, R66 ;  /* 0x0000004200427308 */ /* 0x000e620000000800 */
[----:B------:R-:W-:-:S07]  /*b310*/  @!P3 FMUL R71, R71, 0.5 ;  /* 0x3f0000004747b820 */ /* 0x000fce0000400000 */
[----:B------:R-:W2:Y:S08]  /*b320*/  MUFU.EX2 R70, R70 ;  /* 0x0000004600467308 */ /* 0x000eb00000000800 */
[----:B------:R-:W4:Y:S08]  /*b330*/  MUFU.EX2 R67, R67 ;  /* 0x0000004300437308 */ /* 0x000f300000000800 */
[----:B------:R-:W3:Y:S01]  /*b340*/  MUFU.EX2 R71, R71 ;  /* 0x0000004700477308 */ /* 0x000ee20000000800 */
[----:B------:R-:W-:-:S01]  /*b350*/  FFMA R74, R74, UR7, -R0 ;  /* 0x000000074a4a7c23 */ /* 0x000fc20008000800 */
[--C-:B------:R-:W-:Y:S01]  /*b360*/  FFMA R78, R78, UR7, -R0.reuse ;  /* 0x000000074e4e7c23 */ /* 0x100fe20008000800 */
[----:B-1----:R-:W-:Y:S01]  /*b370*/  @!P5 FMUL R66, R66, R66 ;  /* 0x000000424242d220 */ /* 0x002fe20000400000 */
[----:B--2---:R-:W-:Y:S01]  /*b380*/  @!P2 FMUL R70, R70, R70 ;  /* 0x000000464646a220 */ /* 0x004fe20000400000 */
[----:B------:R-:W-:-:S01]  /*b390*/  FFMA R75, R75, UR7, -R0 ;  /* 0x000000074b4b7c23 */ /* 0x000fc20008000800 */
[----:B------:R-:W-:Y:S01]  /*b3a0*/  FSETP.GEU.AND P5, PT, R74, -126, PT ;  /* 0xc2fc00004a00780b */ /* 0x000fe20003fae000 */
[----:B------:R-:W-:-:S01]  /*b3b0*/  FFMA R79, R79, UR7, -R0 ;  /* 0x000000074f4f7c23 */ /* 0x000fc20008000800 */
[----:B------:R-:W-:Y:S01]  /*b3c0*/  FSETP.GEU.AND P2, PT, R78, -126, PT ;  /* 0xc2fc00004e00780b */ /* 0x000fe20003f4e000 */
[----:B----4-:R-:W-:Y:S01]  /*b3d0*/  @!P6 FMUL R67, R67, R67 ;  /* 0x000000434343e220 */ /* 0x010fe20000400000 */
[----:B------:R-:W-:Y:S01]  /*b3e0*/  FSETP.GEU.AND P6, PT, R75, -126, PT ;  /* 0xc2fc00004b00780b */ /* 0x000fe20003fce000 */
[----:B---3--:R-:W-:Y:S01]  /*b3f0*/  @!P3 FMUL R71, R71, R71 ;  /* 0x000000474747b220 */ /* 0x008fe20000400000 */
[----:B------:R-:W-:-:S07]  /*b400*/  FSETP.GEU.AND P3, PT, R79, -126, PT ;  /* 0xc2fc00004f00780b */ /* 0x000fce0003f6e000 */
[----:B------:R-:W-:Y:S02]  /*b410*/  @!P5 FMUL R74, R74, 0.5 ;  /* 0x3f0000004a4ad820 */ /* 0x000fe40000400000 */
[----:B------:R-:W-:Y:S02]  /*b420*/  @!P2 FMUL R78, R78, 0.5 ;  /* 0x3f0000004e4ea820 */ /* 0x000fe40000400000 */
[----:B------:R-:W-:Y:S02]  /*b430*/  @!P6 FMUL R75, R75, 0.5 ;  /* 0x3f0000004b4be820 */ /* 0x000fe40000400000 */
[----:B------:R-:W1:Y:S01]  /*b440*/  MUFU.EX2 R74, R74 ;  /* 0x0000004a004a7308 */ /* 0x000e620000000800 */
[----:B------:R-:W-:-:S07]  /*b450*/  @!P3 FMUL R79, R79, 0.5 ;  /* 0x3f0000004f4fb820 */ /* 0x000fce0000400000 */
[----:B------:R-:W2:Y:S08]  /*b460*/  MUFU.EX2 R78, R78 ;  /* 0x0000004e004e7308 */ /* 0x000eb00000000800 */
[----:B------:R-:W3:Y:S08]  /*b470*/  MUFU.EX2 R75, R75 ;  /* 0x0000004b004b7308 */ /* 0x000ef00000000800 */
[----:B------:R-:W4:Y:S01]  /*b480*/  MUFU.EX2 R79, R79 ;  /* 0x0000004f004f7308 */ /* 0x000f220000000800 */
        /* <DEDUP_REMOVED lines=8> */
[----:B---3--:R-:W-:Y:S01]  /*b510*/  @!P6 FMUL R75, R75, R75 ;  /* 0x0000004b4b4be220 */ /* 0x008fe20000400000 */
[----:B------:R-:W-:Y:S01]  /*b520*/  FSETP.GEU.AND P6, PT, R83, -126, PT ;  /* 0xc2fc00005300780b */ /* 0x000fe20003fce000 */
[----:B----4-:R-:W-:Y:S01]  /*b530*/  @!P3 FMUL R79, R79, R79 ;  /* 0x0000004f4f4fb220 */ /* 0x010fe20000400000 */
        /* <DEDUP_REMOVED lines=74> */
[----:B------:R-:W-:Y:S01]  /*b9e0*/  FFMA R139, R139, UR7, -R0 ;  /* 0x000000078b8b7c23 */ /* 0x000fe20008000800 */
[----:B------:R-:W-:-:S02]  /*b9f0*/  FSETP.GEU.AND P5, PT, R138, -126, PT ;  /* 0xc2fc00008a00780b */ /* 0x000fc40003fae000 */
        /* <DEDUP_REMOVED lines=30> */
[----:B------:R-:W2:Y:S01]  /*bbe0*/  MUFU.EX2 R142, R142 ;  /* 0x0000008e008e7308 */ /* 0x000ea20000000800 */
[----:B------:R-:W-:-:S07]  /*bbf0*/  FMUL R235, R235, R4 ;  /* 0x00000004ebeb7220 */ /* 0x000fce0000400000 */
[----:B------:R-:W3:Y:S08]  /*bc00*/  MUFU.EX2 R115, R115 ;  /* 0x0000007300737308 */ /* 0x000ef00000000800 */
[----:B------:R-:W4:Y:S01]  /*bc10*/  MUFU.EX2 R127, R127 ;  /* 0x0000007f007f7308 */ /* 0x000f220000000800 */
[----:B------:R-:W-:Y:S01]  /*bc20*/  FMUL R23, R23, R4 ;  /* 0x0000000417177220 */ /* 0x000fe20000400000 */
[--C-:B------:R-:W-:Y:S01]  /*bc30*/  FFMA R118, R118, UR7, -R0.reuse ;  /* 0x0000000776767c23 */ /* 0x100fe20008000800 */
[----:B------:R-:W-:-:S01]  /*bc40*/  FFMA R130, R130, UR7, -R0 ;  /* 0x0000000782827c23 */ /* 0x000fc20008000800 */
[-C--:B------:R-:W-:Y:S01]  /*bc50*/  FMUL R8, R8, R4.reuse ;  /* 0x0000000408087220 */ /* 0x080fe20000400000 */
[----:B------:R3:W-:Y:S01]  /*bc60*/  STL [R1+0x40], R235 ;  /* 0x000040eb01007387 */ /* 0x0007e20000100800 */
[-C--:B------:R-:W-:Y:S01]  /*bc70*/  FMUL R9, R9, R4.reuse ;  /* 0x0000000409097220 */ /* 0x080fe20000400000 */
[----:B------:R-:W-:Y:S01]  /*bc80*/  FMUL R11, R11, R4 ;  /* 0x000000040b0b7220 */ /* 0x000fe20000400000 */
[----:B-1----:R-:W-:Y:S01]  /*bc90*/  @!P5 FMUL R126, R126, R126 ;  /* 0x0000007e7e7ed220 */ /* 0x002fe20000400000 */
[----:B--2---:R-:W-:Y:S01]  /*bca0*/  @!P2 FMUL R142, R142, R142 ;  /* 0x0000008e8e8ea220 */ /* 0x004fe20000400000 */
[----:B------:R-:W-:Y:S01]  /*bcb0*/  FMUL R14, R14, R4 ;  /* 0x000000040e0e7220 */ /* 0x000fe20000400000 */
[--C-:B------:R-:W-:Y:S01]  /*bcc0*/  FFMA R131, R131, UR7, -R0.reuse ;  /* 0x0000000783837c23 */ /* 0x100fe20008000800 */
[----:B------:R-:W-:-:S01]  /*bcd0*/  FFMA R143, R143, UR7, -R0 ;  /* 0x000000078f8f7c23 */ /* 0x000fc20008000800 */
[----:B------:R-:W-:Y:S01]  /*bce0*/  FSETP.GEU.AND P5, PT, R118, -126, PT ;  /* 0xc2fc00007600780b */ /* 0x000fe20003fae000 */
[----:B---3--:R-:W2:Y:S01]  /*bcf0*/  LDL.LU R235, [R1+0x84] ;  /* 0x0000840001eb7983 */ /* 0x008ea20000300800 */
[----:B------:R-:W-:Y:S01]  /*bd00*/  FSETP.GEU.AND P2, PT, R130, -126, PT ;  /* 0xc2fc00008200780b */ /* 0x000fe20003f4e000 */
[----:B------:R-:W-:-:S02]  /*bd10*/  FMUL R12, R12, R4 ;  /* 0x000000040c0c7220 */ /* 0x000fc40000400000 */
[----:B------:R1:W-:Y:S01]  /*bd20*/  STL [R1+0x44], R23 ;  /* 0x0000441701007387 */ /* 0x0003e20000100800 */
[-C--:B------:R-:W-:Y:S01]  /*bd30*/  FMUL R10, R10, R4.reuse ;  /* 0x000000040a0a7220 */ /* 0x080fe20000400000 */
[-C--:B------:R-:W-:Y:S01]  /*bd40*/  FMUL R25, R25, R4.reuse ;  /* 0x0000000419197220 */ /* 0x080fe20000400000 */
[-C--:B------:R-:W-:Y:S01]  /*bd50*/  FMUL R22, R22, R4.reuse ;  /* 0x0000000416167220 */ /* 0x080fe20000400000 */
[----:B------:R-:W-:Y:S01]  /*bd60*/  @!P6 FMUL R115, R115, R115 ;  /* 0x000000737373e220 */ /* 0x000fe20000400000 */
[----:B----4-:R-:W-:Y:S01]  /*bd70*/  @!P3 FMUL R127, R127, R127 ;  /* 0x0000007f7f7fb220 */ /* 0x010fe20000400000 */
[----:B------:R-:W-:Y:S01]  /*bd80*/  FMUL R21, R21, R4 ;  /* 0x0000000415157220 */ /* 0x000fe20000400000 */
[----:B-1----:R1:W5:Y:S01]  /*bd90*/  LDL.LU R23, [R1+0x80] ;  /* 0x0000800001177983 */ /* 0x0023620000300800 */
[----:B------:R-:W-:-:S03]  /*bda0*/  FSETP.GEU.AND P6, PT, R143, -126, PT ;  /* 0xc2fc00008f00780b */ /* 0x000fc60003fce000 */
[----:B------:R-:W-:Y:S01]  /*bdb0*/  STL [R1+0x50], R8 ;  /* 0x0000500801007387 */ /* 0x000fe20000100800 */
[----:B------:R-:W-:-:S03]  /*bdc0*/  FSETP.GEU.AND P3, PT, R131, -126, PT ;  /* 0xc2fc00008300780b */ /* 0x000fc60003f6e000 */
[----:B------:R-:W-:Y:S01]  /*bdd0*/  STL [R1+0x54], R9 ;  /* 0x0000540901007387 */ /* 0x000fe20000100800 */
[----:B------:R-:W-:-:S03]  /*bde0*/  FMUL R20, R20, R4 ;  /* 0x0000000414147220 */ /* 0x000fc60000400000 */
[----:B------:R-:W-:Y:S01]  /*bdf0*/  STL [R1+0x60], R11 ;  /* 0x0000600b01007387 */ /* 0x000fe20000100800 */
[----:B------:R-:W-:Y:S01]  /*be00*/  FMUL R19, R19, R4 ;  /* 0x0000000413137220 */ /* 0x000fe20000400000 */
[----:B------:R-:W-:Y:S02]  /*be10*/  F2FP.SATFINITE.E4M3.F32.PACK_AB_MERGE_C R24, RZ, R24, RZ ;  /* 0x00000018ff18723e */ /* 0x000fe400048070ff */
[----:B------:R-:W-:Y:S01]  /*be20*/  STL [R1+0x64], R14 ;  /* 0x0000640e01007387 */ /* 0x000fe20000100800 */
[----:B------:R-:W-:Y:S01]  /*be30*/  F2FP.SATFINITE.E4M3.F32.PACK_AB_MERGE_C R2, RZ, R2, RZ ;  /* 0x00000002ff02723e */ /* 0x000fe200048070ff */
[-C--:B------:R-:W-:Y:S02]  /*be40*/  FMUL R18, R18, R4.reuse ;  /* 0x0000000412127220 */ /* 0x080fe40000400000 */
[----:B------:R-:W-:Y:S01]  /*be50*/  STL [R1+0x70], R12 ;  /* 0x0000700c01007387 */ /* 0x000fe20000100800 */
[----:B------:R-:W-:-:S03]  /*be60*/  FMUL R16, R16, R4 ;  /* 0x0000000410107220 */ /* 0x000fc60000400000 */
[----:B------:R-:W-:Y:S01]  /*be70*/  STL [R1+0x74], R10 ;  /* 0x0000740a01007387 */ /* 0x000fe20000100800 */
[----:B------:R-:W-:-:S03]  /*be80*/  LOP3.LUT R24, R24, 0xff, RZ, 0xc0, !PT ;  /* 0x000000ff18187812 */ /* 0x000fc600078ec0ff */
[----:B------:R-:W-:Y:S01]  /*be90*/  STL [R1], R25 ;  /* 0x0000001901007387 */ /* 0x000fe20000100800 */
[----:B------:R-:W-:-:S03]  /*bea0*/  LOP3.LUT R2, R2, 0xffff, RZ, 0xc0, !PT ;  /* 0x0000ffff02027812 */ /* 0x000fc600078ec0ff */
[----:B------:R-:W-:Y:S01]  /*beb0*/  STL [R1+0x4], R22 ;  /* 0x0000041601007387 */ /* 0x000fe20000100800 */
[----:B------:R-:W-:-:S03]  /*bec0*/  @!P5 FMUL R118, R118, 0.5 ;  /* 0x3f0000007676d820 */ /* 0x000fc60000400000 */
[----:B------:R-:W-:Y:S01]  /*bed0*/  STL [R1+0x10], R21 ;  /* 0x0000101501007387 */ /* 0x000fe20000100800 */
[----:B------:R-:W-:-:S03]  /*bee0*/  @!P2 FMUL R130, R130, 0.5 ;  /* 0x3f0000008282a820 */ /* 0x000fc60000400000 */
[----:B------:R-:W-:Y:S01]  /*bef0*/  STL [R1+0x14], R20 ;  /* 0x0000141401007387 */ /* 0x000fe20000100800 */
[----:B------:R-:W-:-:S03]  /*bf00*/  PRMT R24, R2, 0x7604, R24 ;  /* 0x0000760402187816 */ /* 0x000fc60000000018 */
[----:B------:R-:W-:Y:S01]  /*bf10*/  STL [R1+0x20], R19 ;  /* 0x0000201301007387 */ /* 0x000fe20000100800 */
[----:B------:R-:W-:-:S03]  /*bf20*/  FADD R2, R58, R122 ;  /* 0x0000007a3a027221 */ /* 0x000fc60000000000 */
[----:B------:R-:W-:Y:S04]  /*bf30*/  STL [R1+0x24], R18 ;  /* 0x0000241201007387 */ /* 0x000fe80000100800 */
[----:B------:R3:W-:Y:S01]  /*bf40*/  STL [R1+0x30], R16 ;  /* 0x0000301001007387 */ /* 0x0007e20000100800 */
[----:B------:R-:W-:Y:S01]  /*bf50*/  @!P6 FMUL R143, R143, 0.5 ;  /* 0x3f0000008f8fe820 */ /* 0x000fe20000400000 */
[----:B------:R-:W-:Y:S01]  /*bf60*/  @!P3 FMUL R131, R131, 0.5 ;  /* 0x3f0000008383b820 */ /* 0x000fe20000400000 */
[----:B------:R-:W4:Y:S01]  /*bf70*/  MUFU.EX2 R118, R118 ;  /* 0x0000007600767308 */ /* 0x000f220000000800 */
[-C--:B------:R-:W-:Y:S01]  /*bf80*/  FMUL R15, R15, R4.reuse ;  /* 0x000000040f0f7220 */ /* 0x080fe20000400000 */
[----:B------:R-:W-:Y:S01]  /*bf90*/  FMUL R216, R216, R4 ;  /* 0x00000004d8d87220 */ /* 0x000fe20000400000 */
[----:B---3--:R-:W-:-:S01]  /*bfa0*/  FADD R16, -R5, R13 ;  /* 0x0000000d05107221 */ /* 0x008fc20000000100 */
[----:B------:R-:W-:-:S04]  /*bfb0*/  FADD R5, R26, R90 ;  /* 0x0000005a1a057221 */ /* 0x000fc80000000000 */
[----:B------:R-:W3:Y:S01]  /*bfc0*/  MUFU.EX2 R130, R130 ;  /* 0x0000008200827308 */ /* 0x000ee20000000800 */
[-C--:B------:R-:W-:Y:S01]  /*bfd0*/  FMUL R217, R217, R4.reuse ;  /* 0x00000004d9d97220 */ /* 0x080fe20000400000 */
        /* <DEDUP_REMOVED lines=37> */
[----:B------:R-:W-:Y:S01]  /*c230*/  FMUL R165, R165, R4 ;  /* 0x00000004a5a57220 */ /* 0x000fe20000400000 */
[----:B------:R-:W-:Y:S01]  /*c240*/  FFMA R234, R4, R234, R7 ;  /* 0x000000ea04ea7223 */ /* 0x000fe20000000007 */
[----:B------:R-:W-:-:S01]  /*c250*/  FADD R5, R5, R2 ;  /* 0x0000000205057221 */ /* 0x000fc20000000000 */
[----:B------:R-:W-:Y:S01]  /*c260*/  FADD R2, R42, R106 ;  /* 0x0000006a2a027221 */ /* 0x000fe20000000000 */
[----:B------:R-:W-:-:S01]  /*c270*/  FADD R4, R74, R138 ;  /* 0x0000008a4a047221 */ /* 0x000fc20000000000 */
[----:B------:R-:W1:Y:S03]  /*c280*/  MUFU.EX2 R143, R143 ;  /* 0x0000008f008f7308 */ /* 0x000e660000000800 */
[----:B------:R-:W-:-:S01]  /*c290*/  FADD R2, R2, R4 ;  /* 0x0000000402027221 */ /* 0x000fc20000000000 */
[----:B------:R4:W-:Y:S04]  /*c2a0*/  STL [R1+0x34], R15 ;  /* 0x0000340f01007387 */ /* 0x0009e80000100800 */
[----:B------:R-:W1:Y:S01]  /*c2b0*/  MUFU.EX2 R131, R131 ;  /* 0x0000008300837308 */ /* 0x000e620000000800 */
[----:B------:R-:W-:-:S01]  /*c2c0*/  FFMA R146, R146, UR7, -R0 ;  /* 0x0000000792927c23 */ /* 0x000fc20008000800 */
[----:B------:R-:W-:Y:S01]  /*c2d0*/  FFMA R147, R147, UR7, -R0 ;  /* 0x0000000793937c23 */ /* 0x000fe20008000800 */
[----:B----4-:R-:W-:-:S01]  /*c2e0*/  FADD R15, R5, R2 ;  /* 0x00000002050f7221 */ /* 0x010fc20000000000 */
[----:B------:R-:W-:Y:S01]  /*c2f0*/  FADD R5, R27, R91 ;  /* 0x0000005b1b057221 */ /* 0x000fe20000000000 */
[----:B------:R-:W-:-:S01]  /*c300*/  FADD R2, R59, R123 ;  /* 0x0000007b3b027221 */ /* 0x000fc20000000000 */
[----:B------:R-:W-:Y:S01]  /*c310*/  FADD R4, R75, R139 ;  /* 0x0000008b4b047221 */ /* 0x000fe20000000000 */
[----:B------:R-:W-:-:S02]  /*c320*/  @!P5 FMUL R118, R118, R118 ;  /* 0x000000767676d220 */ /* 0x000fc40000400000 */
[----:B------:R-:W-:Y:S01]  /*c330*/  FADD R5, R5, R2 ;  /* 0x0000000205057221 */ /* 0x000fe20000000000 */
[----:B------:R-:W-:-:S01]  /*c340*/  FADD R2, R43, R107 ;  /* 0x0000006b2b027221 */ /* 0x000fc20000000000 */
[----:B---3--:R-:W-:Y:S01]  /*c350*/  @!P2 FMUL R130, R130, R130 ;  /* 0x000000828282a220 */ /* 0x008fe20000400000 */
[----:B------:R-:W-:-:S01]  /*c360*/  FFMA R134, R134, UR7, -R0 ;  /* 0x0000000786867c23 */ /* 0x000fc20008000800 */
[----:B------:R-:W-:Y:S01]  /*c370*/  FFMA R150, R150, UR7, -R0 ;  /* 0x0000000796967c23 */ /* 0x000fe20008000800 */
[----:B------:R-:W-:Y:S02]  /*c380*/  FSETP.GEU.AND P5, PT, R146, -126, PT ;  /* 0xc2fc00009200780b */ /* 0x000fe40003fae000 */
[----:B------:R-:W-:Y:S01]  /*c390*/  FSETP.GEU.AND P2, PT, R147, -126, PT ;  /* 0xc2fc00009300780b */ /* 0x000fe20003f4e000 */
[----:B------:R-:W-:-:S01]  /*c3a0*/  FADD R2, R2, R4 ;  /* 0x0000000402027221 */ /* 0x000fc20000000000 */
[----:B-1----:R-:W-:Y:S01]  /*c3b0*/  @!P6 FMUL R143, R143, R143 ;  /* 0x0000008f8f8fe220 */ /* 0x002fe20000400000 */
[----:B------:R-:W-:Y:S01]  /*c3c0*/  @!P3 FMUL R131, R131, R131 ;  /* 0x000000838383b220 */ /* 0x000fe20000400000 */
[----:B------:R-:W-:Y:S01]  /*c3d0*/  FSETP.GEU.AND P6, PT, R134, -126, PT ;  /* 0xc2fc00008600780b */ /* 0x000fe20003fce000 */
[----:B------:R-:W-:-:S01]  /*c3e0*/  FADD R14, R5, R2 ;  /* 0x00000002050e7221 */ /* 0x000fc20000000000 */
[----:B------:R-:W-:Y:S01]  /*c3f0*/  FSETP.GEU.AND P3, PT, R150, -126, PT ;  /* 0xc2fc00009600780b */ /* 0x000fe20003f6e000 */
[----:B------:R-:W-:-:S01]  /*c400*/  FADD R5, R30, R94 ;  /* 0x0000005e1e057221 */ /* 0x000fc20000000000 */
[----:B------:R-:W-:Y:S01]  /*c410*/  FADD R2, R62, R126 ;  /* 0x0000007e3e027221 */ /* 0x000fe20000000000 */
[----:B------:R-:W-:-:S03]  /*c420*/  FADD R4, R78, R142 ;  /* 0x0000008e4e047221 */ /* 0x000fc60000000000 */
[----:B------:R-:W-:Y:S01]  /*c430*/  FADD R5, R5, R2 ;  /* 0x0000000205057221 */ /* 0x000fe20000000000 */
[----:B------:R-:W-:-:S01]  /*c440*/  FADD R2, R46, R110 ;  /* 0x0000006e2e027221 */ /* 0x000fc20000000000 */
[----:B------:R-:W-:Y:S01]  /*c450*/  @!P5 FMUL R146, R146, 0.5 ;  /* 0x3f0000009292d820 */ /* 0x000fe20000400000 */
[----:B------:R-:W-:Y:S02]  /*c460*/  @!P2 FMUL R147, R147, 0.5 ;  /* 0x3f0000009393a820 */ /* 0x000fe40000400000 */
[----:B------:R-:W-:Y:S01]  /*c470*/  FADD R2, R2, R4 ;  /* 0x0000000402027221 */ /* 0x000fe20000000000 */
[----:B------:R-:W-:Y:S01]  /*c480*/  @!P6 FMUL R134, R134, 0.5 ;  /* 0x3f0000008686e820 */ /* 0x000fe20000400000 */
[----:B------:R-:W-:Y:S01]  /*c490*/  @!P3 FMUL R150, R150, 0.5 ;  /* 0x3f0000009696b820 */ /* 0x000fe20000400000 */
[----:B------:R-:W1:Y:S01]  /*c4a0*/  MUFU.EX2 R146, R146 ;  /* 0x0000009200927308 */ /* 0x000e620000000800 */
[----:B------:R-:W-:-:S01]  /*c4b0*/  FADD R13, R5, R2 ;  /* 0x00000002050d7221 */ /* 0x000fc20000000000 */
[----:B------:R-:W-:Y:S01]  /*c4c0*/  FADD R5, R31, R95 ;  /* 0x0000005f1f057221 */ /* 0x000fe20000000000 */
[----:B------:R-:W-:-:S05]  /*c4d0*/  FADD R2, R63, R127 ;  /* 0x0000007f3f027221 */ /* 0x000fca0000000000 */
[----:B------:R-:W3:Y:S01]  /*c4e0*/  MUFU.EX2 R147, R147 ;  /* 0x0000009300937308 */ /* 0x000ee20000000800 */
[----:B------:R-:W-:-:S01]  /*c4f0*/  FADD R5, R5, R2 ;  /* 0x0000000205057221 */ /* 0x000fc20000000000 */
[----:B------:R-:W-:Y:S01]  /*c500*/  FADD R2, R47, R111 ;  /* 0x0000006f2f027221 */ /* 0x000fe20000000000 */
[----:B------:R-:W-:-:S05]  /*c510*/  FADD R4, R79, R143 ;  /* 0x0000008f4f047221 */ /* 0x000fca0000000000 */
[----:B------:R-:W4:Y:S01]  /*c520*/  MUFU.EX2 R134, R134 ;  /* 0x0000008600867308 */ /* 0x000f220000000800 */
[----:B------:R-:W-:-:S07]  /*c530*/  FADD R2, R2, R4 ;  /* 0x0000000402027221 */ /* 0x000fce0000000000 */
[----:B------:R-:W4:Y:S01]  /*c540*/  MUFU.EX2 R150, R150 ;  /* 0x0000009600967308 */ /* 0x000f220000000800 */
[----:B------:R-:W-:-:S01]  /*c550*/  FFMA R135, R135, UR7, -R0 ;  /* 0x0000000787877c23 */ /* 0x000fc20008000800 */
[----:B------:R-:W-:Y:S01]  /*c560*/  FADD R12, R5, R2 ;  /* 0x00000002050c7221 */ /* 0x000fe20000000000 */
[----:B------:R-:W-:-:S01]  /*c570*/  FADD R5, R34, R98 ;  /* 0x0000006222057221 */ /* 0x000fc20000000000 */
[----:B------:R-:W-:Y:S01]  /*c580*/  FADD R2, R66, R130 ;  /* 0x0000008242027221 */ /* 0x000fe20000000000 */
[----:B------:R-:W-:-:S01]  /*c590*/  FFMA R87, R87, UR7, -R0 ;  /* 0x0000000757577c23 */ /* 0x000fc20008000800 */
[--C-:B------:R-:W-:Y:S01]  /*c5a0*/  FFMA R119, R119, UR7, -R0.reuse ;  /* 0x0000000777777c23 */ /* 0x100fe20008000800 */
[----:B-1----:R-:W-:Y:S01]  /*c5b0*/  @!P5 FMUL R146, R146, R146 ;  /* 0x000000929292d220 */ /* 0x002fe20000400000 */
[----:B---3--:R-:W-:Y:S01]  /*c5c0*/  @!P2 FMUL R147, R147, R147 ;  /* 0x000000939393a220 */ /* 0x008fe20000400000 */
[----:B------:R-:W-:-:S01]  /*c5d0*/  FFMA R0, R151, UR7, -R0 ;  /* 0x0000000797007c23 */ /* 0x000fc20008000800 */
[----:B------:R-:W-:Y:S01]  /*c5e0*/  FSETP.GEU.AND P2, PT, R135, -126, PT ;  /* 0xc2fc00008700780b */ /* 0x000fe20003f4e000 */
[----:B------:R-:W-:-:S01]  /*c5f0*/  FADD R5, R5, R2 ;  /* 0x0000000205057221 */ /* 0x000fc20000000000 */
[----:B------:R-:W-:Y:S01]  /*c600*/  FADD R2, R50, R114 ;  /* 0x0000007232027221 */ /* 0x000fe20000000000 */
[----:B------:R-:W-:-:S01]  /*c610*/  FADD R4, R82, R146 ;  /* 0x0000009252047221 */ /* 0x000fc20000000000 */
[----:B----4-:R-:W-:Y:S01]  /*c620*/  @!P6 FMUL R134, R134, R134 ;  /* 0x000000868686e220 */ /* 0x010fe20000400000 */
[----:B------:R-:W-:Y:S01]  /*c630*/  FSETP.GEU.AND P5, PT, R87, -126, PT ;  /* 0xc2fc00005700780b */ /* 0x000fe20003fae000 */
[----:B------:R-:W3:Y:S01]  /*c640*/  LDL.LU R151, [R1+0x38] ;  /* 0x0000380001977983 */ /* 0x000ee20000300800 */
[----:B------:R-:W-:Y:S01]  /*c650*/  @!P3 FMUL R150, R150, R150 ;  /* 0x000000969696b220 */ /* 0x000fe20000400000 */
[----:B------:R-:W-:-:S02]  /*c660*/  FSETP.GEU.AND P6, PT, R119, -126, PT ;  /* 0xc2fc00007700780b */ /* 0x000fc40003fce000 */
[----:B------:R-:W-:Y:S01]  /*c670*/  FSETP.GEU.AND P3, PT, R0, -126, PT ;  /* 0xc2fc00000000780b */ /* 0x000fe20003f6e000 */
[----:B------:R-:W-:Y:S02]  /*c680*/  FADD R2, R2, R4 ;  /* 0x0000000402027221 */ /* 0x000fe40000000000 */
[----:B------:R-:W-:Y:S02]  /*c690*/  @!P2 FMUL R135, R135, 0.5 ;  /* 0x3f0000008787a820 */ /* 0x000fe40000400000 */
[----:B------:R-:W-:Y:S01]  /*c6a0*/  FADD R11, R5, R2 ;  /* 0x00000002050b7221 */ /* 0x000fe20000000000 */
[----:B------:R-:W-:-:S01]  /*c6b0*/  FADD R5, R35, R99 ;  /* 0x0000006323057221 */ /* 0x000fc20000000000 */
[----:B------:R-:W-:Y:S01]  /*c6c0*/  FADD R2, R67, R131 ;  /* 0x0000008343027221 */ /* 0x000fe20000000000 */
[----:B------:R-:W-:-:S01]  /*c6d0*/  FADD R4, R83, R147 ;  /* 0x0000009353047221 */ /* 0x000fc20000000000 */
[----:B------:R-:W-:Y:S02]  /*c6e0*/  @!P5 FMUL R87, R87, 0.5 ;  /* 0x3f0000005757d820 */ /* 0x000fe40000400000 */
[----:B------:R-:W-:-:S01]  /*c6f0*/  FADD R5, R5, R2 ;  /* 0x0000000205057221 */ /* 0x000fc20000000000 */
[----:B------:R-:W-:Y:S01]  /*c700*/  FADD R2, R51, R115 ;  /* 0x0000007333027221 */ /* 0x000fe20000000000 */
[----:B------:R-:W-:Y:S01]  /*c710*/  @!P6 FMUL R119, R119, 0.5 ;  /* 0x3f0000007777e820 */ /* 0x000fe20000400000 */
[----:B------:R-:W-:Y:S01]  /*c720*/  @!P3 FMUL R0, R0, 0.5 ;  /* 0x3f0000000000b820 */ /* 0x000fe20000400000 */
[----:B------:R-:W1:Y:S01]  /*c730*/  MUFU.EX2 R135, R135 ;  /* 0x0000008700877308 */ /* 0x000e620000000800 */
[----:B------:R-:W-:-:S04]  /*c740*/  FADD R2, R2, R4 ;  /* 0x0000000402027221 */ /* 0x000fc80000000000 */
[----:B------:R-:W-:Y:S01]  /*c750*/  FADD R10, R5, R2 ;  /* 0x00000002050a7221 */ /* 0x000fe20000000000 */
[----:B------:R-:W-:-:S02]  /*c760*/  FADD R5, R38, R102 ;  /* 0x0000006626057221 */ /* 0x000fc40000000000 */
[----:B------:R-:W4:Y:S01]  /*c770*/  MUFU.EX2 R87, R87 ;  /* 0x0000005700577308 */ /* 0x000f220000000800 */
[----:B------:R-:W-:-:S07]  /*c780*/  FADD R2, R70, R134 ;  /* 0x0000008646027221 */ /* 0x000fce0000000000 */
[----:B------:R-:W4:Y:S01]  /*c790*/  MUFU.EX2 R119, R119 ;  /* 0x0000007700777308 */ /* 0x000f220000000800 */
[----:B------:R-:W-:-:S07]  /*c7a0*/  FADD R5, R5, R2 ;  /* 0x0000000205057221 */ /* 0x000fce0000000000 */
[----:B------:R-:W4:Y:S01]  /*c7b0*/  MUFU.EX2 R0, R0 ;  /* 0x0000000000007308 */ /* 0x000f220000000800 */
[----:B------:R-:W-:-:S01]  /*c7c0*/  FADD R2, R54, R118 ;  /* 0x0000007636027221 */ /* 0x000fc20000000000 */
[----:B------:R-:W-:Y:S01]  /*c7d0*/  FADD R4, R86, R150 ;  /* 0x0000009656047221 */ /* 0x000fe20000000000 */
[----:B-1----:R-:W-:-:S03]  /*c7e0*/  @!P2 FMUL R135, R135, R135 ;  /* 0x000000878787a220 */ /* 0x002fc60000400000 */
[----:B------:R-:W-:Y:S01]  /*c7f0*/  FADD R2, R2, R4 ;  /* 0x0000000402027221 */ /* 0x000fe20000000000 */
[----:B------:R-:W-:-:S01]  /*c800*/  FADD R4, R71, R135 ;  /* 0x0000008747047221 */ /* 0x000fc20000000000 */
[----:B----4-:R-:W-:Y:S02]  /*c810*/  @!P5 FMUL R87, R87, R87 ;  /* 0x000000575757d220 */ /* 0x010fe40000400000 */
[----:B------:R-:W-:-:S01]  /*c820*/  FADD R9, R5, R2 ;  /* 0x0000000205097221 */ /* 0x000fc20000000000 */
[----:B------:R-:W-:Y:S01]  /*c830*/  FADD R2, R39, R103 ;  /* 0x0000006727027221 */ /* 0x000fe20000000000 */
[----:B------:R-:W-:Y:S01]  /*c840*/  @!P6 FMUL R119, R119, R119 ;  /* 0x000000777777e220 */ /* 0x000fe20000400000 */
[----:B------:R-:W-:Y:S02]  /*c850*/  @!P3 FMUL R0, R0, R0 ;  /* 0x000000000000b220 */ /* 0x000fe40000400000 */
[----:B------:R-:W-:-:S01]  /*c860*/  FADD R2, R2, R4 ;  /* 0x0000000402027221 */ /* 0x000fc20000000000 */
[----:B------:R-:W-:Y:S01]  /*c870*/  FADD R5, R55, R119 ;  /* 0x0000007737057221 */ /* 0x000fe20000000000 */
[----:B------:R-:W-:-:S04]  /*c880*/  FADD R4, R87, R0 ;  /* 0x0000000057047221 */ /* 0x000fc80000000000 */
[----:B------:R-:W-:-:S04]  /*c890*/  FADD R4, R5, R4 ;  /* 0x0000000405047221 */ /* 0x000fc80000000000 */
[----:B------:R-:W-:Y:S01]  /*c8a0*/  FADD R8, R2, R4 ;  /* 0x0000000402087221 */ /* 0x000fe20000000000 */
[----:B------:R-:W-:Y:S02]  /*c8b0*/  F2FP.SATFINITE.E4M3.F32.PACK_AB_MERGE_C R2, RZ, R32, RZ ;  /* 0x00000020ff02723e */ /* 0x000fe400048070ff */
[----:B------:R-:W-:Y:S02]  /*c8c0*/  F2FP.SATFINITE.E4M3.F32.PACK_AB_MERGE_C R4, RZ, R33, RZ ;  /* 0x00000021ff04723e */ /* 0x000fe400048070ff */
[----:B------:R-:W-:Y:S02]  /*c8d0*/  F2FP.SATFINITE.E4M3.F32.PACK_AB_MERGE_C R7, RZ, R28, RZ ;  /* 0x0000001cff07723e */ /* 0x000fe400048070ff */
[----:B------:R-:W-:Y:S02]  /*c8e0*/  F2FP.SATFINITE.E4M3.F32.PACK_AB_MERGE_C R5, RZ, R29, RZ ;  /* 0x0000001dff05723e */ /* 0x000fe400048070ff */
[----:B------:R-:W-:Y:S02]  /*c8f0*/  LOP3.LUT R2, R2, 0xff, RZ, 0xc0, !PT ;  /* 0x000000ff02027812 */ /* 0x000fe400078ec0ff */
[----:B------:R-:W-:-:S02]  /*c900*/  LOP3.LUT R4, R4, 0xffff, RZ, 0xc0, !PT ;  /* 0x0000ffff04047812 */ /* 0x000fc400078ec0ff */
[----:B------:R-:W-:Y:S02]  /*c910*/  F2FP.SATFINITE.E4M3.F32.PACK_AB_MERGE_C R48, RZ, R48, RZ ;  /* 0x00000030ff30723e */ /* 0x000fe400048070ff */
[----:B------:R-:W-:Y:S02]  /*c920*/  F2FP.SATFINITE.E4M3.F32.PACK_AB_MERGE_C R49, RZ, R49, RZ ;  /* 0x00000031ff31723e */ /* 0x000fe400048070ff */
[----:B------:R-:W-:Y:S02]  /*c930*/  F2FP.SATFINITE.E4M3.F32.PACK_AB_MERGE_C R45, RZ, R45, RZ ;  /* 0x0000002dff2d723e */ /* 0x000fe400048070ff */
[----:B------:R-:W-:Y:S02]  /*c940*/  LOP3.LUT R7, R7, 0xff, RZ, 0xc0, !PT ;  /* 0x000000ff07077812 */ /* 0x000fe400078ec0ff */
[----:B------:R-:W-:Y:S02]  /*c950*/  LOP3.LUT R5, R5, 0xffff, RZ, 0xc0, !PT ;  /* 0x0000ffff05057812 */ /* 0x000fe400078ec0ff */
[----:B------:R-:W-:-:S02]  /*c960*/  F2FP.SATFINITE.E4M3.F32.PACK_AB_MERGE_C R52, RZ, R52, RZ ;  /* 0x00000034ff34723e */ /* 0x000fc400048070ff */
[----:B------:R-:W-:Y:S02]  /*c970*/  PRMT R21, R4, 0x7604, R2 ;  /* 0x0000760404157816 */ /* 0x000fe40000000002 */
[----:B------:R-:W-:Y:S02]  /*c980*/  LOP3.LUT R48, R48, 0xff, RZ, 0xc0, !PT ;  /* 0x000000ff30307812 */ /* 0x000fe400078ec0ff */
[----:B------:R-:W-:Y:S02]  /*c990*/  F2FP.SATFINITE.E4M3.F32.PACK_AB_MERGE_C R53, RZ, R53, RZ ;  /* 0x00000035ff35723e */ /* 0x000fe400048070ff */
[----:B------:R-:W-:Y:S02]  /*c9a0*/  F2FP.SATFINITE.E4M3.F32.PACK_AB_MERGE_C R56, RZ, R56, RZ ;  /* 0x00000038ff38723e */ /* 0x000fe400048070ff */
[----:B------:R-:W-:Y:S02]  /*c9b0*/  LOP3.LUT R2, R49, 0xffff, RZ, 0xc0, !PT ;  /* 0x0000ffff31027812 */ /* 0x000fe400078ec0ff */
[----:B------:R-:W-:-:S02]  /*c9c0*/  F2FP.SATFINITE.E4M3.F32.PACK_AB_MERGE_C R57, RZ, R57, RZ ;  /* 0x00000039ff39723e */ /* 0x000fc400048070ff */
[----:B------:R-:W-:Y:S02]  /*c9d0*/  F2FP.SATFINITE.E4M3.F32.PACK_AB_MERGE_C R60, RZ, R60, RZ ;  /* 0x0000003cff3c723e */ /* 0x000fe400048070ff */
[----:B------:R-:W-:Y:S02]  /*c9e0*/  PRMT R22, R5, 0x7604, R7 ;  /* 0x0000760405167816 */ /* 0x000fe40000000007 */
[----:B------:R-:W-:Y:S02]  /*c9f0*/  LOP3.LUT R4, R45, 0xffff, RZ, 0xc0, !PT ;  /* 0x0000ffff2d047812 */ /* 0x000fe400078ec0ff */
[----:B------:R-:W-:Y:S01]  /*ca00*/  LOP3.LUT R52, R52, 0xff, RZ, 0xc0, !PT ;  /* 0x000000ff34347812 */ /* 0x000fe200078ec0ff */
[----:B------:R-:W4:Y:S01]  /*ca10*/  LDL.LU R45, [R1+0x2c] ;  /* 0x00002c00012d7983 */ /* 0x000f220000300800 */
[----:B------:R-:W-:Y:S02]  /*ca20*/  F2FP.SATFINITE.E4M3.F32.PACK_AB_MERGE_C R61, RZ, R61, RZ ;  /* 0x0000003dff3d723e */ /* 0x000fe400048070ff */
[----:B------:R-:W-:Y:S01]  /*ca30*/  F2FP.SATFINITE.E4M3.F32.PACK_AB_MERGE_C R65, RZ, R65, RZ ;  /* 0x00000041ff41723e */ /* 0x000fe200048070ff */
[----:B------:R-:W2:Y:S01]  /*ca40*/  LDL.LU R49, [R1+0x28] ;  /* 0x0000280001317983 */ /* 0x000ea20000300800 */
[----:B------:R-:W-:-:S02]  /*ca50*/  LOP3.LUT R7, R53, 0xffff, RZ, 0xc0, !PT ;  /* 0x0000ffff35077812 */ /* 0x000fc400078ec0ff */
[----:B------:R-:W-:Y:S02]  /*ca60*/  LOP3.LUT R56, R56, 0xff, RZ, 0xc0, !PT ;  /* 0x000000ff38387812 */ /* 0x000fe400078ec0ff */
[----:B------:R-:W-:Y:S02]  /*ca70*/  F2FP.SATFINITE.E4M3.F32.PACK_AB_MERGE_C R64, RZ, R64, RZ ;  /* 0x00000040ff40723e */ /* 0x000fe400048070ff */
[----:B------:R-:W-:Y:S02]  /*ca80*/  F2FP.SATFINITE.E4M3.F32.PACK_AB_MERGE_C R69, RZ, R69, RZ ;  /* 0x00000045ff45723e */ /* 0x000fe400048070ff */
[----:B------:R-:W-:Y:S02]  /*ca90*/  PRMT R2, R2, 0x7604, R48 ;  /* 0x0000760402027816 */ /* 0x000fe40000000030 */
[----:B------:R-:W-:Y:S01]  /*caa0*/  LOP3.LUT R5, R57, 0xffff, RZ, 0xc0, !PT ;  /* 0x0000ffff39057812 */ /* 0x000fe200078ec0ff */
[----:B------:R-:W3:Y:S01]  /*cab0*/  LDL.LU R48, [R1+0x1c] ;  /* 0x00001c0001307983 */ /* 0x000ee20000300800 */
[----:B------:R-:W-:-:S02]  /*cac0*/  F2FP.SATFINITE.E4M3.F32.PACK_AB_MERGE_C R68, RZ, R68, RZ ;  /* 0x00000044ff44723e */ /* 0x000fc400048070ff */
[----:B------:R-:W-:Y:S01]  /*cad0*/  F2FP.SATFINITE.E4M3.F32.PACK_AB_MERGE_C R73, RZ, R73, RZ ;  /* 0x00000049ff49723e */ /* 0x000fe200048070ff */
[----:B------:R-:W4:Y:S01]  /*cae0*/  LDL.LU R53, [R1+0x18] ;  /* 0x0000180001357983 */ /* 0x000f220000300800 */
[----:B------:R-:W-:Y:S02]  /*caf0*/  LOP3.LUT R60, R60, 0xff, RZ, 0xc0, !PT ;  /* 0x000000ff3c3c7812 */ /* 0x000fe400078ec0ff */
[----:B------:R-:W-:Y:S01]  /*cb00*/  F2FP.SATFINITE.E4M3.F32.PACK_AB_MERGE_C R72, RZ, R72, RZ ;  /* 0x00000048ff48723e */ /* 0x000fe200048070ff */
[----:B------:R-:W2:Y:S01]  /*cb10*/  LDL.LU R57, [R1+0xc] ;  /* 0x00000c0001397983 */ /* 0x000ea20000300800 */
[----:B------:R-:W-:Y:S02]  /*cb20*/  F2FP.SATFINITE.E4M3.F32.PACK_AB_MERGE_C R77, RZ, R77, RZ ;  /* 0x0000004dff4d723e */ /* 0x000fe400048070ff */
[----:B------:R-:W-:Y:S02]  /*cb30*/  LOP3.LUT R20, R61, 0xffff, RZ, 0xc0, !PT ;  /* 0x0000ffff3d147812 */ /* 0x000fe400078ec0ff */
[----:B------:R-:W-:-:S02]  /*cb40*/  LOP3.LUT R65, R65, 0xffff, RZ, 0xc0, !PT ;  /* 0x0000ffff41417812 */ /* 0x000fc400078ec0ff */
[----:B------:R-:W-:Y:S02]  /*cb50*/  F2FP.SATFINITE.E4M3.F32.PACK_AB_MERGE_C R76, RZ, R76, RZ ;  /* 0x0000004cff4c723e */ /* 0x000fe400048070ff */
[----:B------:R-:W-:Y:S02]  /*cb60*/  F2FP.SATFINITE.E4M3.F32.PACK_AB_MERGE_C R81, RZ, R81, RZ ;  /* 0x00000051ff51723e */ /* 0x000fe400048070ff */
[----:B------:R-:W-:Y:S02]  /*cb70*/  PRMT R7, R7, 0x7604, R52 ;  /* 0x0000760407077816 */ /* 0x000fe40000000034 */
[----:B------:R-:W-:Y:S01]  /*cb80*/  LOP3.LUT R64, R64, 0xff, RZ, 0xc0, !PT ;  /* 0x000000ff40407812 */ /* 0x000fe200078ec0ff */
[----:B------:R-:W3:Y:S01]  /*cb90*/  LDL.LU R52, [R1+0x8] ;  /* 0x0000080001347983 */ /* 0x000ee20000300800 */
[----:B------:R-:W-:Y:S02]  /*cba0*/  LOP3.LUT R69, R69, 0xffff, RZ, 0xc0, !PT ;  /* 0x0000ffff45457812 */ /* 0x000fe400078ec0ff */
[----:B------:R-:W-:-:S02]  /*cbb0*/  F2FP.SATFINITE.E4M3.F32.PACK_AB_MERGE_C R80, RZ, R80, RZ ;  /* 0x00000050ff50723e */ /* 0x000fc400048070ff */
[----:B------:R-:W-:Y:S02]  /*cbc0*/  PRMT R5, R5, 0x7604, R56 ;  /* 0x0000760405057816 */ /* 0x000fe40000000038 */
[----:B------:R-:W-:Y:S01]  /*cbd0*/  LOP3.LUT R68, R68, 0xff, RZ, 0xc0, !PT ;  /* 0x000000ff44447812 */ /* 0x000fe200078ec0ff */
[----:B------:R-:W4:Y:S01]  /*cbe0*/  LDL.LU R56, [R1+0x7c] ;  /* 0x00007c0001387983 */ /* 0x000f220000300800 */
[----:B------:R-:W-:Y:S02]  /*cbf0*/  LOP3.LUT R73, R73, 0xffff, RZ, 0xc0, !PT ;  /* 0x0000ffff49497812 */ /* 0x000fe400078ec0ff */
[----:B------:R-:W-:Y:S01]  /*cc00*/  LOP3.LUT R72, R72, 0xff, RZ, 0xc0, !PT ;  /* 0x000000ff48487812 */ /* 0x000fe200078ec0ff */
[----:B------:R-:W2:Y:S01]  /*cc10*/  LDL.LU R61, [R1+0x78] ;  /* 0x00007800013d7983 */ /* 0x000ea20000300800 */
[----:B------:R-:W-:Y:S02]  /*cc20*/  LOP3.LUT R77, R77, 0xffff, RZ, 0xc0, !PT ;  /* 0x0000ffff4d4d7812 */ /* 0x000fe400078ec0ff */
[----:B------:R-:W-:-:S02]  /*cc30*/  PRMT R20, R20, 0x7604, R60 ;  /* 0x0000760414147816 */ /* 0x000fc4000000003c */
[----:B------:R-:W-:Y:S01]  /*cc40*/  LOP3.LUT R76, R76, 0xff, RZ, 0xc0, !PT ;  /* 0x000000ff4c4c7812 */ /* 0x000fe200078ec0ff */
[----:B------:R-:W3:Y:S01]  /*cc50*/  LDL.LU R60, [R1+0x6c] ;  /* 0x00006c00013c7983 */ /* 0x000ee20000300800 */
[----:B------:R-:W-:Y:S02]  /*cc60*/  LOP3.LUT R81, R81, 0xffff, RZ, 0xc0, !PT ;  /* 0x0000ffff51517812 */ /* 0x000fe400078ec0ff */
[----:B------:R-:W-:Y:S02]  /*cc70*/  PRMT R64, R65, 0x7604, R64 ;  /* 0x0000760441407816 */ /* 0x000fe40000000040 */
[----:B------:R-:W-:Y:S01]  /*cc80*/  LOP3.LUT R80, R80, 0xff, RZ, 0xc0, !PT ;  /* 0x000000ff50507812 */ /* 0x000fe200078ec0ff */
[----:B------:R-:W4:Y:S01]  /*cc90*/  LDL.LU R65, [R1+0x68] ;  /* 0x0000680001417983 */ /* 0x000f220000300800 */
[----:B------:R-:W-:Y:S02]  /*cca0*/  PRMT R68, R69, 0x7604, R68 ;  /* 0x0000760445447816 */ /* 0x000fe40000000044 */
[----:B------:R-:W-:Y:S01]  /*ccb0*/  PRMT R72, R73, 0x7604, R72 ;  /* 0x0000760449487816 */ /* 0x000fe20000000048 */
[----:B------:R-:W2:Y:S01]  /*ccc0*/  LDL.LU R69, [R1+0x5c] ;  /* 0x00005c0001457983 */ /* 0x000ea20000300800 */
[----:B------:R-:W-:-:S02]  /*ccd0*/  PRMT R76, R77, 0x7604, R76 ;  /* 0x000076044d4c7816 */ /* 0x000fc4000000004c */
[----:B------:R-:W-:Y:S01]  /*cce0*/  PRMT R80, R81, 0x7604, R80 ;  /* 0x0000760451507816 */ /* 0x000fe20000000050 */
[----:B------:R-:W3:Y:S04]  /*ccf0*/  LDL.LU R73, [R1+0x58] ;  /* 0x0000580001497983 */ /* 0x000ee80000300800 */
[----:B------:R-:W4:Y:S04]  /*cd00*/  LDL.LU R77, [R1+0x4c] ;  /* 0x00004c00014d7983 */ /* 0x000f280000300800 */
[----:B------:R-:W2:Y:S01]  /*cd10*/  LDL.LU R81, [R1+0x48] ;  /* 0x0000480001517983 */ /* 0x000ea20000300800 */
[----:B------:R-:W-:Y:S01]  /*cd20*/  F2FP.SATFINITE.E4M3.F32.PACK_AB_MERGE_C R26, RZ, R26, RZ ;  /* 0x0000001aff1a723e */ /* 0x000fe200048070ff */
[----:B------:R-:W-:Y:S01]  /*cd30*/  FADD R10, R14, R10 ;  /* 0x0000000a0e0a7221 */ /* 0x000fe20000000000 */
[----:B------:R-:W-:Y:S01]  /*cd40*/  F2FP.SATFINITE.E4M3.F32.PACK_AB_MERGE_C R40, RZ, R40, RZ ;  /* 0x00000028ff28723e */ /* 0x000fe200048070ff */
[----:B------:R-:W-:Y:S01]  /*cd50*/  FADD R14, R13, R9 ;  /* 0x000000090d0e7221 */ /* 0x000fe20000000000 */
[----:B------:R-:W-:Y:S01]  /*cd60*/  F2FP.SATFINITE.E4M3.F32.PACK_AB_MERGE_C R41, RZ, R41, RZ ;  /* 0x00000029ff29723e */ /* 0x000fe200048070ff */
[----:B------:R-:W-:Y:S01]  /*cd70*/  IMAD.U32 R13, R26, 0x10000, RZ ;  /* 0x000100001a0d7824 */ /* 0x000fe200078e00ff */
[----:B------:R-:W-:-:S02]  /*cd80*/  F2FP.SATFINITE.E4M3.F32.PACK_AB_MERGE_C R42, RZ, R42, RZ ;  /* 0x0000002aff2a723e */ /* 0x000fc400048070ff */
[----:B------:R-:W-:Y:S02]  /*cd90*/  LOP3.LUT R40, R40, 0xff, RZ, 0xc0, !PT ;  /* 0x000000ff28287812 */ /* 0x000fe400078ec0ff */
[----:B------:R-:W-:Y:S02]  /*cda0*/  LOP3.LUT R18, R41, 0xffff, RZ, 0xc0, !PT ;  /* 0x0000ffff29127812 */ /* 0x000fe400078ec0ff */
[----:B------:R-:W-:Y:S01]  /*cdb0*/  LOP3.LUT R24, R24, 0xff0000, R13, 0xf8, !PT ;  /* 0x00ff000018187812 */ /* 0x000fe200078ef80d */
[----:B------:R-:W-:Y:S01]  /*cdc0*/  IMAD.U32 R13, R42, 0x10000, RZ ;  /* 0x000100002a0d7824 */ /* 0x000fe200078e00ff */
[----:B------:R-:W-:Y:S02]  /*cdd0*/  PRMT R18, R18, 0x7604, R40 ;  /* 0x0000760412127816 */ /* 0x000fe40000000028 */
[----:B------:R-:W-:Y:S02]  /*cde0*/  F2FP.SATFINITE.E4M3.F32.PACK_AB_MERGE_C R62, RZ, R62, RZ ;  /* 0x0000003eff3e723e */ /* 0x000fe400048070ff */
[----:B------:R-:W-:-:S02]  /*cdf0*/  LOP3.LUT R18, R18, 0xff0000, R13, 0xf8, !PT ;  /* 0x00ff000012127812 */ /* 0x000fc400078ef80d */
[----:B------:R-:W-:Y:S01]  /*ce00*/  F2FP.SATFINITE.E4M3.F32.PACK_AB_MERGE_C R74, RZ, R74, RZ ;  /* 0x0000004aff4a723e */ /* 0x000fe200048070ff */
[----:B------:R-:W-:Y:S01]  /*ce10*/  IMAD.U32 R13, R62, 0x10000, RZ ;  /* 0x000100003e0d7824 */ /* 0x000fe200078e00ff */
[----:B------:R-:W-:Y:S02]  /*ce20*/  F2FP.SATFINITE.E4M3.F32.PACK_AB_MERGE_C R84, RZ, R84, RZ ;  /* 0x00000054ff54723e */ /* 0x000fe400048070ff */
[----:B------:R-:W-:Y:S02]  /*ce30*/  F2FP.SATFINITE.E4M3.F32.PACK_AB_MERGE_C R85, RZ, R85, RZ ;  /* 0x00000055ff55723e */ /* 0x000fe400048070ff */
[----:B------:R-:W-:Y:S01]  /*ce40*/  LOP3.LUT R20, R20, 0xff0000, R13, 0xf8, !PT ;  /* 0x00ff000014147812 */ /* 0x000fe200078ef80d */
[----:B------:R-:W-:Y:S01]  /*ce50*/  IMAD.U32 R13, R74, 0x10000, RZ ;  /* 0x000100004a0d7824 */ /* 0x000fe200078e00ff */
[----:B------:R-:W-:Y:S02]  /*ce60*/  F2FP.SATFINITE.E4M3.F32.PACK_AB_MERGE_C R86, RZ, R86, RZ ;  /* 0x00000056ff56723e */ /* 0x000fe400048070ff */
[----:B------:R-:W-:-:S02]  /*ce70*/  LOP3.LUT R84, R84, 0xff, RZ, 0xc0, !PT ;  /* 0x000000ff54547812 */ /* 0x000fc400078ec0ff */
[----:B------:R-:W-:Y:S02]  /*ce80*/  LOP3.LUT R85, R85, 0xffff, RZ, 0xc0, !PT ;  /* 0x0000ffff55557812 */ /* 0x000fe400078ec0ff */
[----:B------:R-:W-:Y:S02]  /*ce90*/  F2FP.SATFINITE.E4M3.F32.PACK_AB_MERGE_C R88, RZ, R88, RZ ;  /* 0x00000058ff58723e */ /* 0x000fe400048070ff */
[----:B------:R-:W-:Y:S02]  /*cea0*/  F2FP.SATFINITE.E4M3.F32.PACK_AB_MERGE_C R89, RZ, R89, RZ ;  /* 0x00000059ff59723e */ /* 0x000fe400048070ff */
[----:B------:R-:W-:Y:S01]  /*ceb0*/  LOP3.LUT R72, R72, 0xff0000, R13, 0xf8, !PT ;  /* 0x00ff000048487812 */ /* 0x000fe200078ef80d */
[----:B------:R-:W-:Y:S01]  /*cec0*/  IMAD.U32 R13, R86, 0x10000, RZ ;  /* 0x00010000560d7824 */ /* 0x000fe200078e00ff */
[----:B------:R-:W-:Y:S02]  /*ced0*/  PRMT R84, R85, 0x7604, R84 ;  /* 0x0000760455547816 */ /* 0x000fe40000000054 */
[----:B------:R-:W-:-:S02]  /*cee0*/  LOP3.LUT R88, R88, 0xff, RZ, 0xc0, !PT ;  /* 0x000000ff58587812 */ /* 0x000fc400078ec0ff */
[----:B------:R-:W-:Y:S02]  /*cef0*/  LOP3.LUT R89, R89, 0xffff, RZ, 0xc0, !PT ;  /* 0x0000ffff59597812 */ /* 0x000fe400078ec0ff */
[----:B------:R-:W-:Y:S02]  /*cf00*/  F2FP.SATFINITE.E4M3.F32.PACK_AB_MERGE_C R90, RZ, R90, RZ ;  /* 0x0000005aff5a723e */ /* 0x000fe400048070ff */
[----:B------:R-:W-:Y:S02]  /*cf10*/  F2FP.SATFINITE.E4M3.F32.PACK_AB_MERGE_C R100, RZ, R100, RZ ;  /* 0x00000064ff64723e */ /* 0x000fe400048070ff */
[----:B------:R-:W-:Y:S02]  /*cf20*/  F2FP.SATFINITE.E4M3.F32.PACK_AB_MERGE_C R101, RZ, R101, RZ ;  /* 0x00000065ff65723e */ /* 0x000fe400048070ff */
[----:B------:R-:W-:Y:S02]  /*cf30*/  LOP3.LUT R84, R84, 0xff0000, R13, 0xf8, !PT ;  /* 0x00ff000054547812 */ /* 0x000fe400078ef80d */
[----:B------:R-:W-:-:S02]  /*cf40*/  PRMT R88, R89, 0x7604, R88 ;  /* 0x0000760459587816 */ /* 0x000fc40000000058 */
[----:B------:R-:W-:Y:S02]  /*cf50*/  SHF.L.U32 R13, R90, 0x10, RZ ;  /* 0x000000105a0d7819 */ /* 0x000fe400000006ff */
[----:B------:R-:W-:Y:S02]  /*cf60*/  F2FP.SATFINITE.E4M3.F32.PACK_AB_MERGE_C R102, RZ, R102, RZ ;  /* 0x00000066ff66723e */ /* 0x000fe400048070ff */
[----:B------:R-:W-:Y:S02]  /*cf70*/  LOP3.LUT R100, R100, 0xff, RZ, 0xc0, !PT ;  /* 0x000000ff64647812 */ /* 0x000fe400078ec0ff */
[----:B------:R-:W-:Y:S02]  /*cf80*/  LOP3.LUT R101, R101, 0xffff, RZ, 0xc0, !PT ;  /* 0x0000ffff65657812 */ /* 0x000fe400078ec0ff */
[----:B------:R-:W-:Y:S02]  /*cf90*/  F2FP.SATFINITE.E4M3.F32.PACK_AB_MERGE_C R104, RZ, R104, RZ ;  /* 0x00000068ff68723e */ /* 0x000fe400048070ff */
[----:B------:R-:W-:-:S02]  /*cfa0*/  F2FP.SATFINITE.E4M3.F32.PACK_AB_MERGE_C R105, RZ, R105, RZ ;  /* 0x00000069ff69723e */ /* 0x000fc400048070ff */
[----:B------:R-:W-:Y:S01]  /*cfb0*/  LOP3.LUT R88, R88, 0xff0000, R13, 0xf8, !PT ;  /* 0x00ff000058587812 */ /* 0x000fe200078ef80d */
[----:B------:R-:W-:Y:S01]  /*cfc0*/  IMAD.U32 R13, R102, 0x10000, RZ ;  /* 0x00010000660d7824 */ /* 0x000fe200078e00ff */
[----:B------:R-:W-:Y:S02]  /*cfd0*/  PRMT R100, R101, 0x7604, R100 ;  /* 0x0000760465647816 */ /* 0x000fe40000000064 */
[----:B------:R-:W-:Y:S02]  /*cfe0*/  F2FP.SATFINITE.E4M3.F32.PACK_AB_MERGE_C R106, RZ, R106, RZ ;  /* 0x0000006aff6a723e */ /* 0x000fe400048070ff */
[----:B------:R-:W-:Y:S02]  /*cff0*/  LOP3.LUT R104, R104, 0xff, RZ, 0xc0, !PT ;  /* 0x000000ff68687812 */ /* 0x000fe400078ec0ff */
[----:B------:R-:W-:Y:S01]  /*d000*/  LOP3.LUT R105, R105, 0xffff, RZ, 0xc0, !PT ;  /* 0x0000ffff69697812 */ /* 0x000fe200078ec0ff */
[----:B------:R-:W-:Y:S01]  /*d010*/  FMUL R16, R16, UR7 ;  /* 0x0000000710107c20 */ /* 0x000fe20008400000 */
[----:B------:R-:W-:-:S02]  /*d020*/  F2FP.SATFINITE.E4M3.F32.PACK_AB_MERGE_C R116, RZ, R116, RZ ;  /* 0x00000074ff74723e */ /* 0x000fc400048070ff */
[----:B------:R-:W-:Y:S02]  /*d030*/  F2FP.SATFINITE.E4M3.F32.PACK_AB_MERGE_C R117, RZ, R117, RZ ;  /* 0x00000075ff75723e */ /* 0x000fe400048070ff */
[----:B------:R-:W-:Y:S02]  /*d040*/  F2FP.SATFINITE.E4M3.F32.PACK_AB_MERGE_C R30, RZ, R30, RZ ;  /* 0x0000001eff1e723e */ /* 0x000fe400048070ff */
[----:B------:R-:W-:Y:S01]  /*d050*/  LOP3.LUT R100, R100, 0xff0000, R13, 0xf8, !PT ;  /* 0x00ff000064647812 */ /* 0x000fe200078ef80d */
[----:B------:R-:W-:Y:S01]  /*d060*/  IMAD.U32 R13, R106, 0x10000, RZ ;  /* 0x000100006a0d7824 */ /* 0x000fe200078e00ff */
[----:B------:R-:W-:Y:S02]  /*d070*/  F2FP.SATFINITE.E4M3.F32.PACK_AB_MERGE_C R36, RZ, R36, RZ ;  /* 0x00000024ff24723e */ /* 0x000fe400048070ff */
[----:B------:R-:W-:Y:S01]  /*d080*/  F2FP.SATFINITE.E4M3.F32.PACK_AB_MERGE_C R37, RZ, R37, RZ ;  /* 0x00000025ff25723e */ /* 0x000fe200048070ff */
[----:B------:R-:W-:Y:S01]  /*d090*/  FADD R11, R15, R11 ;  /* 0x0000000b0f0b7221 */ /* 0x000fe20000000000 */
[----:B------:R-:W-:-:S02]  /*d0a0*/  F2FP.SATFINITE.E4M3.F32.PACK_AB_MERGE_C R44, RZ, R44, RZ ;  /* 0x0000002cff2c723e */ /* 0x000fc400048070ff */
[----:B------:R-:W-:Y:S02]  /*d0b0*/  PRMT R104, R105, 0x7604, R104 ;  /* 0x0000760469687816 */ /* 0x000fe40000000068 */
[----:B------:R-:W-:Y:S02]  /*d0c0*/  F2FP.SATFINITE.E4M3.F32.PACK_AB_MERGE_C R118, RZ, R118, RZ ;  /* 0x00000076ff76723e */ /* 0x000fe400048070ff */
[----:B------:R-:W-:Y:S02]  /*d0d0*/  LOP3.LUT R116, R116, 0xff, RZ, 0xc0, !PT ;  /* 0x000000ff74747812 */ /* 0x000fe400078ec0ff */
[----:B------:R-:W-:Y:S02]  /*d0e0*/  LOP3.LUT R117, R117, 0xffff, RZ, 0xc0, !PT ;  /* 0x0000ffff75757812 */ /* 0x000fe400078ec0ff */
[----:B------:R-:W-:Y:S02]  /*d0f0*/  SHF.L.U32 R15, R30, 0x10, RZ ;  /* 0x000000101e0f7819 */ /* 0x000fe400000006ff */
[----:B------:R-:W-:-:S02]  /*d100*/  F2FP.SATFINITE.E4M3.F32.PACK_AB_MERGE_C R46, RZ, R46, RZ ;  /* 0x0000002eff2e723e */ /* 0x000fc400048070ff */
[----:B------:R-:W-:Y:S02]  /*d110*/  LOP3.LUT R36, R36, 0xff, RZ, 0xc0, !PT ;  /* 0x000000ff24247812 */ /* 0x000fe400078ec0ff */
[----:B------:R-:W-:Y:S02]  /*d120*/  LOP3.LUT R19, R37, 0xffff, RZ, 0xc0, !PT ;  /* 0x0000ffff25137812 */ /* 0x000fe400078ec0ff */
[----:B------:R-:W-:Y:S02]  /*d130*/  LOP3.LUT R44, R44, 0xff, RZ, 0xc0, !PT ;  /* 0x000000ff2c2c7812 */ /* 0x000fe400078ec0ff */
[----:B------:R-:W-:Y:S02]  /*d140*/  F2FP.SATFINITE.E4M3.F32.PACK_AB_MERGE_C R120, RZ, R120, RZ ;  /* 0x00000078ff78723e */ /* 0x000fe400048070ff */
[----:B------:R-:W-:Y:S02]  /*d150*/  F2FP.SATFINITE.E4M3.F32.PACK_AB_MERGE_C R121, RZ, R121, RZ ;  /* 0x00000079ff79723e */ /* 0x000fe400048070ff */
[----:B------:R-:W-:-:S02]  /*d160*/  F2FP.SATFINITE.E4M3.F32.PACK_AB_MERGE_C R124, RZ, R124, RZ ;  /* 0x0000007cff7c723e */ /* 0x000fc400048070ff */
[----:B------:R-:W-:Y:S02]  /*d170*/  F2FP.SATFINITE.E4M3.F32.PACK_AB_MERGE_C R125, RZ, R125, RZ ;  /* 0x0000007dff7d723e */ /* 0x000fe400048070ff */
[----:B------:R-:W-:Y:S01]  /*d180*/  LOP3.LUT R104, R104, 0xff0000, R13, 0xf8, !PT ;  /* 0x00ff000068687812 */ /* 0x000fe200078ef80d */
[----:B------:R-:W-:Y:S01]  /*d190*/  IMAD.U32 R13, R118, 0x10000, RZ ;  /* 0x00010000760d7824 */ /* 0x000fe200078e00ff */
[----:B------:R-:W-:Y:S02]  /*d1a0*/  FSETP.GEU.AND P2, PT, R16, -126, PT ;  /* 0xc2fc00001000780b */ /* 0x000fe40003f4e000 */
[----:B------:R-:W-:Y:S02]  /*d1b0*/  PRMT R116, R117, 0x7604, R116 ;  /* 0x0000760475747816 */ /* 0x000fe40000000074 */
[----:B------:R-:W-:Y:S01]  /*d1c0*/  LOP3.LUT R22, R22, 0xff0000, R15, 0xf8, !PT ;  /* 0x00ff000016167812 */ /* 0x000fe200078ef80f */
[----:B------:R-:W-:Y:S01]  /*d1d0*/  IMAD.U32 R15, R46, 0x10000, RZ ;  /* 0x000100002e0f7824 */ /* 0x000fe200078e00ff */
[----:B------:R-:W-:-:S02]  /*d1e0*/  F2FP.SATFINITE.E4M3.F32.PACK_AB_MERGE_C R122, RZ, R122, RZ ;  /* 0x0000007aff7a723e */ /* 0x000fc400048070ff */
[----:B------:R-:W-:Y:S02]  /*d1f0*/  PRMT R19, R19, 0x7604, R36 ;  /* 0x0000760413137816 */ /* 0x000fe40000000024 */
[----:B------:R-:W-:Y:S02]  /*d200*/  PRMT R4, R4, 0x7604, R44 ;  /* 0x0000760404047816 */ /* 0x000fe4000000002c */
[----:B------:R-:W-:Y:S02]  /*d210*/  LOP3.LUT R32, R120, 0xff, RZ, 0xc0, !PT ;  /* 0x000000ff78207812 */ /* 0x000fe400078ec0ff */
[----:B------:R-:W-:Y:S02]  /*d220*/  LOP3.LUT R121, R121, 0xffff, RZ, 0xc0, !PT ;  /* 0x0000ffff79797812 */ /* 0x000fe400078ec0ff */
[----:B------:R-:W-:Y:S02]  /*d230*/  LOP3.LUT R29, R124, 0xff, RZ, 0xc0, !PT ;  /* 0x000000ff7c1d7812 */ /* 0x000fe400078ec0ff */
[----:B------:R-:W-:-:S02]  /*d240*/  LOP3.LUT R36, R125, 0xffff, RZ, 0xc0, !PT ;  /* 0x0000ffff7d247812 */ /* 0x000fc400078ec0ff */
[----:B------:R-:W-:Y:S02]  /*d250*/  F2FP.SATFINITE.E4M3.F32.PACK_AB_MERGE_C R66, RZ, R66, RZ ;  /* 0x00000042ff42723e */ /* 0x000fe400048070ff */
[----:B------:R-:W-:Y:S02]  /*d260*/  F2FP.SATFINITE.E4M3.F32.PACK_AB_MERGE_C R136, RZ, R136, RZ ;  /* 0x00000088ff88723e */ /* 0x000fe400048070ff */
[----:B------:R-:W-:Y:S02]  /*d270*/  F2FP.SATFINITE.E4M3.F32.PACK_AB_MERGE_C R137, RZ, R137, RZ ;  /* 0x00000089ff89723e */ /* 0x000fe400048070ff */
[----:B------:R-:W-:Y:S02]  /*d280*/  F2FP.SATFINITE.E4M3.F32.PACK_AB_MERGE_C R140, RZ, R140, RZ ;  /* 0x0000008cff8c723e */ /* 0x000fe400048070ff */
[----:B------:R-:W-:Y:S02]  /*d290*/  F2FP.SATFINITE.E4M3.F32.PACK_AB_MERGE_C R141, RZ, R141, RZ ;  /* 0x0000008dff8d723e */ /* 0x000fe400048070ff */
[----:B------:R-:W-:Y:S01]  /*d2a0*/  LOP3.LUT R116, R116, 0xff0000, R13, 0xf8, !PT ;  /* 0x00ff000074747812 */ /* 0x000fe200078ef80d */
[----:B------:R-:W-:Y:S01]  /*d2b0*/  IMAD.U32 R13, R122, 0x10000, RZ ;  /* 0x000100007a0d7824 */ /* 0x000fe200078e00ff */
[----:B------:R-:W-:-:S02]  /*d2c0*/  PRMT R32, R121, 0x7604, R32 ;  /* 0x0000760479207816 */ /* 0x000fc40000000020 */
[----:B------:R-:W-:Y:S02]  /*d2d0*/  PRMT R29, R36, 0x7604, R29 ;  /* 0x00007604241d7816 */ /* 0x000fe4000000001d */
[----:B------:R-:W-:Y:S01]  /*d2e0*/  LOP3.LUT R4, R4, 0xff0000, R15, 0xf8, !PT ;  /* 0x00ff000004047812 */ /* 0x000fe200078ef80f */
[----:B------:R-:W-:Y:S01]  /*d2f0*/  IMAD.U32 R15, R66, 0x10000, RZ ;  /* 0x00010000420f7824 */ /* 0x000fe200078e00ff */
[----:B------:R-:W-:Y:S02]  /*d300*/  F2FP.SATFINITE.E4M3.F32.PACK_AB_MERGE_C R142, RZ, R142, RZ ;  /* 0x0000008eff8e723e */ /* 0x000fe400048070ff */
[----:B------:R-:W-:Y:S02]  /*d310*/  LOP3.LUT R37, R136, 0xff, RZ, 0xc0, !PT ;  /* 0x000000ff88257812 */ /* 0x000fe400078ec0ff */
[----:B------:R-:W-:Y:S02]  /*d320*/  LOP3.LUT R36, R137, 0xffff, RZ, 0xc0, !PT ;  /* 0x0000ffff89247812 */ /* 0x000fe400078ec0ff */
[----:B------:R-:W-:-:S02]  /*d330*/  LOP3.LUT R140, R140, 0xff, RZ, 0xc0, !PT ;  /* 0x000000ff8c8c7812 */ /* 0x000fc400078ec0ff */
[----:B------:R-:W-:Y:S02]  /*d340*/  LOP3.LUT R141, R141, 0xffff, RZ, 0xc0, !PT ;  /* 0x0000ffff8d8d7812 */ /* 0x000fe400078ec0ff */
[----:B------:R-:W-:Y:S02]  /*d350*/  F2FP.SATFINITE.E4M3.F32.PACK_AB_MERGE_C R78, RZ, R78, RZ ;  /* 0x0000004eff4e723e */ /* 0x000fe400048070ff */
[----:B------:R-:W-:Y:S01]  /*d360*/  F2FP.SATFINITE.E4M3.F32.PACK_AB_MERGE_C R47, RZ, R47, RZ ;  /* 0x0000002fff2f723e */ /* 0x000fe200048070ff */
[----:B------:R-:W-:Y:S01]  /*d370*/  @!P2 FMUL R16, R16, 0.5 ;  /* 0x3f0000001010a820 */ /* 0x000fe20000400000 */
[----:B------:R-:W-:Y:S02]  /*d380*/  F2FP.SATFINITE.E4M3.F32.PACK_AB_MERGE_C R41, RZ, R3, RZ ;  /* 0x00000003ff29723e */ /* 0x000fe400048070ff */
[----:B------:R-:W-:Y:S01]  /*d390*/  LOP3.LUT R32, R32, 0xff0000, R13, 0xf8, !PT ;  /* 0x00ff000020207812 */ /* 0x000fe200078ef80d */
[----:B------:R-:W-:Y:S01]  /*d3a0*/  IMAD.U32 R13, R142, 0x10000, RZ ;  /* 0x000100008e0d7824 */ /* 0x000fe200078e00ff */
[----:B------:R-:W-:-:S02]  /*d3b0*/  PRMT R37, R36, 0x7604, R37 ;  /* 0x0000760424257816 */ /* 0x000fc40000000025 */
[----:B------:R-:W-:Y:S02]  /*d3c0*/  F2FP.SATFINITE.E4M3.F32.PACK_AB_MERGE_C R34, RZ, R34, RZ ;  /* 0x00000022ff22723e */ /* 0x000fe400048070ff */
[----:B------:R-:W-:Y:S02]  /*d3d0*/  F2FP.SATFINITE.E4M3.F32.PACK_AB_MERGE_C R50, RZ, R50, RZ ;  /* 0x00000032ff32723e */ /* 0x000fe400048070ff */
[----:B------:R-:W-:Y:S02]  /*d3e0*/  F2FP.SATFINITE.E4M3.F32.PACK_AB_MERGE_C R35, RZ, R35, RZ ;  /* 0x00000023ff23723e */ /* 0x000fe400048070ff */
[----:B------:R-:W-:Y:S02]  /*d3f0*/  F2FP.SATFINITE.E4M3.F32.PACK_AB_MERGE_C R92, RZ, R92, RZ ;  /* 0x0000005cff5c723e */ /* 0x000fe400048070ff */
[----:B------:R-:W-:Y:S02]  /*d400*/  F2FP.SATFINITE.E4M3.F32.PACK_AB_MERGE_C R93, RZ, R93, RZ ;  /* 0x0000005dff5d723e */ /* 0x000fe400048070ff */
[----:B------:R-:W-:-:S02]  /*d410*/  PRMT R36, R141, 0x7604, R140 ;  /* 0x000076048d247816 */ /* 0x000fc4000000008c */
[----:B------:R-:W-:Y:S02]  /*d420*/  F2FP.SATFINITE.E4M3.F32.PACK_AB_MERGE_C R38, RZ, R38, RZ ;  /* 0x00000026ff26723e */ /* 0x000fe400048070ff */
[----:B------:R-:W-:Y:S01]  /*d430*/  LOP3.LUT R64, R64, 0xff0000, R15, 0xf8, !PT ;  /* 0x00ff000040407812 */ /* 0x000fe200078ef80f */
[----:B------:R-:W-:Y:S01]  /*d440*/  IMAD.U32 R15, R78, 0x10000, RZ ;  /* 0x000100004e0f7824 */ /* 0x000fe200078e00ff */
[----:B------:R-:W-:Y:S02]  /*d450*/  F2FP.SATFINITE.E4M3.F32.PACK_AB_MERGE_C R39, RZ, R39, RZ ;  /* 0x00000027ff27723e */ /* 0x000fe400048070ff */
[----:B------:R-:W-:Y:S02]  /*d460*/  LOP3.LUT R47, R47, 0xffff, RZ, 0xc0, !PT ;  /* 0x0000ffff2f2f7812 */ /* 0x000fe400078ec0ff */
[----:B------:R-:W-:Y:S02]  /*d470*/  LOP3.LUT R44, R41, 0xffff, RZ, 0xc0, !PT ;  /* 0x0000ffff292c7812 */ /* 0x000fe400078ec0ff */
[----:B------:R-:W-:-:S02]  /*d480*/  F2FP.SATFINITE.E4M3.F32.PACK_AB_MERGE_C R58, RZ, R58, RZ ;  /* 0x0000003aff3a723e */ /* 0x000fc400048070ff */
[----:B------:R-:W-:Y:S02]  /*d490*/  F2FP.SATFINITE.E4M3.F32.PACK_AB_MERGE_C R94, RZ, R94, RZ ;  /* 0x0000005eff5e723e */ /* 0x000fe400048070ff */
[----:B------:R-:W-:Y:S01]  /*d4a0*/  F2FP.SATFINITE.E4M3.F32.PACK_AB_MERGE_C R59, RZ, R59, RZ ;  /* 0x0000003bff3b723e */ /* 0x000fe200048070ff */
[----:B------:R-:W-:Y:S01]  /*d4b0*/  IMAD.U32 R34, R34, 0x10000, RZ ;  /* 0x0001000022227824 */ /* 0x000fe200078e00ff */
[----:B------:R-:W-:Y:S02]  /*d4c0*/  SHF.L.U32 R41, R50, 0x10, RZ ;  /* 0x0000001032297819 */ /* 0x000fe400000006ff */
[----:B------:R-:W-:Y:S01]  /*d4d0*/  LOP3.LUT R35, R35, 0xffff, RZ, 0xc0, !PT ;  /* 0x0000ffff23237812 */ /* 0x000fe200078ec0ff */
[----:B------:R-:W-:Y:S01]  /*d4e0*/  IMAD.U32 R38, R38, 0x10000, RZ ;  /* 0x0001000026267824 */ /* 0x000fe200078e00ff */
[----:B------:R-:W-:Y:S01]  /*d4f0*/  LOP3.LUT R92, R92, 0xff, RZ, 0xc0, !PT ;  /* 0x000000ff5c5c7812 */ /* 0x000fe200078ec0ff */
[----:B------:R-:W1:Y:S01]  /*d500*/  MUFU.EX2 R16, R16 ;  /* 0x0000001000107308 */ /* 0x000e620000000800 */
[----:B------:R-:W-:-:S02]  /*d510*/  LOP3.LUT R93, R93, 0xffff, RZ, 0xc0, !PT ;  /* 0x0000ffff5d5d7812 */ /* 0x000fc400078ec0ff */
[----:B------:R-:W-:Y:S02]  /*d520*/  F2FP.SATFINITE.E4M3.F32.PACK_AB_MERGE_C R70, RZ, R70, RZ ;  /* 0x00000046ff46723e */ /* 0x000fe400048070ff */
[----:B------:R-:W-:Y:S01]  /*d530*/  LOP3.LUT R36, R36, 0xff0000, R13, 0xf8, !PT ;  /* 0x00ff000024247812 */ /* 0x000fe200078ef80d */
[----:B------:R-:W-:Y:S01]  /*d540*/  IMAD.SHL.U32 R13, R47, 0x1000000, RZ ;  /* 0x010000002f0d7824 */ /* 0x000fe200078e00ff */
[----:B------:R-:W-:Y:S02]  /*d550*/  LOP3.LUT R39, R39, 0xffff, RZ, 0xc0, !PT ;  /* 0x0000ffff27277812 */ /* 0x000fe400078ec0ff */
[----:B------:R-:W-:Y:S02]  /*d560*/  F2FP.SATFINITE.E4M3.F32.PACK_AB_MERGE_C R108, RZ, R108, RZ ;  /* 0x0000006cff6c723e */ /* 0x000fe400048070ff */
[----:B------:R-:W-:Y:S01]  /*d570*/  F2FP.SATFINITE.E4M3.F32.PACK_AB_MERGE_C R109, RZ, R109, RZ ;  /* 0x0000006dff6d723e */ /* 0x000fe200048070ff */
[----:B------:R-:W-:Y:S01]  /*d580*/  FADD R9, R12, R8 ;  /* 0x000000080c097221 */ /* 0x000fe20000000000 */
[----:B------:R-:W-:Y:S01]  /*d590*/  F2FP.SATFINITE.E4M3.F32.PACK_AB_MERGE_C R54, RZ, R54, RZ ;  /* 0x00000036ff36723e */ /* 0x000fe200048070ff */
[----:B------:R-:W-:Y:S01]  /*d5a0*/  IMAD.U32 R58, R58, 0x10000, RZ ;  /* 0x000100003a3a7824 */ /* 0x000fe200078e00ff */
[----:B------:R-:W-:Y:S01]  /*d5b0*/  LOP3.LUT R76, R76, 0xff0000, R15, 0xf8, !PT ;  /* 0x00ff00004c4c7812 */ /* 0x000fe200078ef80f */
[----:B------:R-:W-:Y:S01]  /*d5c0*/  IMAD.U32 R15, R94, 0x10000, RZ ;  /* 0x000100005e0f7824 */ /* 0x000fe200078e00ff */
[----:B------:R-:W-:-:S02]  /*d5d0*/  F2FP.SATFINITE.E4M3.F32.PACK_AB_MERGE_C R55, RZ, R55, RZ ;  /* 0x00000037ff37723e */ /* 0x000fc400048070ff */
[----:B------:R-:W-:Y:S01]  /*d5e0*/  LOP3.LUT R59, R59, 0xffff, RZ, 0xc0, !PT ;  /* 0x0000ffff3b3b7812 */ /* 0x000fe200078ec0ff */
[----:B------:R-:W-:Y:S01]  /*d5f0*/  IMAD.SHL.U32 R8, R35, 0x1000000, RZ ;  /* 0x0100000023087824 */ /* 0x000fe200078e00ff */
[----:B------:R-:W-:Y:S01]  /*d600*/  LOP3.LUT R2, R2, 0xff0000, R41, 0xf8, !PT ;  /* 0x00ff000002027812 */ /* 0x000fe200078ef829 */
[----:B------:R-:W-:Y:S01]  /*d610*/  IMAD.SHL.U32 R12, R39, 0x1000000, RZ ;  /* 0x01000000270c7824 */ /* 0x000fe200078e00ff */
[----:B------:R-:W-:Y:S02]  /*d620*/  PRMT R92, R93, 0x7604, R92 ;  /* 0x000076045d5c7816 */ /* 0x000fe4000000005c */
[----:B------:R-:W-:Y:S02]  /*d630*/  SHF.L.U32 R41, R70, 0x10, RZ ;  /* 0x0000001046297819 */ /* 0x000fe400000006ff */
[----:B------:R-:W-:Y:S02]  /*d640*/  F2FP.SATFINITE.E4M3.F32.PACK_AB_MERGE_C R82, RZ, R82, RZ ;  /* 0x00000052ff52723e */ /* 0x000fe400048070ff */
[----:B------:R-:W-:-:S02]  /*d650*/  F2FP.SATFINITE.E4M3.F32.PACK_AB_MERGE_C R126, RZ, R126, RZ ;  /* 0x0000007eff7e723e */ /* 0x000fc400048070ff */
[----:B------:R-:W-:Y:S02]  /*d660*/  F2FP.SATFINITE.E4M3.F32.PACK_AB_MERGE_C R127, RZ, R127, RZ ;  /* 0x0000007fff7f723e */ /* 0x000fe400048070ff */
[----:B------:R-:W-:Y:S02]  /*d670*/  LOP3.LUT R108, R108, 0xff, RZ, 0xc0, !PT ;  /* 0x000000ff6c6c7812 */ /* 0x000fe400078ec0ff */
[----:B------:R-:W-:Y:S02]  /*d680*/  LOP3.LUT R109, R109, 0xffff, RZ, 0xc0, !PT ;  /* 0x0000ffff6d6d7812 */ /* 0x000fe400078ec0ff */
[----:B------:R-:W-:Y:S02]  /*d690*/  LOP3.LUT R21, R21, 0xff0000, R34, 0xf8, !PT ;  /* 0x00ff000015157812 */ /* 0x000fe400078ef822 */
[----:B------:R-:W-:Y:S01]  /*d6a0*/  F2FP.SATFINITE.E4M3.F32.PACK_AB_MERGE_C R110, RZ, R110, RZ ;  /* 0x0000006eff6e723e */ /* 0x000fe200048070ff */
[----:B------:R-:W-:Y:S01]  /*d6b0*/  IMAD.U32 R54, R54, 0x10000, RZ ;  /* 0x0001000036367824 */ /* 0x000fe200078e00ff */
[----:B------:R-:W-:-:S02]  /*d6c0*/  F2FP.SATFINITE.E4M3.F32.PACK_AB_MERGE_C R128, RZ, R128, RZ ;  /* 0x00000080ff80723e */ /* 0x000fc400048070ff */
[----:B------:R-:W-:Y:S02]  /*d6d0*/  F2FP.SATFINITE.E4M3.F32.PACK_AB_MERGE_C R129, RZ, R129, RZ ;  /* 0x00000081ff81723e */ /* 0x000fe400048070ff */
[----:B------:R-:W-:Y:S02]  /*d6e0*/  F2FP.SATFINITE.E4M3.F32.PACK_AB_MERGE_C R132, RZ, R132, RZ ;  /* 0x00000084ff84723e */ /* 0x000fe400048070ff */
[----:B------:R-:W-:Y:S02]  /*d6f0*/  F2FP.SATFINITE.E4M3.F32.PACK_AB_MERGE_C R133, RZ, R133, RZ ;  /* 0x00000085ff85723e */ /* 0x000fe400048070ff */
[----:B------:R-:W-:Y:S02]  /*d700*/  LOP3.LUT R19, R19, 0xff0000, R38, 0xf8, !PT ;  /* 0x00ff000013137812 */ /* 0x000fe400078ef826 */
[----:B------:R-:W-:Y:S02]  /*d710*/  LOP3.LUT R55, R55, 0xffff, RZ, 0xc0, !PT ;  /* 0x0000ffff37377812 */ /* 0x000fe400078ec0ff */
[----:B------:R-:W-:Y:S01]  /*d720*/  LOP3.LUT R13, R4, R13, RZ, 0xfc, !PT ;  /* 0x0000000d040d7212 */ /* 0x000fe200078efcff */
[----:B------:R-:W-:Y:S01]  /*d730*/  IMAD.SHL.U32 R4, R59, 0x1000000, RZ ;  /* 0x010000003b047824 */ /* 0x000fe200078e00ff */
[----:B------:R-:W-:Y:S01]  /*d740*/  F2FP.SATFINITE.E4M3.F32.PACK_AB_MERGE_C R96, RZ, R96, RZ ;  /* 0x00000060ff60723e */ /* 0x000fe200048070ff */
[----:B------:R-:W-:Y:S01]  /*d750*/  IMAD.U32 R126, R126, 0x10000, RZ ;  /* 0x000100007e7e7824 */ /* 0x000fe200078e00ff */
[----:B------:R-:W-:-:S02]  /*d760*/  F2FP.SATFINITE.E4M3.F32.PACK_AB_MERGE_C R97, RZ, R97, RZ ;  /* 0x00000061ff61723e */ /* 0x000fc400048070ff */
[----:B------:R-:W-:Y:S02]  /*d770*/  LOP3.LUT R5, R5, 0xff0000, R58, 0xf8, !PT ;  /* 0x00ff000005057812 */ /* 0x000fe400078ef83a */
[----:B------:R-:W-:Y:S01]  /*d780*/  LOP3.LUT R68, R68, 0xff0000, R41, 0xf8, !PT ;  /* 0x00ff000044447812 */ /* 0x000fe200078ef829 */
[----:B------:R-:W-:Y:S01]  /*d790*/  IMAD.U32 R41, R82, 0x10000, RZ ;  /* 0x0001000052297824 */ /* 0x000fe200078e00ff */
[----:B------:R-:W-:Y:S02]  /*d7a0*/  LOP3.LUT R92, R92, 0xff0000, R15, 0xf8, !PT ;  /* 0x00ff00005c5c7812 */ /* 0x000fe400078ef80f */
[----:B------:R-:W-:Y:S02]  /*d7b0*/  F2FP.SATFINITE.E4M3.F32.PACK_AB_MERGE_C R134, RZ, R134, RZ ;  /* 0x00000086ff86723e */ /* 0x000fe400048070ff */
[----:B------:R-:W-:Y:S02]  /*d7c0*/  F2FP.SATFINITE.E4M3.F32.PACK_AB_MERGE_C R123, RZ, R123, RZ ;  /* 0x0000007bff7b723e */ /* 0x000fe400048070ff */
[----:B------:R-:W-:-:S02]  /*d7d0*/  F2FP.SATFINITE.E4M3.F32.PACK_AB_MERGE_C R131, RZ, R131, RZ ;  /* 0x00000083ff83723e */ /* 0x000fc400048070ff */
[----:B------:R-:W-:Y:S02]  /*d7e0*/  F2FP.SATFINITE.E4M3.F32.PACK_AB_MERGE_C R135, RZ, R135, RZ ;  /* 0x00000087ff87723e */ /* 0x000fe400048070ff */
[----:B------:R-:W-:Y:S02]  /*d7f0*/  LOP3.LUT R127, R127, 0xffff, RZ, 0xc0, !PT ;  /* 0x0000ffff7f7f7812 */ /* 0x000fe400078ec0ff */
[----:B------:R-:W-:Y:S02]  /*d800*/  PRMT R108, R109, 0x7604, R108 ;  /* 0x000076046d6c7816 */ /* 0x000fe4000000006c */
[----:B------:R-:W-:Y:S02]  /*d810*/  SHF.L.U32 R15, R110, 0x10, RZ ;  /* 0x000000106e0f7819 */ /* 0x000fe400000006ff */
[----:B------:R-:W-:Y:S02]  /*d820*/  LOP3.LUT R21, R21, R8, RZ, 0xfc, !PT ;  /* 0x0000000815157212 */ /* 0x000fe400078efcff */
[----:B------:R-:W-:-:S02]  /*d830*/  LOP3.LUT R28, R128, 0xff, RZ, 0xc0, !PT ;  /* 0x000000ff801c7812 */ /* 0x000fc400078ec0ff */
[----:B------:R-:W-:Y:S02]  /*d840*/  LOP3.LUT R129, R129, 0xffff, RZ, 0xc0, !PT ;  /* 0x0000ffff81817812 */ /* 0x000fe400078ec0ff */
[----:B------:R-:W-:Y:S02]  /*d850*/  LOP3.LUT R25, R132, 0xff, RZ, 0xc0, !PT ;  /* 0x000000ff84197812 */ /* 0x000fe400078ec0ff */
[----:B------:R-:W-:Y:S02]  /*d860*/  LOP3.LUT R40, R133, 0xffff, RZ, 0xc0, !PT ;  /* 0x0000ffff85287812 */ /* 0x000fe400078ec0ff */
[----:B------:R-:W-:Y:S02]  /*d870*/  F2FP.SATFINITE.E4M3.F32.PACK_AB_MERGE_C R98, RZ, R98, RZ ;  /* 0x00000062ff62723e */ /* 0x000fe400048070ff */
[----:B------:R-:W-:Y:S02]  /*d880*/  F2FP.SATFINITE.E4M3.F32.PACK_AB_MERGE_C R130, RZ, R130, RZ ;  /* 0x00000082ff82723e */ /* 0x000fe400048070ff */
[----:B------:R-:W-:Y:S01]  /*d890*/  LOP3.LUT R8, R19, R12, RZ, 0xfc, !PT ;  /* 0x0000000c13087212 */ /* 0x000fe200078efcff */
[----:B------:R-:W-:Y:S01]  /*d8a0*/  IMAD.SHL.U32 R12, R55, 0x1000000, RZ ;  /* 0x01000000370c7824 */ /* 0x000fe200078e00ff */
[----:B------:R-:W-:Y:S01]  /*d8b0*/  F2FP.SATFINITE.E4M3.F32.PACK_AB_MERGE_C R27, RZ, R27, RZ ;  /* 0x0000001bff1b723e */ /* 0x000fe200048070ff */
[----:B------:R-:W-:Y:S01]  /*d8c0*/  IMAD.U32 R134, R134, 0x10000, RZ ;  /* 0x0001000086867824 */ /* 0x000fe200078e00ff */
[----:B------:R-:W-:-:S02]  /*d8d0*/  LOP3.LUT R96, R96, 0xff, RZ, 0xc0, !PT ;  /* 0x000000ff60607812 */ /* 0x000fc400078ec0ff */
[----:B------:R-:W-:Y:S02]  /*d8e0*/  LOP3.LUT R97, R97, 0xffff, RZ, 0xc0, !PT ;  /* 0x0000ffff61617812 */ /* 0x000fe400078ec0ff */
[----:B------:R-:W-:Y:S02]  /*d8f0*/  LOP3.LUT R7, R7, 0xff0000, R54, 0xf8, !PT ;  /* 0x00ff000007077812 */ /* 0x000fe400078ef836 */
[----:B------:R-:W-:Y:S02]  /*d900*/  F2FP.SATFINITE.E4M3.F32.PACK_AB_MERGE_C R138, RZ, R138, RZ ;  /* 0x0000008aff8a723e */ /* 0x000fe400048070ff */
[----:B------:R-:W-:Y:S01]  /*d910*/  LOP3.LUT R5, R5, R4, RZ, 0xfc, !PT ;  /* 0x0000000405057212 */ /* 0x000fe200078efcff */
[----:B------:R-:W-:Y:S01]  /*d920*/  IMAD.SHL.U32 R4, R127, 0x1000000, RZ ;  /* 0x010000007f047824 */ /* 0x000fe200078e00ff */
[----:B------:R-:W-:Y:S02]  /*d930*/  LOP3.LUT R123, R123, 0xffff, RZ, 0xc0, !PT ;  /* 0x0000ffff7b7b7812 */ /* 0x000fe400078ec0ff */
[----:B------:R-:W-:-:S02]  /*d940*/  LOP3.LUT R131, R131, 0xffff, RZ, 0xc0, !PT ;  /* 0x0000ffff83837812 */ /* 0x000fc400078ec0ff */
[----:B------:R-:W-:Y:S02]  /*d950*/  LOP3.LUT R135, R135, 0xffff, RZ, 0xc0, !PT ;  /* 0x0000ffff87877812 */ /* 0x000fe400078ec0ff */
[----:B------:R-:W-:Y:S02]  /*d960*/  F2FP.SATFINITE.E4M3.F32.PACK_AB_MERGE_C R139, RZ, R139, RZ ;  /* 0x0000008bff8b723e */ /* 0x000fe400048070ff */
[----:B------:R-:W-:Y:S02]  /*d970*/  LOP3.LUT R108, R108, 0xff0000, R15, 0xf8, !PT ;  /* 0x00ff00006c6c7812 */ /* 0x000fe400078ef80f */
[----:B------:R-:W-:Y:S02]  /*d980*/  F2FP.SATFINITE.E4M3.F32.PACK_AB_MERGE_C R43, RZ, R43, RZ ;  /* 0x0000002bff2b723e */ /* 0x000fe400048070ff */
[----:B------:R-:W-:Y:S02]  /*d990*/  F2FP.SATFINITE.E4M3.F32.PACK_AB_MERGE_C R51, RZ, R51, RZ ;  /* 0x00000033ff33723e */ /* 0x000fe400048070ff */
[----:B------:R-:W-:-:S02]  /*d9a0*/  F2FP.SATFINITE.E4M3.F32.PACK_AB_MERGE_C R112, RZ, R112, RZ ;  /* 0x00000070ff70723e */ /* 0x000fc400048070ff */
[----:B------:R-:W-:Y:S02]  /*d9b0*/  F2FP.SATFINITE.E4M3.F32.PACK_AB_MERGE_C R113, RZ, R113, RZ ;  /* 0x00000071ff71723e */ /* 0x000fe400048070ff */
[----:B------:R-:W-:Y:S02]  /*d9c0*/  PRMT R28, R129, 0x7604, R28 ;  /* 0x00007604811c7816 */ /* 0x000fe4000000001c */
[----:B------:R-:W-:Y:S02]  /*d9d0*/  PRMT R25, R40, 0x7604, R25 ;  /* 0x0000760428197816 */ /* 0x000fe40000000019 */
[----:B------:R-:W-:Y:S01]  /*d9e0*/  LOP3.LUT R80, R80, 0xff0000, R41, 0xf8, !PT ;  /* 0x00ff000050507812 */ /* 0x000fe200078ef829 */
[----:B------:R-:W-:Y:S01]  /*d9f0*/  IMAD.U32 R41, R98, 0x10000, RZ ;  /* 0x0001000062297824 */ /* 0x000fe200078e00ff */
[----:B------:R-:W-:Y:S02]  /*da00*/  SHF.L.U32 R15, R130, 0x10, RZ ;  /* 0x00000010820f7819 */ /* 0x000fe400000006ff */
[----:B------:R-:W-:-:S02]  /*da10*/  LOP3.LUT R29, R29, 0xff0000, R126, 0xf8, !PT ;  /* 0x00ff00001d1d7812 */ /* 0x000fc400078ef87e */
[----:B------:R-:W-:Y:S02]  /*da20*/  F2FP.SATFINITE.E4M3.F32.PACK_AB_MERGE_C R31, RZ, R31, RZ ;  /* 0x0000001fff1f723e */ /* 0x000fe400048070ff */
[----:B------:R-:W-:Y:S02]  /*da30*/  F2FP.SATFINITE.E4M3.F32.PACK_AB_MERGE_C R143, RZ, R143, RZ ;  /* 0x0000008fff8f723e */ /* 0x000fe400048070ff */
[----:B------:R-:W-:Y:S01]  /*da40*/  LOP3.LUT R27, R27, 0xffff, RZ, 0xc0, !PT ;  /* 0x0000ffff1b1b7812 */ /* 0x000fe200078ec0ff */
[----:B------:R-:W-:Y:S01]  /*da50*/  IMAD.U32 R138, R138, 0x10000, RZ ;  /* 0x000100008a8a7824 */ /* 0x000fe200078e00ff */
[----:B------:R-:W-:Y:S01]  /*da60*/  PRMT R96, R97, 0x7604, R96 ;  /* 0x0000760461607816 */ /* 0x000fe20000000060 */
[----:B------:R-:W-:Y:S01]  /*da70*/  IMAD.SHL.U32 R131, R131, 0x1000000, RZ ;  /* 0x0100000083837824 */ /* 0x000fe200078e00ff */
[----:B------:R-:W-:Y:S02]  /*da80*/  F2FP.SATFINITE.E4M3.F32.PACK_AB_MERGE_C R114, RZ, R114, RZ ;  /* 0x00000072ff72723e */ /* 0x000fe400048070ff */
[----:B------:R-:W-:Y:S01]  /*da90*/  LOP3.LUT R7, R7, R12, RZ, 0xfc, !PT ;  /* 0x0000000c07077212 */ /* 0x000fe200078efcff */
[----:B------:R-:W-:Y:S01]  /*daa0*/  IMAD.SHL.U32 R12, R135, 0x1000000, RZ ;  /* 0x01000000870c7824 */ /* 0x000fe200078e00ff */
[----:B------:R-:W-:-:S02]  /*dab0*/  F2FP.SATFINITE.E4M3.F32.PACK_AB_MERGE_C R91, RZ, R91, RZ ;  /* 0x0000005bff5b723e */ /* 0x000fc400048070ff */
[----:B------:R-:W-:Y:S02]  /*dac0*/  F2FP.SATFINITE.E4M3.F32.PACK_AB_MERGE_C R95, RZ, R95, RZ ;  /* 0x0000005fff5f723e */ /* 0x000fe400048070ff */
[----:B------:R-:W-:Y:S02]  /*dad0*/  F2FP.SATFINITE.E4M3.F32.PACK_AB_MERGE_C R99, RZ, R99, RZ ;  /* 0x00000063ff63723e */ /* 0x000fe400048070ff */
[----:B------:R-:W-:Y:S02]  /*dae0*/  F2FP.SATFINITE.E4M3.F32.PACK_AB_MERGE_C R107, RZ, R107, RZ ;  /* 0x0000006bff6b723e */ /* 0x000fe400048070ff */
[----:B------:R-:W-:Y:S02]  /*daf0*/  F2FP.SATFINITE.E4M3.F32.PACK_AB_MERGE_C R111, RZ, R111, RZ ;  /* 0x0000006fff6f723e */ /* 0x000fe400048070ff */
[----:B------:R-:W-:Y:S02]  /*db00*/  F2FP.SATFINITE.E4M3.F32.PACK_AB_MERGE_C R115, RZ, R115, RZ ;  /* 0x00000073ff73723e */ /* 0x000fe400048070ff */
[----:B------:R-:W-:-:S02]  /*db10*/  F2FP.SATFINITE.E4M3.F32.PACK_AB_MERGE_C R119, RZ, R119, RZ ;  /* 0x00000077ff77723e */ /* 0x000fc400048070ff */
[----:B------:R-:W-:Y:S02]  /*db20*/  SHF.L.U32 R123, R123, 0x18, RZ ;  /* 0x000000187b7b7819 */ /* 0x000fe400000006ff */
[----:B------:R-:W-:Y:S01]  /*db30*/  LOP3.LUT R139, R139, 0xffff, RZ, 0xc0, !PT ;  /* 0x0000ffff8b8b7812 */ /* 0x000fe200078ec0ff */
[----:B-1----:R-:W-:Y:S01]  /*db40*/  @!P2 FMUL R16, R16, R16 ;  /* 0x000000101010a220 */ /* 0x002fe20000400000 */
[----:B------:R-:W-:Y:S02]  /*db50*/  F2FP.SATFINITE.E4M3.F32.PACK_AB_MERGE_C R144, RZ, R144, RZ ;  /* 0x00000090ff90723e */ /* 0x000fe400048070ff */
[----:B------:R-:W-:Y:S02]  /*db60*/  F2FP.SATFINITE.E4M3.F32.PACK_AB_MERGE_C R145, RZ, R145, RZ ;  /* 0x00000091ff91723e */ /* 0x000fe400048070ff */
[----:B------:R-:W-:Y:S02]  /*db70*/  F2FP.SATFINITE.E4M3.F32.PACK_AB_MERGE_C R148, RZ, R148, RZ ;  /* 0x00000094ff94723e */ /* 0x000fe400048070ff */
[----:B------:R-:W-:-:S02]  /*db80*/  LOP3.LUT R43, R43, 0xffff, RZ, 0xc0, !PT ;  /* 0x0000ffff2b2b7812 */ /* 0x000fc400078ec0ff */
[----:B------:R-:W-:Y:S02]  /*db90*/  LOP3.LUT R51, R51, 0xffff, RZ, 0xc0, !PT ;  /* 0x0000ffff33337812 */ /* 0x000fe400078ec0ff */
[----:B------:R-:W-:Y:S02]  /*dba0*/  F2FP.SATFINITE.E4M3.F32.PACK_AB_MERGE_C R63, RZ, R63, RZ ;  /* 0x0000003fff3f723e */ /* 0x000fe400048070ff */
[----:B------:R-:W-:Y:S02]  /*dbb0*/  F2FP.SATFINITE.E4M3.F32.PACK_AB_MERGE_C R67, RZ, R67, RZ ;  /* 0x00000043ff43723e */ /* 0x000fe400048070ff */
[----:B------:R-:W-:Y:S02]  /*dbc0*/  F2FP.SATFINITE.E4M3.F32.PACK_AB_MERGE_C R71, RZ, R71, RZ ;  /* 0x00000047ff47723e */ /* 0x000fe400048070ff */
[----:B------:R-:W-:Y:S02]  /*dbd0*/  F2FP.SATFINITE.E4M3.F32.PACK_AB_MERGE_C R87, RZ, R87, RZ ;  /* 0x00000057ff57723e */ /* 0x000fe400048070ff */
[----:B------:R-:W-:-:S02]  /*dbe0*/  LOP3.LUT R112, R112, 0xff, RZ, 0xc0, !PT ;  /* 0x000000ff70707812 */ /* 0x000fc400078ec0ff */
[----:B------:R-:W-:Y:S02]  /*dbf0*/  LOP3.LUT R113, R113, 0xffff, RZ, 0xc0, !PT ;  /* 0x0000ffff71717812 */ /* 0x000fe400078ec0ff */
[----:B------:R-:W-:Y:S02]  /*dc00*/  LOP3.LUT R28, R28, 0xff0000, R15, 0xf8, !PT ;  /* 0x00ff00001c1c7812 */ /* 0x000fe400078ef80f */
[----:B------:R-:W-:Y:S02]  /*dc10*/  LOP3.LUT R25, R25, 0xff0000, R134, 0xf8, !PT ;  /* 0x00ff000019197812 */ /* 0x000fe400078ef886 */
[----:B------:R-:W-:Y:S02]  /*dc20*/  LOP3.LUT R31, R31, 0xffff, RZ, 0xc0, !PT ;  /* 0x0000ffff1f1f7812 */ /* 0x000fe400078ec0ff */
[----:B------:R-:W-:Y:S02]  /*dc30*/  F2FP.SATFINITE.E4M3.F32.PACK_AB_MERGE_C R75, RZ, R75, RZ ;  /* 0x0000004bff4b723e */ /* 0x000fe400048070ff */
[----:B------:R-:W-:-:S02]  /*dc40*/  F2FP.SATFINITE.E4M3.F32.PACK_AB_MERGE_C R79, RZ, R79, RZ ;  /* 0x0000004fff4f723e */ /* 0x000fc400048070ff */
[----:B------:R-:W-:Y:S02]  /*dc50*/  F2FP.SATFINITE.E4M3.F32.PACK_AB_MERGE_C R103, RZ, R103, RZ ;  /* 0x00000067ff67723e */ /* 0x000fe400048070ff */
[----:B------:R-:W-:Y:S02]  /*dc60*/  LOP3.LUT R29, R29, R4, RZ, 0xfc, !PT ;  /* 0x000000041d1d7212 */ /* 0x000fe400078efcff */
[----:B------:R-:W-:Y:S01]  /*dc70*/  LOP3.LUT R143, R143, 0xffff, RZ, 0xc0, !PT ;  /* 0x0000ffff8f8f7812 */ /* 0x000fe200078ec0ff */
[----:B------:R-:W-:Y:S01]  /*dc80*/  IMAD.SHL.U32 R27, R27, 0x1000000, RZ ;  /* 0x010000001b1b7824 */ /* 0x000fe200078e00ff */
[----:B------:R-:W-:Y:S02]  /*dc90*/  F2FP.SATFINITE.E4M3.F32.PACK_AB_MERGE_C R146, RZ, R146, RZ ;  /* 0x00000092ff92723e */ /* 0x000fe400048070ff */
[----:B------:R-:W-:Y:S02]  /*dca0*/  F2FP.SATFINITE.E4M3.F32.PACK_AB_MERGE_C R83, RZ, R83, RZ ;  /* 0x00000053ff53723e */ /* 0x000fe400048070ff */
[----:B------:R-:W-:-:S02]  /*dcb0*/  F2FP.SATFINITE.E4M3.F32.PACK_AB_MERGE_C R147, RZ, R147, RZ ;  /* 0x00000093ff93723e */ /* 0x000fc400048070ff */
[----:B------:R-:W-:Y:S01]  /*dcc0*/  F2FP.SATFINITE.E4M3.F32.PACK_AB_MERGE_C R4, RZ, R0, RZ ;  /* 0x00000000ff04723e */ /* 0x000fe200048070ff */
[----:B------:R-:W-:Y:S01]  /*dcd0*/  IMAD.SHL.U32 R0, R139, 0x1000000, RZ ;  /* 0x010000008b007824 */ /* 0x000fe200078e00ff */
[----:B------:R-:W-:Y:S01]  /*dce0*/  LOP3.LUT R96, R96, 0xff0000, R41, 0xf8, !PT ;  /* 0x00ff000060607812 */ /* 0x000fe200078ef829 */
[----:B------:R-:W-:Y:S01]  /*dcf0*/  IMAD.U32 R41, R114, 0x10000, RZ ;  /* 0x0001000072297824 */ /* 0x000fe200078e00ff */
[----:B------:R-:W-:Y:S02]  /*dd00*/  LOP3.LUT R91, R91, 0xffff, RZ, 0xc0, !PT ;  /* 0x0000ffff5b5b7812 */ /* 0x000fe400078ec0ff */
[----:B------:R-:W-:Y:S02]  /*dd10*/  LOP3.LUT R95, R95, 0xffff, RZ, 0xc0, !PT ;  /* 0x0000ffff5f5f7812 */ /* 0x000fe400078ec0ff */
[----:B------:R-:W-:Y:S02]  /*dd20*/  LOP3.LUT R99, R99, 0xffff, RZ, 0xc0, !PT ;  /* 0x0000ffff63637812 */ /* 0x000fe400078ec0ff */
[----:B------:R-:W-:-:S02]  /*dd30*/  LOP3.LUT R107, R107, 0xffff, RZ, 0xc0, !PT ;  /* 0x0000ffff6b6b7812 */ /* 0x000fc400078ec0ff */
[----:B------:R-:W-:Y:S02]  /*dd40*/  LOP3.LUT R111, R111, 0xffff, RZ, 0xc0, !PT ;  /* 0x0000ffff6f6f7812 */ /* 0x000fe400078ec0ff */
[----:B------:R-:W-:Y:S02]  /*dd50*/  LOP3.LUT R115, R115, 0xffff, RZ, 0xc0, !PT ;  /* 0x0000ffff73737812 */ /* 0x000fe400078ec0ff */
[----:B------:R-:W-:Y:S02]  /*dd60*/  LOP3.LUT R119, R119, 0xffff, RZ, 0xc0, !PT ;  /* 0x0000ffff77777812 */ /* 0x000fe400078ec0ff */
[----:B------:R-:W-:Y:S01]  /*dd70*/  LOP3.LUT R32, R32, R123, RZ, 0xfc, !PT ;  /* 0x0000007b20207212 */ /* 0x000fe200078efcff */
[----:B------:R-:W-:Y:S01]  /*dd80*/  FADD R10, R10, R9 ;  /* 0x000000090a0a7221 */ /* 0x000fe20000000000 */
[----:B------:R-:W-:Y:S01]  /*dd90*/  LOP3.LUT R33, R144, 0xff, RZ, 0xc0, !PT ;  /* 0x000000ff90217812 */ /* 0x000fe200078ec0ff */
[----:B------:R-:W-:Y:S01]  /*dda0*/  IMAD.SHL.U32 R51, R51, 0x1000000, RZ ;  /* 0x0100000033337824 */ /* 0x000fe200078e00ff */
[----:B------:R-:W-:Y:S01]  /*ddb0*/  LOP3.LUT R40, R145, 0xffff, RZ, 0xc0, !PT ;  /* 0x0000ffff91287812 */ /* 0x000fe200078ec0ff */
[----:B--2---:R-:W-:Y:S01]  /*ddc0*/  FMUL R81, R81, R16 ;  /* 0x0000001051517220 */ /* 0x004fe20000400000 */
[----:B------:R-:W-:-:S02]  /*ddd0*/  LOP3.LUT R3, R148, 0xff, RZ, 0xc0, !PT ;  /* 0x000000ff94037812 */ /* 0x000fc400078ec0ff */
[----:B------:R-:W-:Y:S02]  /*dde0*/  F2FP.SATFINITE.E4M3.F32.PACK_AB_MERGE_C R150, RZ, R150, RZ ;  /* 0x00000096ff96723e */ /* 0x000fe400048070ff */
[----:B------:R-:W-:Y:S02]  /*ddf0*/  SHF.L.U32 R43, R43, 0x18, RZ ;  /* 0x000000182b2b7819 */ /* 0x000fe400000006ff */
[----:B------:R-:W-:Y:S02]  /*de00*/  LOP3.LUT R63, R63, 0xffff, RZ, 0xc0, !PT ;  /* 0x0000ffff3f3f7812 */ /* 0x000fe400078ec0ff */
[----:B------:R-:W-:Y:S02]  /*de10*/  LOP3.LUT R67, R67, 0xffff, RZ, 0xc0, !PT ;  /* 0x0000ffff43437812 */ /* 0x000fe400078ec0ff */
[----:B------:R-:W-:Y:S02]  /*de20*/  LOP3.LUT R71, R71, 0xffff, RZ, 0xc0, !PT ;  /* 0x0000ffff47477812 */ /* 0x000fe400078ec0ff */
[----:B------:R-:W-:Y:S01]  /*de30*/  LOP3.LUT R87, R87, 0xffff, RZ, 0xc0, !PT ;  /* 0x0000ffff57577812 */ /* 0x000fe200078ec0ff */
[----:B------:R-:W-:Y:S01]  /*de40*/  IMAD.SHL.U32 R9, R31, 0x1000000, RZ ;  /* 0x010000001f097824 */ /* 0x000fe200078e00ff */
[----:B------:R-:W-:Y:S01]  /*de50*/  PRMT R112, R113, 0x7604, R112 ;  /* 0x0000760471707816 */ /* 0x000fe20000000070 */
[----:B----4-:R-:W-:Y:S01]  /*de60*/  FMUL R77, R77, R16 ;  /* 0x000000104d4d7220 */ /* 0x010fe20000400000 */
[----:B------:R-:W-:-:S02]  /*de70*/  LOP3.LUT R37, R37, 0xff0000, R138, 0xf8, !PT ;  /* 0x00ff000025257812 */ /* 0x000fc400078ef88a */
[----:B------:R-:W-:Y:S02]  /*de80*/  LOP3.LUT R75, R75, 0xffff, RZ, 0xc0, !PT ;  /* 0x0000ffff4b4b7812 */ /* 0x000fe400078ec0ff */
[----:B------:R-:W-:Y:S02]  /*de90*/  LOP3.LUT R79, R79, 0xffff, RZ, 0xc0, !PT ;  /* 0x0000ffff4f4f7812 */ /* 0x000fe400078ec0ff */
[----:B------:R-:W-:Y:S02]  /*dea0*/  LOP3.LUT R103, R103, 0xffff, RZ, 0xc0, !PT ;  /* 0x0000ffff67677812 */ /* 0x000fe400078ec0ff */
[----:B------:R-:W-:Y:S02]  /*deb0*/  LOP3.LUT R28, R28, R131, RZ, 0xfc, !PT ;  /* 0x000000831c1c7212 */ /* 0x000fe400078efcff */
[----:B------:R-:W-:Y:S02]  /*dec0*/  LOP3.LUT R25, R25, R12, RZ, 0xfc, !PT ;  /* 0x0000000c19197212 */ /* 0x000fe400078efcff */
[----:B------:R-:W-:Y:S01]  /*ded0*/  SHF.L.U32 R143, R143, 0x18, RZ ;  /* 0x000000188f8f7819 */ /* 0x000fe200000006ff */
[----:B------:R-:W-:Y:S01]  /*dee0*/  IMAD.U32 R146, R146, 0x10000, RZ ;  /* 0x0001000092927824 */ /* 0x000fe200078e00ff */
[----:B------:R-:W-:Y:S01]  /*def0*/  LOP3.LUT R83, R83, 0xffff, RZ, 0xc0, !PT ;  /* 0x0000ffff53537812 */ /* 0x000fe200078ec0ff */
[----:B---3--:R-:W-:Y:S01]  /*df00*/  FMUL R73, R73, R16 ;  /* 0x0000001049497220 */ /* 0x008fe20000400000 */
[----:B------:R-:W-:-:S02]  /*df10*/  LOP3.LUT R147, R147, 0xffff, RZ, 0xc0, !PT ;  /* 0x0000ffff93937812 */ /* 0x000fc400078ec0ff */
[----:B------:R-:W-:Y:S01]  /*df20*/  LOP3.LUT R12, R4, 0xffff, RZ, 0xc0, !PT ;  /* 0x0000ffff040c7812 */ /* 0x000fe200078ec0ff */
[----:B------:R-:W-:Y:S01]  /*df30*/  IMAD.SHL.U32 R91, R91, 0x1000000, RZ ;  /* 0x010000005b5b7824 */ /* 0x000fe200078e00ff */
[----:B------:R-:W-:Y:S01]  /*df40*/  SEL R34, R29, R32, P4 ;  /* 0x000000201d227207 */ /* 0x000fe20002000000 */
[----:B------:R-:W-:Y:S01]  /*df50*/  IMAD.SHL.U32 R31, R95, 0x1000000, RZ ;  /* 0x010000005f1f7824 */ /* 0x000fe200078e00ff */
[----:B------:R-:W-:Y:S01]  /*df60*/  PRMT R33, R40, 0x7604, R33 ;  /* 0x0000760428217816 */ /* 0x000fe20000000021 */
[----:B------:R-:W-:Y:S01]  /*df70*/  IMAD.SHL.U32 R99, R99, 0x1000000, RZ ;  /* 0x0100000063637824 */ /* 0x000fe200078e00ff */
[----:B------:R-:W-:Y:S01]  /*df80*/  PRMT R3, R44, 0x7604, R3 ;  /* 0x000076042c037816 */ /* 0x000fe20000000003 */
[----:B------:R-:W-:Y:S01]  /*df90*/  IMAD.SHL.U32 R107, R107, 0x1000000, RZ ;  /* 0x010000006b6b7824 */ /* 0x000fe200078e00ff */
[----:B------:R-:W-:Y:S01]  /*dfa0*/  SHF.L.U32 R150, R150, 0x10, RZ ;  /* 0x0000001096967819 */ /* 0x000fe200000006ff */
[----:B------:R-:W-:Y:S01]  /*dfb0*/  IMAD.SHL.U32 R111, R111, 0x1000000, RZ ;  /* 0x010000006f6f7824 */ /* 0x000fe200078e00ff */
[----:B------:R-:W-:Y:S01]  /*dfc0*/  LOP3.LUT R24, R24, R27, RZ, 0xfc, !PT ;  /* 0x0000001b18187212 */ /* 0x000fe200078efcff */
[----:B------:R-:W-:Y:S01]  /*dfd0*/  IMAD.SHL.U32 R115, R115, 0x1000000, RZ ;  /* 0x0100000073737824 */ /* 0x000fe200078e00ff */
[----:B------:R-:W-:Y:S01]  /*dfe0*/  LOP3.LUT R18, R18, R43, RZ, 0xfc, !PT ;  /* 0x0000002b12127212 */ /* 0x000fe200078efcff */
[----:B------:R-:W-:Y:S01]  /*dff0*/  IMAD.SHL.U32 R119, R119, 0x1000000, RZ ;  /* 0x0100000077777824 */ /* 0x000fe200078e00ff */
[----:B------:R-:W-:Y:S01]  /*e000*/  SHF.L.U32 R63, R63, 0x18, RZ ;  /* 0x000000183f3f7819 */ /* 0x000fe200000006ff */
[----:B------:R-:W-:Y:S01]  /*e010*/  FMUL R69, R69, R16 ;  /* 0x0000001045457220 */ /* 0x000fe20000400000 */
[----:B------:R-:W-:Y:S01]  /*e020*/  SEL R32, R32, R29, P4 ;  /* 0x0000001d20207207 */ /* 0x000fe20002000000 */
[----:B------:R-:W-:Y:S01]  /*e030*/  IMAD.SHL.U32 R67, R67, 0x1000000, RZ ;  /* 0x0100000043437824 */ /* 0x000fe200078e00ff */
[----:B------:R-:W-:Y:S01]  /*e040*/  LOP3.LUT R112, R112, 0xff0000, R41, 0xf8, !PT ;  /* 0x00ff000070707812 */ /* 0x000fe200078ef829 */
[----:B------:R-:W-:Y:S01]  /*e050*/  IMAD.SHL.U32 R15, R71, 0x1000000, RZ ;  /* 0x01000000470f7824 */ /* 0x000fe200078e00ff */
[----:B------:R-:W-:Y:S01]  /*e060*/  SHF.L.U32 R103, R103, 0x18, RZ ;  /* 0x0000001867677819 */ /* 0x000fe200000006ff */
[----:B------:R-:W-:Y:S01]  /*e070*/  IMAD.SHL.U32 R27, R87, 0x1000000, RZ ;  /* 0x01000000571b7824 */ /* 0x000fe200078e00ff */
[----:B------:R-:W-:Y:S01]  /*e080*/  LOP3.LUT R0, R37, R0, RZ, 0xfc, !PT ;  /* 0x0000000025007212 */ /* 0x000fe200078efcff */
[----:B------:R-:W-:Y:S01]  /*e090*/  IMAD.MOV.U32 R38, RZ, RZ, 0x2130 ;  /* 0x00002130ff267424 */ /* 0x000fe200078e00ff */
[----:B------:R-:W-:Y:S01]  /*e0a0*/  LOP3.LUT R143, R36, R143, RZ, 0xfc, !PT ;  /* 0x0000008f248f7212 */ /* 0x000fe200078efcff */
[----:B------:R-:W-:Y:S01]  /*e0b0*/  FMUL R65, R65, R16 ;  /* 0x0000001041417220 */ /* 0x000fe20000400000 */
[----:B------:R-:W-:Y:S01]  /*e0c0*/  SEL R29, R25, R28, P4 ;  /* 0x0000001c191d7207 */ /* 0x000fe20002000000 */
[----:B------:R-:W-:-:S01]  /*e0d0*/  FADD R11, R11, R14 ;  /* 0x0000000e0b0b7221 */ /* 0x000fc20000000000 */
[----:B------:R-:W-:Y:S01]  /*e0e0*/  SEL R35, R28, R25, P4 ;  /* 0x000000191c237207 */ /* 0x000fe20002000000 */
[----:B------:R-:W-:Y:S01]  /*e0f0*/  IMAD.SHL.U32 R75, R75, 0x1000000, RZ ;  /* 0x010000004b4b7824 */ /* 0x000fe200078e00ff */
[----:B------:R-:W-:Y:S01]  /*e100*/  LOP3.LUT R2, R2, R51, RZ, 0xfc, !PT ;  /* 0x0000003302027212 */ /* 0x000fe200078efcff */
[----:B------:R-:W-:Y:S01]  /*e110*/  IMAD.SHL.U32 R19, R79, 0x1000000, RZ ;  /* 0x010000004f137824 */ /* 0x000fe200078e00ff */
[----:B------:R-:W-:Y:S01]  /*e120*/  SHF.L.U32 R83, R83, 0x18, RZ ;  /* 0x0000001853537819 */ /* 0x000fe200000006ff */
[----:B------:R-:W-:Y:S01]  /*e130*/  IMAD.MOV.U32 R28, RZ, RZ, 0x3021 ;  /* 0x00003021ff1c7424 */ /* 0x000fe200078e00ff */
[----:B------:R-:W-:Y:S01]  /*e140*/  STL [R1+0x48], R81 ;  /* 0x0000485101007387 */ /* 0x000fe20000100800 */
[----:B------:R-:W-:Y:S01]  /*e150*/  FMUL R60, R60, R16 ;  /* 0x000000103c3c7220 */ /* 0x000fe20000400000 */
[----:B------:R-:W-:Y:S01]  /*e160*/  LOP3.LUT R9, R22, R9, RZ, 0xfc, !PT ;  /* 0x0000000916097212 */ /* 0x000fe200078efcff */
[----:B------:R-:W-:Y:S01]  /*e170*/  IMAD.SHL.U32 R4, R147, 0x1000000, RZ ;  /* 0x0100000093047824 */ /* 0x000fe200078e00ff */
[----:B------:R-:W-:Y:S01]  /*e180*/  STL [R1+0x4c], R77 ;  /* 0x00004c4d01007387 */ /* 0x000fe20000100800 */
[----:B------:R-:W-:-:S02]  /*e190*/  IMAD.SHL.U32 R12, R12, 0x1000000, RZ ;  /* 0x010000000c0c7824 */ /* 0x000fc400078e00ff */
[-C--:B------:R-:W-:Y:S01]  /*e1a0*/  FMUL R61, R61, R16.reuse ;  /* 0x000000103d3d7220 */ /* 0x080fe20000400000 */
[----:B------:R-:W-:Y:S01]  /*e1b0*/  LOP3.LUT R33, R33, 0xff0000, R146, 0xf8, !PT ;  /* 0x00ff000021217812 */ /* 0x000fe200078ef892 */
[----:B------:R-:W-:Y:S01]  /*e1c0*/  STL [R1+0x58], R73 ;  /* 0x0000584901007387 */ /* 0x000fe20000100800 */
[----:B------:R-:W-:Y:S01]  /*e1d0*/  LOP3.LUT R3, R3, 0xff0000, R150, 0xf8, !PT ;  /* 0x00ff000003037812 */ /* 0x000fe200078ef896 */
[----:B------:R-:W-:Y:S01]  /*e1e0*/  FMUL R56, R56, R16 ;  /* 0x0000001038387220 */ /* 0x000fe20000400000 */
[----:B------:R-:W-:Y:S01]  /*e1f0*/  LOP3.LUT R20, R20, R63, RZ, 0xfc, !PT ;  /* 0x0000003f14147212 */ /* 0x000fe200078efcff */
[----:B------:R-:W-:Y:S01]  /*e200*/  STL [R1+0x5c], R69 ;  /* 0x00005c4501007387 */ /* 0x000fe20000100800 */
[----:B------:R-:W-:Y:S01]  /*e210*/  SEL R14, R13, R18, P4 ;  /* 0x000000120d0e7207 */ /* 0x000fe20002000000 */
[-C--:B------:R-:W-:Y:S01]  /*e220*/  FMUL R52, R52, R16.reuse ;  /* 0x0000001034347220 */ /* 0x080fe20000400000 */
[----:B------:R-:W-:Y:S01]  /*e230*/  LOP3.LUT R88, R88, R91, RZ, 0xfc, !PT ;  /* 0x0000005b58587212 */ /* 0x000fe200078efcff */
[----:B------:R-:W-:Y:S01]  /*e240*/  FADD R11, R11, R10 ;  /* 0x0000000a0b0b7221 */ /* 0x000fe20000000000 */
[----:B------:R-:W-:Y:S01]  /*e250*/  LOP3.LUT R31, R92, R31, RZ, 0xfc, !PT ;  /* 0x0000001f5c1f7212 */ /* 0x000fe200078efcff */
[----:B------:R-:W-:Y:S01]  /*e260*/  STL [R1+0x68], R65 ;  /* 0x0000684101007387 */ /* 0x000fe20000100800 */
[----:B------:R-:W-:Y:S01]  /*e270*/  LOP3.LUT R96, R96, R99, RZ, 0xfc, !PT ;  /* 0x0000006360607212 */ /* 0x000fe200078efcff */
[----:B------:R-:W-:Y:S01]  /*e280*/  FMUL R57, R57, R16 ;  /* 0x0000001039397220 */ /* 0x000fe20000400000 */
[----:B------:R-:W-:-:S02]  /*e290*/  LOP3.LUT R103, R100, R103, RZ, 0xfc, !PT ;  /* 0x0000006764677212 */ /* 0x000fc400078efcff */
[----:B------:R-:W-:Y:S02]  /*e2a0*/  LOP3.LUT R104, R104, R107, RZ, 0xfc, !PT ;  /* 0x0000006b68687212 */ /* 0x000fe400078efcff */
[----:B------:R-:W-:Y:S02]  /*e2b0*/  LOP3.LUT R111, R108, R111, RZ, 0xfc, !PT ;  /* 0x0000006f6c6f7212 */ /* 0x000fe400078efcff */
[----:B------:R-:W-:Y:S02]  /*e2c0*/  LOP3.LUT R112, R112, R115, RZ, 0xfc, !PT ;  /* 0x0000007370707212 */ /* 0x000fe400078efcff */
[----:B------:R-:W-:Y:S02]  /*e2d0*/  LOP3.LUT R119, R116, R119, RZ, 0xfc, !PT ;  /* 0x0000007774777212 */ /* 0x000fe400078efcff */
[----:B------:R-:W-:Y:S02]  /*e2e0*/  SEL R13, R18, R13, P4 ;  /* 0x0000000d120d7207 */ /* 0x000fe40002000000 */
[----:B------:R-:W-:Y:S01]  /*e2f0*/  SEL R25, R143, R0, P4 ;  /* 0x000000008f197207 */ /* 0x000fe20002000000 */
[----:B------:R-:W-:Y:S01]  /*e300*/  STL [R1+0x6c], R60 ;  /* 0x00006c3c01007387 */ /* 0x000fe20000100800 */
[----:B------:R-:W-:Y:S01]  /*e310*/  LOP3.LUT R64, R64, R67, RZ, 0xfc, !PT ;  /* 0x0000004340407212 */ /* 0x000fe200078efcff */
[----:B------:R-:W-:Y:S01]  /*e320*/  FMUL R53, R53, R16 ;  /* 0x0000001035357220 */ /* 0x000fe20000400000 */
[----:B------:R-:W-:-:S02]  /*e330*/  LOP3.LUT R15, R68, R15, RZ, 0xfc, !PT ;  /* 0x0000000f440f7212 */ /* 0x000fc400078efcff */
[----:B------:R-:W-:Y:S02]  /*e340*/  LOP3.LUT R80, R80, R83, RZ, 0xfc, !PT ;  /* 0x0000005350507212 */ /* 0x000fe400078efcff */
[----:B------:R-:W-:Y:S02]  /*e350*/  LOP3.LUT R27, R84, R27, RZ, 0xfc, !PT ;  /* 0x0000001b541b7212 */ /* 0x000fe400078efcff */
[----:B------:R-:W-:Y:S02]  /*e360*/  SEL R18, R7, R2, P4 ;  /* 0x0000000207127207 */ /* 0x000fe40002000000 */
[----:B------:R-:W-:Y:S02]  /*e370*/  SEL R143, R0, R143, P4 ;  /* 0x0000008f008f7207 */ /* 0x000fe40002000000 */
[----:B------:R-:W-:Y:S01]  /*e380*/  SHF.R.U32.HI R38, RZ, R237, R38 ;  /* 0x000000edff267219 */ /* 0x000fe20000011626 */
[----:B------:R-:W-:Y:S01]  /*e390*/  STL [R1+0x78], R61 ;  /* 0x0000783d01007387 */ /* 0x000fe20000100800 */
[----:B------:R-:W-:Y:S01]  /*e3a0*/  LOP3.LUT R72, R72, R75, RZ, 0xfc, !PT ;  /* 0x0000004b48487212 */ /* 0x000fe200078efcff */
[----:B------:R-:W-:Y:S01]  /*e3b0*/  FMUL R48, R48, R16 ;  /* 0x0000001030307220 */ /* 0x000fe20000400000 */
[----:B------:R-:W-:-:S02]  /*e3c0*/  LOP3.LUT R19, R76, R19, RZ, 0xfc, !PT ;  /* 0x000000134c137212 */ /* 0x000fc400078efcff */
[----:B------:R-:W-:Y:S02]  /*e3d0*/  SEL R10, R9, R24, P4 ;  /* 0x00000018090a7207 */ /* 0x000fe40002000000 */
[----:B------:R-:W-:Y:S02]  /*e3e0*/  SEL R2, R2, R7, P4 ;  /* 0x0000000702027207 */ /* 0x000fe40002000000 */
[----:B------:R-:W-:Y:S01]  /*e3f0*/  SHF.R.U32.HI R0, RZ, R237, R28 ;  /* 0x000000edff007219 */ /* 0x000fe2000001161c */
[----:B------:R-:W-:Y:S01]  /*e400*/  STL [R1+0x7c], R56 ;  /* 0x00007c3801007387 */ /* 0x000fe20000100800 */
[----:B------:R-:W-:Y:S01]  /*e410*/  LOP3.LUT R4, R33, R4, RZ, 0xfc, !PT ;  /* 0x0000000421047212 */ /* 0x000fe200078efcff */
[----:B------:R-:W-:Y:S01]  /*e420*/  FMUL R49, R49, R16 ;  /* 0x0000001031317220 */ /* 0x000fe20000400000 */
[----:B------:R-:W-:Y:S02]  /*e430*/  LOP3.LUT R3, R3, R12, RZ, 0xfc, !PT ;  /* 0x0000000c03037212 */ /* 0x000fe400078efcff */
[----:B------:R-:W-:-:S02]  /*e440*/  SEL R9, R24, R9, P4 ;  /* 0x0000000918097207 */ /* 0x000fc40002000000 */
[----:B------:R-:W-:Y:S01]  /*e450*/  SEL R7, R20, R5, P4 ;  /* 0x0000000514077207 */ /* 0x000fe20002000000 */
[----:B------:R-:W-:Y:S01]  /*e460*/  STL [R1+0x8], R52 ;  /* 0x0000083401007387 */ /* 0x000fe20000100800 */
[----:B------:R-:W-:Y:S01]  /*e470*/  SEL R12, R8, R21, P4 ;  /* 0x00000015080c7207 */ /* 0x000fe20002000000 */
[----:B------:R-:W-:Y:S01]  /*e480*/  FMUL R45, R45, R16 ;  /* 0x000000102d2d7220 */ /* 0x000fe20000400000 */
[----:B------:R-:W-:Y:S02]  /*e490*/  SEL R5, R5, R20, P4 ;  /* 0x0000001405057207 */ /* 0x000fe40002000000 */
[----:B------:R-:W-:Y:S02]  /*e4a0*/  SEL R24, R31, R88, P4 ;  /* 0x000000581f187207 */ /* 0x000fe40002000000 */
[----:B------:R-:W-:Y:S02]  /*e4b0*/  SEL R26, R103, R96, P4 ;  /* 0x00000060671a7207 */ /* 0x000fe40002000000 */
[----:B------:R-:W-:-:S02]  /*e4c0*/  SEL R30, R111, R104, P4 ;  /* 0x000000686f1e7207 */ /* 0x000fc40002000000 */
[----:B------:R-:W-:Y:S01]  /*e4d0*/  SEL R33, R119, R112, P4 ;  /* 0x0000007077217207 */ /* 0x000fe20002000000 */
[----:B------:R-:W-:Y:S01]  /*e4e0*/  STL [R1+0xc], R57 ;  /* 0x00000c3901007387 */ /* 0x000fe20000100800 */
[----:B------:R-:W-:Y:S02]  /*e4f0*/  SEL R8, R21, R8, P4 ;  /* 0x0000000815087207 */ /* 0x000fe40002000000 */
[----:B------:R-:W-:Y:S02]  /*e500*/  SEL R20, R15, R64, P4 ;  /* 0x000000400f147207 */ /* 0x000fe40002000000 */
[----:B------:R-:W-:Y:S02]  /*e510*/  SEL R22, R27, R80, P4 ;  /* 0x000000501b167207 */ /* 0x000fe40002000000 */
[----:B------:R-:W-:Y:S02]  /*e520*/  SEL R88, R88, R31, P4 ;  /* 0x0000001f58587207 */ /* 0x000fe40002000000 */
[----:B------:R-:W-:-:S02]  /*e530*/  SEL R96, R96, R103, P4 ;  /* 0x0000006760607207 */ /* 0x000fc40002000000 */
[----:B------:R-:W-:Y:S02]  /*e540*/  SEL R104, R104, R111, P4 ;  /* 0x0000006f68687207 */ /* 0x000fe40002000000 */
[----:B------:R-:W-:Y:S02]  /*e550*/  SEL R112, R112, R119, P4 ;  /* 0x0000007770707207 */ /* 0x000fe40002000000 */
[----:B------:R-:W-:Y:S01]  /*e560*/  LOP3.LUT R55, R38, 0xf, RZ, 0xc0, !PT ;  /* 0x0000000f26377812 */ /* 0x000fe200078ec0ff */
[----:B------:R1:W-:Y:S01]  /*e570*/  STL [R1+0x18], R53 ;  /* 0x0000183501007387 */ /* 0x0003e20000100800 */
[----:B------:R-:W-:Y:S02]  /*e580*/  SEL R15, R64, R15, P4 ;  /* 0x0000000f400f7207 */ /* 0x000fe40002000000 */
[----:B------:R-:W-:Y:S02]  /*e590*/  SEL R21, R19, R72, P4 ;  /* 0x0000004813157207 */ /* 0x000fe40002000000 */
[----:B------:R-:W-:-:S02]  /*e5a0*/  SEL R80, R80, R27, P4 ;  /* 0x0000001b50507207 */ /* 0x000fc40002000000 */
[----:B------:R-:W-:Y:S01]  /*e5b0*/  LOP3.LUT R37, R0, 0xf, RZ, 0xc0, !PT ;  /* 0x0000000f00257812 */ /* 0x000fe200078ec0ff */
[----:B------:R-:W-:Y:S01]  /*e5c0*/  STL [R1+0x1c], R48 ;  /* 0x00001c3001007387 */ /* 0x000fe20000100800 */
[----:B------:R-:W-:Y:S02]  /*e5d0*/  SEL R19, R72, R19, P4 ;  /* 0x0000001348137207 */ /* 0x000fe40002000000 */
[----:B------:R-:W-:Y:S02]  /*e5e0*/  SEL R28, R3, R4, P4 ;  /* 0x00000004031c7207 */ /* 0x000fe40002000000 */
[----:B------:R-:W-:Y:S01]  /*e5f0*/  SEL R36, R4, R3, P4 ;  /* 0x0000000304247207 */ /* 0x000fe20002000000 */
[----:B------:R-:W-:Y:S01]  /*e600*/  STL [R1+0x28], R49 ;  /* 0x0000283101007387 */ /* 0x000fe20000100800 */
[-C--:B------:R-:W-:Y:S01]  /*e610*/  FMUL R151, R151, R16.reuse ;  /* 0x0000001097977220 */ /* 0x080fe20000400000 */
[-C--:B------:R-:W-:Y:S01]  /*e620*/  FMUL R149, R149, R16.reuse ;  /* 0x0000001095957220 */ /* 0x080fe20000400000 */
[-C--:B------:R-:W-:Y:S01]  /*e630*/  FMUL R218, R218, R16.reuse ;  /* 0x00000010dada7220 */ /* 0x080fe20000400000 */
[----:B------:R-:W-:Y:S01]  /*e640*/  STL [R1+0x2c], R45 ;  /* 0x00002c2d01007387 */ /* 0x000fe20000100800 */
[-C--:B------:R-:W-:Y:S01]  /*e650*/  FMUL R219, R219, R16.reuse ;  /* 0x00000010dbdb7220 */ /* 0x080fe20000400000 */
[-C--:B------:R-:W-:Y:S01]  /*e660*/  FMUL R222, R222, R16.reuse ;  /* 0x00000010dede7220 */ /* 0x080fe20000400000 */
[-C--:B------:R-:W-:Y:S01]  /*e670*/  FMUL R223, R223, R16.reuse ;  /* 0x00000010dfdf7220 */ /* 0x080fe20000400000 */
[----:B------:R-:W-:Y:S01]  /*e680*/  SHFL.IDX PT, R27, R8, R55, 0x1c1f ;  /* 0x001c1f37081b7589 */ /* 0x000fe200000e0000 */
[-C--:B------:R-:W-:Y:S01]  /*e690*/  FMUL R226, R226, R16.reuse ;  /* 0x00000010e2e27220 */ /* 0x080fe20000400000 */
[-C--:B------:R-:W-:Y:S01]  /*e6a0*/  FMUL R227, R227, R16.reuse ;  /* 0x00000010e3e37220 */ /* 0x080fe20000400000 */
[-C--:B------:R-:W-:Y:S01]  /*e6b0*/  FMUL R230, R230, R16.reuse ;  /* 0x00000010e6e67220 */ /* 0x080fe20000400000 */
[----:B------:R-:W-:Y:S01]  /*e6c0*/  SHFL.IDX PT, R31, R2, R55, 0x1c1f ;  /* 0x001c1f37021f7589 */ /* 0x000fe200000e0000 */
        /* <DEDUP_REMOVED lines=34> */
[----:B------:R-:W2:Y:S04]  /*e8f0*/  SHFL.IDX PT, R12, R12, R37, 0x1c1f ;  /* 0x001c1f250c0c7589 */ /* 0x000ea800000e0000 */
[----:B------:R-:W3:Y:S04]  /*e900*/  SHFL.IDX PT, R18, R18, R37, 0x1c1f ;  /* 0x001c1f2512127589 */ /* 0x000ee800000e0000 */
[----:B------:R-:W-:Y:S04]  /*e910*/  SHFL.IDX PT, R22, R22, R37, 0x1c1f ;  /* 0x001c1f2516167589 */ /* 0x000fe800000e0000 */
[----:B------:R-:W-:Y:S04]  /*e920*/  SHFL.IDX PT, R41, R24, R37, 0x1c1f ;  /* 0x001c1f2518297589 */ /* 0x000fe800000e0000 */
[----:B------:R2:W-:Y:S04]  /*e930*/  SHFL.IDX PT, R43, R26, R37, 0x1c1f ;  /* 0x001c1f251a2b7589 */ /* 0x0005e800000e0000 */
[----:B------:R3:W-:Y:S04]  /*e940*/  SHFL.IDX PT, R45, R30, R37, 0x1c1f ;  /* 0x001c1f251e2d7589 */ /* 0x0007e800000e0000 */
[----:B------:R-:W-:Y:S04]  /*e950*/  SHFL.IDX PT, R47, R33, R37, 0x1c1f ;  /* 0x001c1f25212f7589 */ /* 0x000fe800000e0000 */
[----:B------:R-:W-:Y:S04]  /*e960*/  SHFL.IDX PT, R49, R34, R37, 0x1c1f ;  /* 0x001c1f2522317589 */ /* 0x000fe800000e0000 */
[----:B------:R-:W-:Y:S04]  /*e970*/  SHFL.IDX PT, R51, R29, R37, 0x1c1f ;  /* 0x001c1f251d337589 */ /* 0x000fe800000e0000 */
[----:B------:R-:W4:Y:S04]  /*e980*/  SHFL.IDX PT, R39, R80, R55, 0x1c1f ;  /* 0x001c1f3750277589 */ /* 0x000f2800000e0000 */
[----:B------:R-:W4:Y:S04]  /*e990*/  SHFL.IDX PT, R88, R88, R55, 0x1c1f ;  /* 0x001c1f3758587589 */ /* 0x000f2800000e0000 */
[----:B------:R-:W4:Y:S04]  /*e9a0*/  SHFL.IDX PT, R96, R96, R55, 0x1c1f ;  /* 0x001c1f3760607589 */ /* 0x000f2800000e0000 */
[----:B------:R-:W4:Y:S04]  /*e9b0*/  SHFL.IDX PT, R104, R104, R55, 0x1c1f ;  /* 0x001c1f3768687589 */ /* 0x000f2800000e0000 */
[----:B------:R-:W4:Y:S04]  /*e9c0*/  SHFL.IDX PT, R112, R112, R55, 0x1c1f ;  /* 0x001c1f3770707589 */ /* 0x000f2800000e0000 */
[----:B------:R-:W4:Y:S04]  /*e9d0*/  SHFL.IDX PT, R2, R32, R55, 0x1c1f ;  /* 0x001c1f3720027589 */ /* 0x000f2800000e0000 */
[----:B------:R-:W4:Y:S04]  /*e9e0*/  SHFL.IDX PT, R8, R35, R55, 0x1c1f ;  /* 0x001c1f3723087589 */ /* 0x000f2800000e0000 */
[----:B------:R-:W-:Y:S04]  /*e9f0*/  SHFL.IDX PT, R10, R10, R37, 0x1c1f ;  /* 0x001c1f250a0a7589 */ /* 0x000fe800000e0000 */
[----:B------:R-:W-:Y:S04]  /*ea00*/  SHFL.IDX PT, R14, R14, R37, 0x1c1f ;  /* 0x001c1f250e0e7589 */ /* 0x000fe800000e0000 */
[----:B------:R-:W-:Y:S04]  /*ea10*/  SHFL.IDX PT, R7, R7, R37, 0x1c1f ;  /* 0x001c1f2507077589 */ /* 0x000fe800000e0000 */
[----:B------:R-:W-:Y:S04]  /*ea20*/  SHFL.IDX PT, R20, R20, R37, 0x1c1f ;  /* 0x001c1f2514147589 */ /* 0x000fe800000e0000 */
[----:B------:R-:W-:Y:S04]  /*ea30*/  SHFL.IDX PT, R21, R21, R37, 0x1c1f ;  /* 0x001c1f2515157589 */ /* 0x000fe800000e0000 */
[----:B------:R-:W4:Y:S04]  /*ea40*/  SHFL.IDX PT, R9, R9, R55, 0x1c1f ;  /* 0x001c1f3709097589 */ /* 0x000f2800000e0000 */
[----:B------:R-:W4:Y:S04]  /*ea50*/  SHFL.IDX PT, R13, R13, R55, 0x1c1f ;  /* 0x001c1f370d0d7589 */ /* 0x000f2800000e0000 */
[----:B------:R-:W4:Y:S04]  /*ea60*/  SHFL.IDX PT, R0, R5, R55, 0x1c1f ;  /* 0x001c1f3705007589 */ /* 0x000f2800000e0000 */
[----:B------:R-:W4:Y:S04]  /*ea70*/  SHFL.IDX PT, R15, R15, R55, 0x1c1f ;  /* 0x001c1f370f0f7589 */ /* 0x000f2800000e0000 */
[----:B------:R4:W-:Y:S04]  /*ea80*/  SHFL.IDX PT, R3, R25, R37, 0x1c1f ;  /* 0x001c1f2519037589 */ /* 0x0009e800000e0000 */
[----:B------:R-:W4:Y:S04]  /*ea90*/  SHFL.IDX PT, R4, R19, R55, 0x1c1f ;  /* 0x001c1f3713047589 */ /* 0x000f2800000e0000 */
[----:B------:R4:W-:Y:S04]  /*eaa0*/  SHFL.IDX PT, R11, R28, R37, 0x1c1f ;  /* 0x001c1f251c0b7589 */ /* 0x0009e800000e0000 */
[----:B------:R-:W4:Y:S04]  /*eab0*/  SHFL.IDX PT, R16, R143, R55, 0x1c1f ;  /* 0x001c1f378f107589 */ /* 0x000f2800000e0000 */
[----:B------:R4:W4:Y:S04]  /*eac0*/  SHFL.IDX PT, R52, R36, R55, 0x1c1f ;  /* 0x001c1f3724347589 */ /* 0x00092800000e0000 */
[----:B------:R3:W-:Y:S04]  /*ead0*/  STL [R1+0x38], R151 ;  /* 0x0000389701007387 */ /* 0x0007e80000100800 */
[----:B------:R4:W-:Y:S01]  /*eae0*/  STL [R1+0x3c], R149 ;  /* 0x00003c9501007387 */ /* 0x0009e20000100800 */
[----:B------:R-:W-:Y:S01]  /*eaf0*/  ULEA UR10, UR5, UR36, 0x3 ;  /* 0x00000024050a7291 */ /* 0x000fe2000f8e183f */
[----:B-1----:R-:W-:-:S02]  /*eb00*/  SHF.L.U32 R53, R232, 0x1f, RZ ;  /* 0x0000001fe8357819 */ /* 0x002fc400000006ff */
[-C--:B--2---:R-:W-:Y:S02]  /*eb10*/  PRMT R26, R12, R236.reuse, R27 ;  /* 0x000000ec0c1a7216 */ /* 0x084fe4000000001b */
[-C--:B---3--:R-:W-:Y:S02]  /*eb20*/  PRMT R30, R18, R236.reuse, R31 ;  /* 0x000000ec121e7216 */ /* 0x088fe4000000001f */
[-C--:B----4-:R-:W-:Y:S02]  /*eb30*/  PRMT R38, R22, R236.reuse, R39 ;  /* 0x000000ec16267216 */ /* 0x090fe40000000027 */
[----:B------:R1:W2:Y:S01]  /*eb40*/  SYNCS.PHASECHK.TRANS64.TRYWAIT P2, [UR10+0x4d000], R53 ;  /* 0x04d00035ff0075a7 */ /* 0x0002a2000804014a */
[-C--:B------:R-:W-:Y:S02]  /*eb50*/  PRMT R40, R41, R236.reuse, R88 ;  /* 0x000000ec29287216 */ /* 0x080fe40000000058 */
[-C--:B------:R-:W-:Y:S02]  /*eb60*/  PRMT R42, R43, R236.reuse, R96 ;  /* 0x000000ec2b2a7216 */ /* 0x080fe40000000060 */
[----:B------:R-:W-:-:S02]  /*eb70*/  PRMT R44, R45, R236, R104 ;  /* 0x000000ec2d2c7216 */ /* 0x000fc40000000068 */
[-C--:B------:R-:W-:Y:S02]  /*eb80*/  PRMT R46, R47, R236.reuse, R112 ;  /* 0x000000ec2f2e7216 */ /* 0x080fe40000000070 */
[-C--:B------:R-:W-:Y:S02]  /*eb90*/  PRMT R48, R49, R236.reuse, R2 ;  /* 0x000000ec31307216 */ /* 0x080fe40000000002 */
[-C--:B------:R-:W-:Y:S02]  /*eba0*/  PRMT R50, R51, R236.reuse, R8 ;  /* 0x000000ec33327216 */ /* 0x080fe40000000008 */
[C-C-:B------:R-:W-:Y:S02]  /*ebb0*/  PRMT R24, R10.reuse, R236, R9.reuse ;  /* 0x000000ec0a187216 */ /* 0x140fe40000000009 */
[-C--:B------:R-:W-:Y:S02]  /*ebc0*/  PRMT R25, R10, R235.reuse, R9 ;  /* 0x000000eb0a197216 */ /* 0x080fe40000000009 */
[----:B------:R-:W-:-:S02]  /*ebd0*/  PRMT R27, R12, R235, R27 ;  /* 0x000000eb0c1b7216 */ /* 0x000fc4000000001b */
[CCC-:B------:R-:W-:Y:S02]  /*ebe0*/  PRMT R28, R14.reuse, R236.reuse, R13.reuse ;  /* 0x000000ec0e1c7216 */ /* 0x1c0fe4000000000d */
[-C--:B------:R-:W-:Y:S02]  /*ebf0*/  PRMT R29, R14, R235.reuse, R13 ;  /* 0x000000eb0e1d7216 */ /* 0x080fe4000000000d */
[-C--:B------:R-:W-:Y:S02]  /*ec00*/  PRMT R31, R18, R235.reuse, R31 ;  /* 0x000000eb121f7216 */ /* 0x080fe4000000001f */
[CCC-:B------:R-:W-:Y:S02]  /*ec10*/  PRMT R32, R7.reuse, R236.reuse, R0.reuse ;  /* 0x000000ec07207216 */ /* 0x1c0fe40000000000 */
[----:B------:R-:W-:Y:S02]  /*ec20*/  PRMT R33, R7, R235, R0 ;  /* 0x000000eb07217216 */ /* 0x000fe40000000000 */
[----:B------:R-:W-:-:S02]  /*ec30*/  PRMT R34, R20, R236, R15 ;  /* 0x000000ec14227216 */ /* 0x000fc4000000000f */
[-C--:B------:R-:W-:Y:S02]  /*ec40*/  PRMT R35, R20, R235.reuse, R15 ;  /* 0x000000eb14237216 */ /* 0x080fe4000000000f */
[C-C-:B------:R-:W-:Y:S02]  /*ec50*/  PRMT R36, R21.reuse, R236, R4.reuse ;  /* 0x000000ec15247216 */ /* 0x140fe40000000004 */
[-C--:B------:R-:W-:Y:S02]  /*ec60*/  PRMT R37, R21, R235.reuse, R4 ;  /* 0x000000eb15257216 */ /* 0x080fe40000000004 */
[-C--:B------:R-:W-:Y:S02]  /*ec70*/  PRMT R39, R22, R235.reuse, R39 ;  /* 0x000000eb16277216 */ /* 0x080fe40000000027 */
[-C--:B------:R-:W-:Y:S02]  /*ec80*/  PRMT R41, R41, R235.reuse, R88 ;  /* 0x000000eb29297216 */ /* 0x080fe40000000058 */
[----:B------:R-:W-:-:S02]  /*ec90*/  PRMT R43, R43, R235, R96 ;  /* 0x000000eb2b2b7216 */ /* 0x000fc40000000060 */
[-C--:B------:R-:W-:Y:S02]  /*eca0*/  PRMT R45, R45, R235.reuse, R104 ;  /* 0x000000eb2d2d7216 */ /* 0x080fe40000000068 */
[-C--:B------:R-:W-:Y:S02]  /*ecb0*/  PRMT R47, R47, R235.reuse, R112 ;  /* 0x000000eb2f2f7216 */ /* 0x080fe40000000070 */
[-C--:B------:R-:W-:Y:S02]  /*ecc0*/  PRMT R49, R49, R235.reuse, R2 ;  /* 0x000000eb31317216 */ /* 0x080fe40000000002 */
[-C--:B------:R-:W-:Y:S02]  /*ecd0*/  PRMT R51, R51, R235.reuse, R8 ;  /* 0x000000eb33337216 */ /* 0x080fe40000000008 */
[C-C-:B------:R-:W-:Y:S02]  /*ece0*/  PRMT R56, R3.reuse, R236, R16.reuse ;  /* 0x000000ec03387216 */ /* 0x140fe40000000010 */
[----:B------:R-:W-:-:S02]  /*ecf0*/  PRMT R57, R3, R235, R16 ;  /* 0x000000eb03397216 */ /* 0x000fc40000000010 */
[C-C-:B------:R-:W-:Y:S02]  /*ed00*/  PRMT R58, R11.reuse, R236, R52.reuse ;  /* 0x000000ec0b3a7216 */ /* 0x140fe40000000034 */
[----:B------:R-:W-:Y:S01]  /*ed10*/  PRMT R59, R11, R235, R52 ;  /* 0x000000eb0b3b7216 */ /* 0x000fe20000000034 */
[----:B-12---:R-:W-:Y:S06]  /*ed20*/  @!P0 BRA `(.L_x_27) ;  /* 0x0000000000048947 */ /* 0x006fec0003800000 */
[----:B------:R-:W-:Y:S01]  /*ed30*/  BPT.TRAP 0x1 ;  /* 0x000000040000795c */ /* 0x000fe20000300000 */
.L_x_27:
[----:B------:R-:W-:Y:S05]  /*ed40*/  @P2 BRA `(.L_x_28) ;  /* 0x0000000000082947 */ /* 0x000fea0003800000 */
[----:B------:R-:W1:Y:S02]  /*ed50*/  SYNCS.PHASECHK.TRANS64.TRYWAIT P2, [UR10+0x4d000], R53 ;  /* 0x04d00035ff0075a7 */ /* 0x000e64000804014a */
[----:B-1----:R-:W-:Y:S05]  /*ed60*/  @!P2 BRA `(.L_x_29) ;  /* 0x0000005c0088a947 */ /* 0x002fea0003800000 */
.L_x_28:
[----:B------:R-:W2:Y:S04]  /*ed70*/  LDL.LU.64 R76, [R1+0x40] ;  /* 0x00004000014c7983 */ /* 0x000ea80000300a00 */
[----:B------:R-:W2:Y:S04]  /*ed80*/  LDL.LU.64 R78, [R1+0x48] ;  /* 0x00004800014e7983 */ /* 0x000ea80000300a00 */
[----:B------:R-:W2:Y:S04]  /*ed90*/  LDL.LU.64 R80, [R1+0x50] ;  /* 0x0000500001507983 */ /* 0x000ea80000300a00 */
[----:B------:R-:W2:Y:S04]  /*eda0*/  LDL.LU.64 R82, [R1+0x58] ;  /* 0x0000580001527983 */ /* 0x000ea80000300a00 */
[----:B------:R-:W2:Y:S04]  /*edb0*/  LDL.LU.64 R84, [R1+0x60] ;  /* 0x0000600001547983 */ /* 0x000ea80000300a00 */
[----:B------:R-:W2:Y:S04]  /*edc0*/  LDL.LU.64 R86, [R1+0x68] ;  /* 0x0000680001567983 */ /* 0x000ea80000300a00 */
[----:B------:R-:W2:Y:S04]  /*edd0*/  LDL.LU.64 R88, [R1+0x70] ;  /* 0x0000700001587983 */ /* 0x000ea80000300a00 */
[----:B------:R-:W2:Y:S04]  /*ede0*/  LDL.LU.64 R90, [R1+0x78] ;  /* 0x00007800015a7983 */ /* 0x000ea80000300a00 */
[----:B------:R-:W3:Y:S04]  /*edf0*/  LDL.LU.64 R60, [R1] ;  /* 0x00000000013c7983 */ /* 0x000ee80000300a00 */
[----:B------:R-:W3:Y:S04]  /*ee00*/  LDL.LU.64 R62, [R1+0x8] ;  /* 0x00000800013e7983 */ /* 0x000ee80000300a00 */
[----:B------:R-:W3:Y:S04]  /*ee10*/  LDL.LU.64 R64, [R1+0x10] ;  /* 0x0000100001407983 */ /* 0x000ee80000300a00 */
[----:B------:R-:W3:Y:S04]  /*ee20*/  LDL.LU.64 R66, [R1+0x18] ;  /* 0x0000180001427983 */ /* 0x000ee80000300a00 */
[----:B------:R-:W3:Y:S04]  /*ee30*/  LDL.LU.64 R68, [R1+0x20] ;  /* 0x0000200001447983 */ /* 0x000ee80000300a00 */
[----:B------:R-:W3:Y:S04]  /*ee40*/  LDL.LU.64 R70, [R1+0x28] ;  /* 0x0000280001467983 */ /* 0x000ee80000300a00 */
[----:B------:R-:W3:Y:S04]  /*ee50*/  LDL.LU.64 R72, [R1+0x30] ;  /* 0x0000300001487983 */ /* 0x000ee80000300a00 */
[----:B------:R-:W3:Y:S01]  /*ee60*/  LDL.LU.64 R74, [R1+0x38] ;  /* 0x00003800014a7983 */ /* 0x000ee20000300a00 */
[----:B------:R-:W-:Y:S01]  /*ee70*/  UIMAD UR10, UR5, 0xe00, UR6 ;  /* 0x00000e00050a78a4 */ /* 0x000fe2000f8e0206 */
[----:B------:R-:W-:Y:S01]  /*ee80*/  UMOV UR11, 0x40000040 ;  /* 0x40000040000b7882 */ /* 0x000fe20000000000 */
[----:B------:R-:W-:-:S02]  /*ee90*/  UMOV UR15, 0x40000040 ;  /* 0x40000040000f7882 */ /* 0x000fc40000000000 */
[----:B------:R-:W-:Y:S02]  /*eea0*/  UIADD3 UR14, UR10, 0x100, URZ ;  /* 0x000001000a0e7890 */ /* 0x000fe4000fffe03f */
[----:B------:R-:W-:Y:S01]  /*eeb0*/  UIADD3 UR18, UR10, 0x200, URZ ;  /* 0x000002000a127890 */ /* 0x000fe2000fffe03f */
[----:B------:R-:W-:Y:S01]  /*eec0*/  UMOV UR19, 0x40000040 ;  /* 0x4000004000137882 */ /* 0x000fe20000000000 */
[----:B------:R-:W-:Y:S01]  /*eed0*/  UIADD3 UR22, UR10, 0x300, URZ ;  /* 0x000003000a167890 */ /* 0x000fe2000fffe03f */
[----:B------:R-:W-:Y:S01]  /*eee0*/  UMOV UR23, 0x40000040 ;  /* 0x4000004000177882 */ /* 0x000fe20000000000 */
[----:B------:R-:W-:Y:S01]  /*eef0*/  UIADD3 UR26, UR10, 0x400, URZ ;  /* 0x000004000a1a7890 */ /* 0x000fe2000fffe03f */
[----:B------:R-:W-:Y:S01]  /*ef00*/  UMOV UR27, 0x40000040 ;  /* 0x40000040001b7882 */ /* 0x000fe20000000000 */
[----:B--2---:R-:W-:-:S06]  /*ef10*/  WARPGROUP.ARRIVE ;  /* 0x00000000000079c5 */ /* 0x004fcc0000000000 */
[----:B------:R-:W-:Y:S01]  /*ef20*/  QGMMA.64x32x32.F32.E4M3.E4M3 R76, R24, gdesc[UR8], R76, gsb0 ;  /* 0x00600008184c7df3 */ /* 0x000fe2000800084c */
[----:B------:R-:W-:Y:S02]  /*ef30*/  UMOV UR11, 0x40000040 ;  /* 0x40000040000b7882 */ /* 0x000fe40000000000 */
[----:B------:R-:W-:Y:S02]  /*ef40*/  WARPGROUP.DEPBAR.LE gsb0, 0x0 ;  /* 0x00008000000079c5 */ /* 0x000fe40000010000 */
[----:B---3--:R-:W-:-:S06]  /*ef50*/  WARPGROUP.ARRIVE ;  /* 0x00000000000079c5 */ /* 0x008fcc0000000000 */
        /* <DEDUP_REMOVED lines=250> */
[----:B------:R-:W-:Y:S01]  /*ff00*/  UIADD3 UR10, UR10, 0xd06, URZ ;  /* 0x00000d060a0a7890 */ /* 0x000fe2000fffe03f */
        /* <DEDUP_REMOVED lines=10> */
[----:B------:R-:W-:Y:S03]  /*ffb0*/  QGMMA.64x32x32.F32.E4M3.E4M3 R216, R56, gdesc[UR20], R216, gsb0 ;  /* 0x0060001438d87df3 */ /* 0x000fe600080008d8 */
        /* <DEDUP_REMOVED lines=21> */
.L_x_30:
[----:B------:R-:W-:-:S04]  /*10110*/  ULEA UR10, UR4, UR36, 0x3 ;  /* 0x00000024040a7291 */ /* 0x000fc8000f8e183f */
[----:B------:R-:W-:-:S04]  /*10120*/  UIADD3 UR10, UR10, 0x4d028, URZ ;  /* 0x0004d0280a0a7890 */ /* 0x000fc8000fffe03f */
[----:B------:R-:W-:-:S09]  /*10130*/  UPRMT UR10, URZ, 0x654, UR10 ;  /* 0x000006543f0a7896 */ /* 0x000fd2000800000a */
[----:B------:R-:W-:Y:S01]  /*10140*/  SYNCS.ARRIVE.TRANS64.RED.A1T0 RZ, [UR10], RZ ;  /* 0x000000ffffff79a7 */ /* 0x000fe2000810040a */
[----:B------:R-:W-:Y:S05]  /*10150*/  @P1 BRA `(.L_x_31) ;  /* 0x0000000000041947 */ /* 0x000fea0003800000 */
[----:B------:R-:W-:Y:S01]  /*10160*/  BPT.TRAP 0x1 ;  /* 0x000000040000795c */ /* 0x000fe20000300000 */
.L_x_31:
[----:B------:R-:W-:-:S04]  /*10170*/  UIADD3 UR4, UR4, 0x1, URZ ;  /* 0x0000000104047890 */ /* 0x000fc8000fffe03f */
[----:B------:R-:W-:-:S04]  /*10180*/  UISETP.NE.AND UP0, UPT, UR4, 0x5, UPT ;  /* 0x000000050400788c */ /* 0x000fc8000bf05270 */
[----:B------:R-:W-:Y:S01]  /*10190*/  USEL UR10, UR4, URZ, UP0 ;  /* 0x0000003f040a7287 */ /* 0x000fe20008000000 */
[----:B------:R-:W-:Y:S11]  /*101a0*/  @!P0 BRA `(.L_x_32) ;  /* 0x0000000000048947 */ /* 0x000ff60003800000 */
[----:B------:R-:W-:Y:S01]  /*101b0*/  BPT.TRAP 0x1 ;  /* 0x000000040000795c */ /* 0x000fe20000300000 */
.L_x_32:
[----:B------:R-:W-:-:S04]  /*101c0*/  ULEA UR4, UR10, UR36, 0x3 ;  /* 0x000000240a047291 */ /* 0x000fc8000f8e183f */
[----:B------:R-:W-:-:S04]  /*101d0*/  UIADD3 UR4, UR4, 0x4d028, URZ ;  /* 0x0004d02804047890 */ /* 0x000fc8000fffe03f */
[----:B------:R-:W-:-:S09]  /*101e0*/  UPRMT UR4, URZ, 0x654, UR4 ;  /* 0x000006543f047896 */ /* 0x000fd20008000004 */
[----:B------:R-:W-:Y:S01]  /*101f0*/  SYNCS.ARRIVE.TRANS64.RED.A1T0 RZ, [UR4], RZ ;  /* 0x000000ffffff79a7 */ /* 0x000fe20008100404 */
[----:B------:R-:W-:Y:S05]  /*10200*/  @P1 BRA `(.L_x_33) ;  /* 0x0000000000041947 */ /* 0x000fea0003800000 */
[----:B------:R-:W-:Y:S01]  /*10210*/  BPT.TRAP 0x1 ;  /* 0x000000040000795c */ /* 0x000fe20000300000 */
.L_x_33:
[----:B------:R-:W-:Y:S01]  /*10220*/  UIADD3 UR5, UR5, 0x1, URZ ;  /* 0x0000000105057890 */ /* 0x000fe2000fffe03f */
[C---:B-----5:R-:W-:Y:S01]  /*10230*/  ISETP.GT.AND P2, PT, R23.reuse, 0x2, PT ;  /* 0x000000021700780c */ /* 0x060fe20003f44270 */
[----:B------:R-:W-:Y:S01]  /*10240*/  UIADD3 UR4, UR10, 0x1, URZ ;  /* 0x000000010a047890 */ /* 0x000fe2000fffe03f */
[----:B------:R-:W-:Y:S01]  /*10250*/  IADD3 R23, R23, -0x1, RZ ;  /* 0xffffffff17177810 */ /* 0x000fe20007ffe0ff */
[----:B------:R-:W-:Y:S01]  /*10260*/  UISETP.NE.AND UP2, UPT, UR5, 0x5, UPT ;  /* 0x000000050500788c */ /* 0x000fe2000bf45270 */
[----:B------:R-:W-:Y:S01]  /*10270*/  IMAD.MOV.U32 R13, RZ, RZ, R6 ;  /* 0x000000ffff0d7224 */ /* 0x000fe200078e0006 */
[----:B------:R-:W-:Y:S01]  /*10280*/  UISETP.NE.AND UP0, UPT, UR4, 0x5, UPT ;  /* 0x000000050400788c */ /* 0x000fe2000bf05270 */
[----:B------:R-:W-:Y:S01]  /*10290*/  IMAD.MOV.U32 R4, RZ, RZ, R17 ;  /* 0x000000ffff047224 */ /* 0x000fe200078e0011 */
[----:B------:R-:W-:Y:S02]  /*102a0*/  USEL UR10, URZ, 0x1, UP2 ;  /* 0x000000013f0a7887 */ /* 0x000fe40009000000 */
[----:B------:R-:W-:-:S02]  /*102b0*/  USEL UR4, UR4, URZ, UP0 ;  /* 0x0000003f04047287 */ /* 0x000fc40008000000 */
[----:B------:R-:W-:Y:S02]  /*102c0*/  USEL UR5, UR5, URZ, UP2 ;  /* 0x0000003f05057287 */ /* 0x000fe40009000000 */
[----:B-1----:R-:W-:Y:S01]  /*102d0*/  LOP3.LUT R0, R232, UR10, RZ, 0x3c, !PT ;  /* 0x0000000ae8007c12 */ /* 0x002fe2000f8e3cff */
[----:B------:R-:W-:Y:S09]  /*102e0*/  @P2 BRA `(.L_x_34) ;  /* 0xffffff8000d82947 */ /* 0x000ff2000383ffff */
.L_x_23:
[----:B-1----:R-:W1:Y:S01]  /*102f0*/  SHFL.BFLY PT, R3, R234, 0x1, 0x1f ;  /* 0x0c201f00ea037f89 */ /* 0x002e6200000e0000 */
[----:B------:R-:W-:Y:S01]  /*10300*/  BSSY B0, `(.L_x_35) ;  /* 0x0000023000007945 */ /* 0x000fe20003800000 */
[----:B------:R-:W-:Y:S02]  /*10310*/  IMAD.MOV.U32 R4, RZ, RZ, 0x7f800000 ;  /* 0x7f800000ff047424 */ /* 0x000fe400078e00ff */
[----:B------:R-:W2:Y:S01]  /*10320*/  SHFL.BFLY PT, R0, R233, 0x1, 0x1f ;  /* 0x0c201f00e9007f89 */ /* 0x000ea200000e0000 */
[----:B------:R-:W-:Y:S02]  /*10330*/  IMAD.MOV.U32 R9, RZ, RZ, 0x3f800000 ;  /* 0x3f800000ff097424 */ /* 0x000fe400078e00ff */
[----:B------:R-:W-:Y:S02]  /*10340*/  IMAD.MOV.U32 R5, RZ, RZ, 0x7f800000 ;  /* 0x7f800000ff057424 */ /* 0x000fe400078e00ff */
[----:B-1----:R-:W-:Y:S01]  /*10350*/  FADD R3, R3, R234 ;  /* 0x000000ea03037221 */ /* 0x002fe20000000000 */
[----:B--2---:R-:W-:-:S04]  /*10360*/  FADD R14, R0, R233 ;  /* 0x000000e9000e7221 */ /* 0x004fc80000000000 */
[----:B------:R-:W1:Y:S01]  /*10370*/  SHFL.BFLY PT, R2, R3, 0x2, 0x1f ;  /* 0x0c401f0003027f89 */ /* 0x000e6200000e0000 */
[----:B------:R-:W-:-:S03]  /*10380*/  MOV R0, 0x3f800000 ;  /* 0x3f80000000007802 */ /* 0x000fc60000000f00 */
[----:B------:R-:W2:Y:S01]  /*10390*/  SHFL.BFLY PT, R15, R14, 0x2, 0x1f ;  /* 0x0c401f000e0f7f89 */ /* 0x000ea200000e0000 */
[C---:B-1----:R-:W-:Y:S01]  /*103a0*/  FSETP.NE.AND P0, PT, R3.reuse, -R2, PT ;  /* 0x800000020300720b */ /* 0x042fe20003f05000 */
[----:B------:R-:W-:Y:S01]  /*103b0*/  FADD R7, R3, R2 ;  /* 0x0000000203077221 */ /* 0x000fe20000000000 */
[----:B--2---:R-:W-:-:S11]  /*103c0*/  FADD R8, R14, R15 ;  /* 0x0000000f0e087221 */ /* 0x004fd60000000000 */
[----:B------:R-:W-:Y:S05]  /*103d0*/  @!P0 BRA `(.L_x_36) ;  /* 0x0000000000548947 */ /* 0x000fea0003800000 */
[----:B------:R-:W-:Y:S01]  /*103e0*/  VIADD R0, R7, 0x1800000 ;  /* 0x0180000007007836 */ /* 0x000fe20000000000 */
[----:B------:R-:W-:Y:S04]  /*103f0*/  BSSY B1, `(.L_x_37) ;  /* 0x000000c000017945 */ /* 0x000fe80003800000 */
[----:B------:R-:W-:-:S04]  /*10400*/  LOP3.LUT R0, R0, 0x7f800000, RZ, 0xc0, !PT ;  /* 0x7f80000000007812 */ /* 0x000fc800078ec0ff */
[----:B------:R-:W-:-:S13]  /*10410*/  ISETP.GT.U32.AND P0, PT, R0, 0x1ffffff, PT ;  /* 0x01ffffff0000780c */ /* 0x000fda0003f04070 */
[----:B------:R-:W-:Y:S05]  /*10420*/  @P0 BRA `(.L_x_38) ;  /* 0x0000000000100947 */ /* 0x000fea0003800000 */
[----:B------:R-:W-:Y:S01]  /*10430*/  IMAD.MOV.U32 R2, RZ, RZ, R7 ;  /* 0x000000ffff027224 */ /* 0x000fe200078e0007 */
[----:B------:R-:W-:-:S07]  /*10440*/  MOV R13, 0x10460 ;  /* 0x00010460000d7802 */ /* 0x000fce0000000f00 */
[----:B------:R-:W-:Y:S05]  /*10450*/  CALL.REL.NOINC `($__internal_0_$__cuda_sm20_rcp_rn_f32_slowpath) ;  /* 0x0000004800747944 */ /* 0x000fea0003c00000 */
[----:B------:R-:W-:Y:S05]  /*10460*/  BRA `(.L_x_39) ;  /* 0x0000000000107947 */ /* 0x000fea0003800000 */
.L_x_38:
[----:B------:R-:W1:Y:S02]  /*10470*/  MUFU.RCP R0, R7 ;  /* 0x0000000700007308 */ /* 0x000e640000001000 */
[----:B-1----:R-:W-:-:S04]  /*10480*/  FFMA R2, R7, R0, -1 ;  /* 0xbf80000007027423 */ /* 0x002fc80000000000 */
[----:B------:R-:W-:-:S04]  /*10490*/  FADD.FTZ R3, -R2, -RZ ;  /* 0x800000ff02037221 */ /* 0x000fc80000010100 */
[----:B------:R-:W-:-:S07]  /*104a0*/  FFMA R0, R0, R3, R0 ;  /* 0x0000000300007223 */ /* 0x000fce0000000000 */
.L_x_39:
[----:B------:R-:W-:Y:S05]  /*104b0*/  BSYNC B1 ;  /* 0x0000000000017941 */ /* 0x000fea0003800000 */
.L_x_37:
[----:B------:R-:W-:Y:S01]  /*104c0*/  FSETP.GEU.AND P0, PT, |R7|, 1.175494350822287508e-38, PT ;  /* 0x008000000700780b */ /* 0x000fe20003f0e200 */
[----:B------:R-:W-:-:S12]  /*104d0*/  ULDC UR4, c[0x0][0x600] ;  /* 0x0001800000047ab9 */ /* 0x000fd80000000800 */
[----:B------:R-:W-:-:S04]  /*104e0*/  @!P0 FMUL R7, R7, 16777216 ;  /* 0x4b80000007078820 */ /* 0x000fc80000400000 */
[----:B------:R-:W1:Y:S02]  /*104f0*/  MUFU.LG2 R2, R7 ;  /* 0x0000000700027308 */ /* 0x000e640000000c00 */
[----:B-1----:R-:W-:-:S04]  /*10500*/  @!P0 FADD R2, R2, -24 ;  /* 0xc1c0000002028421 */ /* 0x002fc80000000000 */
[----:B------:R-:W-:-:S04]  /*10510*/  FMUL R2, R2, 0.69314718246459960938 ;  /* 0x3f31721802027820 */ /* 0x000fc80000400000 */
[----:B------:R-:W-:-:S07]  /*10520*/  FFMA R5, R17, UR4, R2 ;  /* 0x0000000411057c23 */ /* 0x000fce0008000002 */
.L_x_36:
[----:B------:R-:W-:Y:S05]  /*10530*/  BSYNC B0 ;  /* 0x0000000000007941 */ /* 0x000fea0003800000 */
.L_x_35:
[----:B------:R-:W2:Y:S01]  /*10540*/  LDL.LU R16, [R1+0x40] ;  /* 0x0000400001107983 */ /* 0x000ea20000300800 */
[----:B------:R-:W-:-:S03]  /*10550*/  ULDC UR4, c[0x0][0x608] ;  /* 0x0001820000047ab9 */ /* 0x000fc60000000800 */
[----:B------:R-:W3:Y:S04]  /*10560*/  LDL.LU R17, [R1+0x44] ;  /* 0x0000440001117983 */ /* 0x000ee80000300800 */
[----:B------:R-:W4:Y:S04]  /*10570*/  LDL.LU R18, [R1+0x50] ;  /* 0x0000500001127983 */ /* 0x000f280000300800 */
[----:B------:R-:W5:Y:S04]  /*10580*/  LDL.LU R19, [R1+0x54] ;  /* 0x0000540001137983 */ /* 0x000f680000300800 */
[----:B------:R-:W5:Y:S04]  /*10590*/  LDL.LU R22, [R1+0x60] ;  /* 0x0000600001167983 */ /* 0x000f680000300800 */
[----:B------:R-:W5:Y:S04]  /*105a0*/  LDL.LU R23, [R1+0x64] ;  /* 0x0000640001177983 */ /* 0x000f680000300800 */
[----:B------:R-:W5:Y:S04]  /*105b0*/  LDL.LU R24, [R1+0x70] ;  /* 0x0000700001187983 */ /* 0x000f680000300800 */
[----:B------:R-:W5:Y:S04]  /*105c0*/  LDL.LU R21, [R1+0x74] ;  /* 0x0000740001157983 */ /* 0x000f680000300800 */
[----:B------:R-:W5:Y:S04]  /*105d0*/  LDL.LU R20, [R1] ;  /* 0x0000000001147983 */ /* 0x000f680000300800 */
[----:B------:R-:W5:Y:S04]  /*105e0*/  LDL.LU R13, [R1+0x4] ;  /* 0x00000400010d7983 */ /* 0x000f680000300800 */
[----:B------:R-:W5:Y:S04]  /*105f0*/  LDL.LU R12, [R1+0x10] ;  /* 0x00001000010c7983 */ /* 0x000f680000300800 */
[----:B------:R-:W5:Y:S04]  /*10600*/  LDL.LU R11, [R1+0x14] ;  /* 0x00001400010b7983 */ /* 0x000f680000300800 */
[----:B------:R-:W5:Y:S04]  /*10610*/  LDL.LU R10, [R1+0x20] ;  /* 0x00002000010a7983 */ /* 0x000f680000300800 */
[----:B------:R-:W5:Y:S04]  /*10620*/  LDL.LU R7, [R1+0x24] ;  /* 0x0000240001077983 */ /* 0x000f680000300800 */
[----:B------:R-:W5:Y:S04]  /*10630*/  LDL.LU R3, [R1+0x30] ;  /* 0x0000300001037983 */ /* 0x000f680000300800 */
[----:B------:R-:W5:Y:S01]  /*10640*/  LDL.LU R2, [R1+0x34] ;  /* 0x0000340001027983 */ /* 0x000f620000300800 */
[----:B------:R-:W-:Y:S01]  /*10650*/  FSETP.NE.AND P0, PT, R14, -R15, PT ;  /* 0x8000000f0e00720b */ /* 0x000fe20003f05000 */
[----:B------:R-:W-:Y:S01]  /*10660*/  FMUL R0, R0, UR4 ;  /* 0x0000000400007c20 */ /* 0x000fe20008400000 */
[----:B------:R-:W-:Y:S03]  /*10670*/  BSSY B0, `(.L_x_40) ;  /* 0x0000050000007945 */ /* 0x000fe60003800000 */
        /* <DEDUP_REMOVED lines=40> */
[-C--:B--2---:R-:W-:Y:S01]  /*10900*/  FMUL R16, R16, R0.reuse ;  /* 0x0000000010107220 */ /* 0x084fe20000400000 */
[-C--:B---3--:R-:W-:Y:S01]  /*10910*/  FMUL R17, R17, R0.reuse ;  /* 0x0000000011117220 */ /* 0x088fe20000400000 */
[-C--:B----4-:R-:W-:Y:S01]  /*10920*/  FMUL R18, R18, R0.reuse ;  /* 0x0000000012127220 */ /* 0x090fe20000400000 */
[-C--:B-----5:R-:W-:Y:S01]  /*10930*/  FMUL R19, R19, R0.reuse ;  /* 0x0000000013137220 */ /* 0x0a0fe20000400000 */
        /* <DEDUP_REMOVED lines=12> */
[----:B------:R-:W-:Y:S06]  /*10a00*/  @!P0 BRA `(.L_x_41) ;  /* 0x0000000000588947 */ /* 0x000fec0003800000 */
[----:B------:R-:W-:Y:S01]  /*10a10*/  VIADD R0, R8, 0x1800000 ;  /* 0x0180000008007836 */ /* 0x000fe20000000000 */
[----:B------:R-:W-:Y:S04]  /*10a20*/  BSSY B1, `(.L_x_42) ;  /* 0x000000d000017945 */ /* 0x000fe80003800000 */
[----:B------:R-:W-:-:S04]  /*10a30*/  LOP3.LUT R0, R0, 0x7f800000, RZ, 0xc0, !PT ;  /* 0x7f80000000007812 */ /* 0x000fc800078ec0ff */
[----:B------:R-:W-:-:S13]  /*10a40*/  ISETP.GT.U32.AND P0, PT, R0, 0x1ffffff, PT ;  /* 0x01ffffff0000780c */ /* 0x000fda0003f04070 */
[----:B------:R-:W-:Y:S05]  /*10a50*/  @P0 BRA `(.L_x_43) ;  /* 0x0000000000140947 */ /* 0x000fea0003800000 */
[----:B------:R-:W-:Y:S02]  /*10a60*/  MOV R2, R8 ;  /* 0x0000000800027202 */ /* 0x000fe40000000f00 */
[----:B------:R-:W-:-:S07]  /*10a70*/  MOV R13, 0x10a90 ;  /* 0x00010a90000d7802 */ /* 0x000fce0000000f00 */
[----:B------:R-:W-:Y:S05]  /*10a80*/  CALL.REL.NOINC `($__internal_0_$__cuda_sm20_rcp_rn_f32_slowpath) ;  /* 0x0000004000e87944 */ /* 0x000fea0003c00000 */
[----:B------:R-:W-:Y:S01]  /*10a90*/  IMAD.MOV.U32 R9, RZ, RZ, R0 ;  /* 0x000000ffff097224 */ /* 0x000fe200078e0000 */
[----:B------:R-:W-:Y:S06]  /*10aa0*/  BRA `(.L_x_44) ;  /* 0x0000000000107947 */ /* 0x000fec0003800000 */
.L_x_43:
[----:B------:R-:W1:Y:S02]  /*10ab0*/  MUFU.RCP R9, R8 ;  /* 0x0000000800097308 */ /* 0x000e640000001000 */
[----:B-1----:R-:W-:-:S04]  /*10ac0*/  FFMA R0, R8, R9, -1 ;  /* 0xbf80000008007423 */ /* 0x002fc80000000009 */
[----:B------:R-:W-:-:S04]  /*10ad0*/  FADD.FTZ R0, -R0, -RZ ;  /* 0x800000ff00007221 */ /* 0x000fc80000010100 */
[----:B------:R-:W-:-:S07]  /*10ae0*/  FFMA R9, R9, R0, R9 ;  /* 0x0000000009097223 */ /* 0x000fce0000000009 */
.L_x_44:
[----:B------:R-:W-:Y:S05]  /*10af0*/  BSYNC B1 ;  /* 0x0000000000017941 */ /* 0x000fea0003800000 */
.L_x_42:
[----:B------:R-:W-:Y:S01]  /*10b00*/  FSETP.GEU.AND P0, PT, |R8|, 1.175494350822287508e-38, PT ;  /* 0x008000000800780b */ /* 0x000fe20003f0e200 */
[----:B------:R-:W-:-:S12]  /*10b10*/  ULDC UR4, c[0x0][0x600] ;  /* 0x0001800000047ab9 */ /* 0x000fd80000000800 */
[----:B------:R-:W-:-:S04]  /*10b20*/  @!P0 FMUL R8, R8, 16777216 ;  /* 0x4b80000008088820 */ /* 0x000fc80000400000 */
[----:B------:R-:W1:Y:S02]  /*10b30*/  MUFU.LG2 R0, R8 ;  /* 0x0000000800007308 */ /* 0x000e640000000c00 */
[----:B-1----:R-:W-:-:S04]  /*10b40*/  @!P0 FADD R0, R0, -24 ;  /* 0xc1c0000000008421 */ /* 0x002fc80000000000 */
[----:B------:R-:W-:-:S04]  /*10b50*/  FMUL R3, R0, 0.69314718246459960938 ;  /* 0x3f31721800037820 */ /* 0x000fc80000400000 */
[----:B------:R-:W-:-:S07]  /*10b60*/  FFMA R4, R6, UR4, R3 ;  /* 0x0000000406047c23 */ /* 0x000fce0008000003 */
.L_x_41:
[----:B------:R-:W-:Y:S05]  /*10b70*/  BSYNC B0 ;  /* 0x0000000000007941 */ /* 0x000fea0003800000 */
.L_x_40:
[----:B------:R-:W2:Y:S01]  /*10b80*/  LDL.LU R35, [R1+0x48] ;  /* 0x0000480001237983 */ /* 0x000ea20000300800 */
[----:B------:R-:W-:Y:S01]  /*10b90*/  UIADD3 UR5, UR37, -0x1, URZ ;  /* 0xffffffff25057890 */ /* 0x000fe2000fffe03f */
[----:B------:R-:W-:Y:S02]  /*10ba0*/  ULDC UR4, c[0x0][0x608] ;  /* 0x0001820000047ab9 */ /* 0x000fe40000000800 */
[----:B------:R-:W3:Y:S04]  /*10bb0*/  LDL.LU R0, [R1+0x4c] ;  /* 0x00004c0001007983 */ /* 0x000ee80000300800 */
[----:B------:R-:W4:Y:S04]  /*10bc0*/  LDL.LU R34, [R1+0x58] ;  /* 0x0000580001227983 */ /* 0x000f280000300800 */
[----:B------:R-:W5:Y:S04]  /*10bd0*/  LDL.LU R21, [R1+0x5c] ;  /* 0x00005c0001157983 */ /* 0x000f680000300800 */
        /* <DEDUP_REMOVED lines=11> */
[----:B------:R-:W5:Y:S01]  /*10c90*/  LDL.LU R2, [R1+0x3c] ;  /* 0x00003c0001027983 */ /* 0x000f620000300800 */
[----:B------:R-:W-:Y:S01]  /*10ca0*/  FMUL R9, R9, UR4 ;  /* 0x0000000409097c20 */ /* 0x000fe20008400000 */
[----:B------:R-:W-:Y:S01]  /*10cb0*/  ISETP.NE.AND P0, PT, RZ, UR5, PT ;  /* 0x00000005ff007c0c */ /* 0x000fe2000bf05270 */
[----:B------:R-:W-:Y:S01]  /*10cc0*/  ULEA UR4, UR37, UR36, 0x3 ;  /* 0x0000002425047291 */ /* 0x000fe2000f8e183f */
[----:B------:R-:W1:Y:S01]  /*10cd0*/  S2R R39, SR_TID.X ;  /* 0x0000000000277919 */ /* 0x000e620000002100 */
[----:B------:R-:W-:Y:S01]  /*10ce0*/  ULDC.64 UR8, c[0x0][0x208] ;  /* 0x0000820000087ab9 */ /* 0x000fe20000000a00 */
        /* <DEDUP_REMOVED lines=24> */
[----:B-1----:R-:W-:-:S02]  /*10e70*/  LOP3.LUT P1, RZ, R39, 0x3, RZ, 0xc0, !PT ;  /* 0x0000000327ff7812 */ /* 0x002fc4000782c0ff */
[----:B------:R-:W-:Y:S01]  /*10e80*/  LOP3.LUT R37, R39, 0x7f, RZ, 0xc0, !PT ;  /* 0x0000007f27257812 */ /* 0x000fe200078ec0ff */
[-C--:B--2---:R-:W-:Y:S01]  /*10e90*/  FMUL R68, R35, R9.reuse ;  /* 0x0000000923447220 */ /* 0x084fe20000400000 */
[-C--:B---3--:R-:W-:Y:S01]  /*10ea0*/  FMUL R70, R0, R9.reuse ;  /* 0x0000000900467220 */ /* 0x088fe20000400000 */
[----:B------:R-:W-:Y:S01]  /*10eb0*/  SEL R0, RZ, 0x1, P0 ;  /* 0x00000001ff007807 */ /* 0x000fe20000000000 */
[----:B----4-:R-:W-:-:S03]  /*10ec0*/  FMUL R64, R34, R9 ;  /* 0x0000000922407220 */ /* 0x010fc60000400000 */
[----:B------:R-:W-:Y:S01]  /*10ed0*/  SHF.L.U32 R0, R0, 0x1f, RZ ;  /* 0x0000001f00007819 */ /* 0x000fe200000006ff */
[----:B-----5:R-:W-:-:S03]  /*10ee0*/  FMUL R66, R21, R9 ;  /* 0x0000000915427220 */ /* 0x020fc60000400000 */
[----:B------:R-:W1:Y:S01]  /*10ef0*/  SYNCS.PHASECHK.TRANS64.TRYWAIT P0, [UR4+0x4d098], R0 ;  /* 0x04d09800ff0075a7 */ /* 0x000e620008000144 */
        /* <DEDUP_REMOVED lines=12> */
[----:B-1----:R-:W-:Y:S06]  /*10fc0*/  @!P0 BRA `(.L_x_45) ;  /* 0x0000003c00088947 */ /* 0x002fec0003800000 */
.L_x_104:
[----:B------:R-:W-:Y:S01]  /*10fd0*/  USHF.L.U32 UR42, UR42, 0x6, URZ ;  /* 0x000000062a2a7899 */ /* 0x000fe2000800063f */
[----:B------:R-:W-:Y:S01]  /*10fe0*/  BSSY B0, `(.L_x_46) ;  /* 0x0000018000007945 */ /* 0x000fe20003800000 */
[----:B------:R-:W-:Y:S02]  /*10ff0*/  SHF.R.U32.HI R39, RZ, 0x2, R39 ;  /* 0x00000002ff277819 */ /* 0x000fe40000011627 */
[----:B------:R-:W-:Y:S01]  /*11000*/  SHF.R.U32.HI R41, RZ, 0x5, R37 ;  /* 0x00000005ff297819 */ /* 0x000fe20000011625 */
[----:B------:R-:W-:Y:S07]  /*11010*/  @P1 BRA `(.L_x_47) ;  /* 0x0000000000501947 */ /* 0x000fee0003800000 */
[----:B------:R-:W2:Y:S01]  /*11020*/  S2UR UR4, SR_CTAID.Y ;  /* 0x00000000000479c3 */ /* 0x000ea20000002600 */
[----:B-1----:R-:W-:Y:S01]  /*11030*/  IMAD.SHL.U32 R3, R41, 0x10, RZ ;  /* 0x0000001029037824 */ /* 0x002fe200078e00ff */
[----:B------:R-:W-:Y:S01]  /*11040*/  LOP3.LUT R0, R39, 0x7, RZ, 0xc0, !PT ;  /* 0x0000000727007812 */ /* 0x000fe200078ec0ff */
[----:B------:R-:W-:-:S03]  /*11050*/  ULDC.64 UR6, c[0x0][0x688] ;  /* 0x0001a20000067ab9 */ /* 0x000fc60000000a00 */
[----:B------:R-:W-:Y:S02]  /*11060*/  LOP3.LUT R0, R3, 0xfffffff0, R0, 0xe2, !PT ;  /* 0xfffffff003007812 */ /* 0x000fe400078ee200 */
[----:B------:R-:W1:Y:S03]  /*11070*/  S2UR UR5, SR_CTAID.Z ;  /* 0x00000000000579c3 */ /* 0x000e660000002700 */
[----:B------:R-:W-:-:S04]  /*11080*/  VIADD R3, R0, UR42 ;  /* 0x0000002a00037c36 */ /* 0x000fc80008000000 */
[----:B------:R-:W-:Y:S01]  /*11090*/  VIADD R2, R3, 0x8 ;  /* 0x0000000803027836 */ /* 0x000fe20000000000 */
[----:B--2---:R-:W-:-:S04]  /*110a0*/  UIMAD UR4, UR4, UR6, UR42 ;  /* 0x00000006040472a4 */ /* 0x004fc8000f8e022a */
[----:B-1----:R-:W-:-:S03]  /*110b0*/  UIMAD UR4, UR5, UR7, UR4 ;  /* 0x00000007050472a4 */ /* 0x002fc6000f8e0204 */
[----:B------:R-:W-:Y:S02]  /*110c0*/  ULDC UR5, c[0x0][0x288] ;  /* 0x0000a20000057ab9 */ /* 0x000fe40000000800 */
[----:B------:R-:W-:Y:S02]  /*110d0*/  ISETP.GE.U32.AND P0, PT, R3, UR5, PT ;  /* 0x0000000503007c0c */ /* 0x000fe4000bf06070 */
[----:B------:R-:W-:Y:S02]  /*110e0*/  IADD3 R0, P2, R0, UR4, RZ ;  /* 0x0000000400007c10 */ /* 0x000fe4000ff5e0ff */
[----:B------:R-:W-:Y:S01]  /*110f0*/  ISETP.GE.U32.AND P1, PT, R2, UR5, PT ;  /* 0x0000000502007c0c */ /* 0x000fe2000bf26070 */
[----:B------:R-:W-:Y:S01]  /*11100*/  ULDC.64 UR4, c[0x0][0x680] ;  /* 0x0001a00000047ab9 */ /* 0x000fe20000000a00 */
[----:B------:R-:W-:Y:S02]  /*11110*/  IADD3.X R3, RZ, RZ, RZ, P2, !PT ;  /* 0x000000ffff037210 */ /* 0x000fe400017fe4ff */
[----:B------:R-:W-:-:S04]  /*11120*/  LEA R2, P2, R0, UR4, 0x2 ;  /* 0x0000000400027c11 */ /* 0x000fc8000f8410ff */
[----:B------:R-:W-:-:S05]  /*11130*/  LEA.HI.X R3, R0, UR5, R3, 0x2, P2 ;  /* 0x0000000500037c11 */ /* 0x000fca00090f1403 */
[----:B------:R2:W-:Y:S04]  /*11140*/  @!P0 STG.E desc[UR8][R2.64], R5 ;  /* 0x0000000502008986 */ /* 0x0005e8000c101908 */
[----:B------:R2:W-:Y:S02]  /*11150*/  @!P1 STG.E desc[UR8][R2.64+0x20], R4 ;  /* 0x0000200402009986 */ /* 0x0005e4000c101908 */
.L_x_47:
[----:B------:R-:W-:Y:S05]  /*11160*/  BSYNC B0 ;  /* 0x0000000000007941 */ /* 0x000fea0003800000 */
.L_x_46:
[----:B------:R-:W-:Y:S01]  /*11170*/  ULDC.64 UR4, c[0x0][0x730] ;  /* 0x0001cc0000047ab9 */ /* 0x000fe20000000a00 */
[-C--:B------:R-:W-:Y:S01]  /*11180*/  FMUL R170, R170, R9.reuse ;  /* 0x00000009aaaa7220 */ /* 0x080fe20000400000 */
[----:B------:R-:W-:Y:S01]  /*11190*/  ISETP.NE.U32.AND P0, PT, RZ, UR4, PT ;  /* 0x00000004ff007c0c */ /* 0x000fe2000bf05070 */
[-C--:B------:R-:W-:Y:S01]  /*111a0*/  FMUL R171, R171, R9.reuse ;  /* 0x00000009abab7220 */ /* 0x080fe20000400000 */
[-C--:B------:R-:W-:Y:S01]  /*111b0*/  FMUL R174, R174, R9.reuse ;  /* 0x00000009aeae7220 */ /* 0x080fe20000400000 */
[-C--:B------:R-:W-:Y:S01]  /*111c0*/  FMUL R175, R175, R9.reuse ;  /* 0x00000009afaf7220 */ /* 0x080fe20000400000 */
[----:B------:R-:W-:Y:S01]  /*111d0*/  ISETP.NE.AND.EX P0, PT, RZ, UR5, PT, P0 ;  /* 0x00000005ff007c0c */ /* 0x000fe2000bf05300 */
        /* <DEDUP_REMOVED lines=12> */
[----:B------:R-:W-:Y:S06]  /*112a0*/  @P0 BRA `(.L_x_48) ;  /* 0x0000000000200947 */ /* 0x000fec0003800000 */
[----:B------:R-:W-:Y:S02]  /*112b0*/  ULDC.64 UR4, c[0x0][0x728] ;  /* 0x0001ca0000047ab9 */ /* 0x000fe40000000a00 */
[----:B------:R-:W-:-:S04]  /*112c0*/  ISETP.NE.U32.AND P0, PT, RZ, UR4, PT ;  /* 0x00000004ff007c0c */ /* 0x000fc8000bf05070 */
[----:B------:R-:W-:-:S13]  /*112d0*/  ISETP.NE.AND.EX P0, PT, RZ, UR5, PT, P0 ;  /* 0x00000005ff007c0c */ /* 0x000fda000bf05300 */
[----:B------:R-:W-:Y:S05]  /*112e0*/  @!P0 BRA `(.L_x_49) ;  /* 0x00000000000c8947 */ /* 0x000fea0003800000 */
[----:B-12---:R-:W1:Y:S02]  /*112f0*/  LDC.64 R2, c[0x0][0x728] ;  /* 0x0001ca00ff027b82 */ /* 0x006e640000000a00 */
[----:B-1----:R4:W5:Y:S01]  /*11300*/  LDG.E R35, desc[UR8][R2.64] ;  /* 0x0000000802237981 */ /* 0x002962000c1e1900 */
[----:B------:R-:W-:Y:S05]  /*11310*/  BRA `(.L_x_48) ;  /* 0x0000000000047947 */ /* 0x000fea0003800000 */
.L_x_49:
[----:B------:R-:W3:Y:S02]  /*11320*/  LDC R35, c[0x0][0x720] ;  /* 0x0001c800ff237b82 */ /* 0x000ee40000000800 */
.L_x_48:
[----:B-1----:R-:W-:-:S04]  /*11330*/  MOV R0, RZ ;  /* 0x000000ff00007202 */ /* 0x002fc80000000f00 */
[----:B------:R-:W-:-:S13]  /*11340*/  LOP3.LUT P0, RZ, R0, 0x9f, RZ, 0xc0, !PT ;  /* 0x0000009f00ff7812 */ /* 0x000fda000780c0ff */
[----:B------:R-:W-:Y:S05]  /*11350*/  @!P0 BRA `(.L_x_50) ;  /* 0x0000000000408947 */ /* 0x000fea0003800000 */
[----:B--2-4-:R-:W-:Y:S01]  /*11360*/  MOV R2, 0x0 ;  /* 0x0000000000027802 */ /* 0x014fe20000000f00 */
[----:B------:R-:W-:Y:S01]  /*11370*/  ULDC.64 UR4, c[0x4][0x70] ;  /* 0x01001c0000047ab9 */ /* 0x000fe20000000a00 */
[----:B------:R-:W-:Y:S01]  /*11380*/  ULDC.64 UR6, c[0x4][0x8] ;  /* 0x0100020000067ab9 */ /* 0x000fe20000000a00 */
[----:B------:R-:W-:Y:S01]  /*11390*/  IMAD.U32 R4, RZ, RZ, UR4 ;  /* 0x00000004ff047e24 */ /* 0x000fe2000f8e00ff */
[----:B------:R-:W-:Y:S01]  /*113a0*/  MOV R10, UR6 ;  /* 0x00000006000a7c02 */ /* 0x000fe20008000f00 */
[----:B------:R-:W-:Y:S01]  /*113b0*/  IMAD.U32 R5, RZ, RZ, UR5 ;  /* 0x00000005ff057e24 */ /* 0x000fe2000f8e00ff */
[----:B------:R-:W1:Y:S01]  /*113c0*/  LDC.64 R2, c[0x4][R2] ;  /* 0x0100000002027b82 */ /* 0x000e620000000a00 */
[----:B------:R-:W-:Y:S01]  /*113d0*/  ULDC.64 UR4, c[0x4][0x78] ;  /* 0x01001e0000047ab9 */ /* 0x000fe20000000a00 */
[----:B------:R-:W-:Y:S02]  /*113e0*/  IMAD.U32 R11, RZ, RZ, UR7 ;  /* 0x00000007ff0b7e24 */ /* 0x000fe4000f8e00ff */
[----:B------:R-:W-:-:S02]  /*113f0*/  IMAD.U32 R6, RZ, RZ, UR4 ;  /* 0x00000004ff067e24 */ /* 0x000fc4000f8e00ff */
[----:B------:R-:W-:Y:S02]  /*11400*/  IMAD.U32 R7, RZ, RZ, UR5 ;  /* 0x00000005ff077e24 */ /* 0x000fe4000f8e00ff */
[----:B------:R-:W-:Y:S02]  /*11410*/  IMAD.MOV.U32 R8, RZ, RZ, 0x70 ;  /* 0x00000070ff087424 */ /* 0x000fe400078e00ff */
[----:B------:R-:W-:Y:S02]  /*11420*/  IMAD.MOV.U32 R12, RZ, RZ, 0x1 ;  /* 0x00000001ff0c7424 */ /* 0x000fe400078e00ff */
[----:B------:R-:W-:-:S07]  /*11430*/  IMAD.MOV.U32 R13, RZ, RZ, RZ ;  /* 0x000000ffff0d7224 */ /* 0x000fce00078e00ff */
[----:B------:R-:W-:-:S07]  /*11440*/  LEPC R20, `(.L_x_50) ;  /* 0x000000001014794e */ /* 0x000fce0000000000 */
[----:B-1-3-5:R-:W-:Y:S05]  /*11450*/  CALL.ABS.NOINC R2 ;  /* 0x0000000002007343 */ /* 0x02afea0003c00000 */
.L_x_50:
[----:B------:R-:W-:Y:S01]  /*11460*/  UIADD3 UR4, UR37, -0x1, URZ ;  /* 0xffffffff25047890 */ /* 0x000fe2000fffe03f */
[----:B------:R-:W-:-:S05]  /*11470*/  MOV R34, UR36 ;  /* 0x0000002400227c02 */ /* 0x000fca0008000f00 */
[----:B--2-4-:R-:W-:-:S04]  /*11480*/  IMAD.U32 R3, RZ, RZ, UR4 ;  /* 0x00000004ff037e24 */ /* 0x014fc8000f8e00ff */
[----:B------:R-:W-:-:S05]  /*11490*/  IMAD R34, R3, 0x1100, R34 ;  /* 0x0000110003227824 */ /* 0x000fca00078e0222 */
[----:B------:R-:W-:-:S13]  /*114a0*/  LOP3.LUT P0, RZ, R34, 0x90, RZ, 0xc0, !PT ;  /* 0x0000009022ff7812 */ /* 0x000fda000780c0ff */
[----:B------:R-:W-:Y:S05]  /*114b0*/  @!P0 BRA `(.L_x_51) ;  /* 0x0000000000408947 */ /* 0x000fea0003800000 */
[----:B------:R-:W-:Y:S01]  /*114c0*/  MOV R2, 0x0 ;  /* 0x0000000000027802 */ /* 0x000fe20000000f00 */
[----:B------:R-:W-:Y:S01]  /*114d0*/  ULDC.64 UR4, c[0x4][0x70] ;  /* 0x01001c0000047ab9 */ /* 0x000fe20000000a00 */
[----:B------:R-:W-:Y:S01]  /*114e0*/  ULDC.64 UR6, c[0x4][0x78] ;  /* 0x01001e0000067ab9 */ /* 0x000fe20000000a00 */
[----:B------:R-:W-:Y:S01]  /*114f0*/  IMAD.U32 R4, RZ, RZ, UR4 ;  /* 0x00000004ff047e24 */ /* 0x000fe2000f8e00ff */
[----:B------:R-:W-:Y:S01]  /*11500*/  MOV R7, UR7 ;  /* 0x0000000700077c02 */ /* 0x000fe20008000f00 */
[----:B------:R-:W-:Y:S01]  /*11510*/  IMAD.U32 R5, RZ, RZ, UR5 ;  /* 0x00000005ff057e24 */ /* 0x000fe2000f8e00ff */
[----:B------:R-:W1:Y:S01]  /*11520*/  LDC.64 R2, c[0x4][R2] ;  /* 0x0100000002027b82 */ /* 0x000e620000000a00 */
[----:B------:R-:W-:Y:S01]  /*11530*/  ULDC.64 UR4, c[0x4][0x10] ;  /* 0x0100040000047ab9 */ /* 0x000fe20000000a00 */
[----:B------:R-:W-:Y:S01]  /*11540*/  IMAD.U32 R6, RZ, RZ, UR6 ;  /* 0x00000006ff067e24 */ /* 0x000fe2000f8e00ff */
[----:B------:R-:W-:Y:S01]  /*11550*/  MOV R13, RZ ;  /* 0x000000ff000d7202 */ /* 0x000fe20000000f00 */
[----:B------:R-:W-:-:S02]  /*11560*/  IMAD.U32 R10, RZ, RZ, UR4 ;  /* 0x00000004ff0a7e24 */ /* 0x000fc4000f8e00ff */
[----:B------:R-:W-:Y:S02]  /*11570*/  IMAD.U32 R11, RZ, RZ, UR5 ;  /* 0x00000005ff0b7e24 */ /* 0x000fe4000f8e00ff */
[----:B------:R-:W-:Y:S02]  /*11580*/  IMAD.MOV.U32 R8, RZ, RZ, 0x70 ;  /* 0x00000070ff087424 */ /* 0x000fe400078e00ff */
[----:B------:R-:W-:-:S07]  /*11590*/  IMAD.MOV.U32 R12, RZ, RZ, 0x1 ;  /* 0x00000001ff0c7424 */ /* 0x000fce00078e00ff */
[----:B------:R-:W-:-:S07]  /*115a0*/  LEPC R20, `(.L_x_51) ;  /* 0x000000001014794e */ /* 0x000fce0000000000 */
[----:B-1-3-5:R-:W-:Y:S05]  /*115b0*/  CALL.ABS.NOINC R2 ;  /* 0x0000000002007343 */ /* 0x02afea0003c00000 */
.L_x_51:
[----:B------:R-:W1:Y:S01]  /*115c0*/  S2R R5, SR_TID.X ;  /* 0x0000000000057919 */ /* 0x000e620000002100 */
[----:B------:R-:W-:Y:S01]  /*115d0*/  ULDC.64 UR4, c[0x0][0x730] ;  /* 0x0001cc0000047ab9 */ /* 0x000fe20000000a00 */
[----:B------:R-:W-:Y:S01]  /*115e0*/  IADD3 R37, R37, 0x1f, RZ ;  /* 0x0000001f25257810 */ /* 0x000fe20007ffe0ff */
[----:B------:R-:W-:Y:S01]  /*115f0*/  IMAD.SHL.U32 R39, R39, 0x20, RZ ;  /* 0x0000002027277824 */ /* 0x000fe200078e00ff */
[----:B------:R-:W-:Y:S02]  /*11600*/  ISETP.NE.U32.AND P0, PT, RZ, UR4, PT ;  /* 0x00000004ff007c0c */ /* 0x000fe4000bf05070 */
[----:B------:R-:W-:Y:S02]  /*11610*/  ISETP.GT.U32.AND P1, PT, R37, 0x3e, PT ;  /* 0x0000003e2500780c */ /* 0x000fe40003f24070 */
[----:B------:R-:W-:-:S13]  /*11620*/  ISETP.NE.AND.EX P0, PT, RZ, UR5, PT, P0 ;  /* 0x00000005ff007c0c */ /* 0x000fda000bf05300 */
[----:B---3-5:R-:W2:Y:S01]  /*11630*/  @P0 LDC R35, c[0x0][0x720] ;  /* 0x0001c800ff230b82 */ /* 0x028ea20000000800 */
[C---:B-1----:R-:W-:Y:S02]  /*11640*/  IMAD.SHL.U32 R0, R5.reuse, 0x2, RZ ;  /* 0x0000000205007824 */ /* 0x042fe400078e00ff */
[----:B------:R-:W-:-:S03]  /*11650*/  IMAD.SHL.U32 R2, R5, 0x8, RZ ;  /* 0x0000000805027824 */ /* 0x000fc600078e00ff */
[----:B------:R-:W-:Y:S02]  /*11660*/  LOP3.LUT R0, R0, 0x6, RZ, 0xc0, !PT ;  /* 0x0000000600007812 */ /* 0x000fe400078ec0ff */
[----:B------:R-:W-:-:S03]  /*11670*/  LOP3.LUT R2, R2, 0x80, RZ, 0xc0, !PT ;  /* 0x0000008002027812 */ /* 0x000fc600078ec0ff */
[----:B------:R-:W-:Y:S01]  /*11680*/  IMAD R3, R41, 0x200, R0 ;  /* 0x0000020029037824 */ /* 0x000fe200078e0200 */
[--C-:B------:R-:W-:Y:S02]  /*11690*/  LOP3.LUT R4, R2, 0x10, R5.reuse, 0xf8, !PT ;  /* 0x0000001002047812 */ /* 0x100fe400078ef805 */
[----:B------:R-:W-:Y:S01]  /*116a0*/  SHF.R.U32.HI R0, RZ, 0x4, R5 ;  /* 0x00000004ff007819 */ /* 0x000fe20000011605 */
[-C--:B--2---:R-:W-:Y:S01]  /*116b0*/  FMUL R16, R16, R35.reuse ;  /* 0x0000002310107220 */ /* 0x084fe20000400000 */
[----:B------:R-:W-:Y:S01]  /*116c0*/  LOP3.LUT R2, R39, 0x60, RZ, 0xc0, !PT ;  /* 0x0000006027027812 */ /* 0x000fe200078ec0ff */
[-C--:B------:R-:W-:Y:S01]  /*116d0*/  FMUL R17, R17, R35.reuse ;  /* 0x0000002311117220 */ /* 0x080fe20000400000 */
[----:B------:R-:W-:Y:S01]  /*116e0*/  LOP3.LUT P0, RZ, R0, 0x1, RZ, 0xc0, !PT ;  /* 0x0000000100ff7812 */ /* 0x000fe2000780c0ff */
[----:B------:R-:W-:Y:S01]  /*116f0*/  FMUL R0, R68, R35 ;  /* 0x0000002344007220 */ /* 0x000fe20000400000 */
[----:B------:R-:W-:Y:S01]  /*11700*/  IADD3 R3, R4, R3, R2 ;  /* 0x0000000304037210 */ /* 0x000fe20007ffe002 */
        /* <DEDUP_REMOVED lines=109> */
[----:B------:R-:W-:Y:S01]  /*11de0*/  F2FP.SATFINITE.E4M3.F32.PACK_AB_MERGE_C R16, R17, R16, RZ ;  /* 0x000000101110723e */ /* 0x000fe200048070ff */
[----:B------:R-:W-:Y:S01]  /*11df0*/  IMAD.IADD R3, R34, 0x1, R3 ;  /* 0x0000000122037824 */ /* 0x000fe200078e0203 */
[----:B------:R-:W-:-:S02]  /*11e00*/  F2FP.SATFINITE.E4M3.F32.PACK_AB_MERGE_C R2, R5, R0, RZ ;  /* 0x000000000502723e */ /* 0x000fc400048070ff */
[----:B------:R-:W-:Y:S02]  /*11e10*/  F2FP.SATFINITE.E4M3.F32.PACK_AB_MERGE_C R18, R19, R18, RZ ;  /* 0x000000121312723e */ /* 0x000fe400048070ff */
[----:B------:R-:W-:Y:S02]  /*11e20*/  F2FP.SATFINITE.E4M3.F32.PACK_AB_MERGE_C R64, R7, R64, RZ ;  /* 0x000000400740723e */ /* 0x000fe400048070ff */
[----:B------:R-:W-:Y:S02]  /*11e30*/  F2FP.SATFINITE.E4M3.F32.PACK_AB_MERGE_C R23, R23, R22, RZ ;  /* 0x000000161717723e */ /* 0x000fe400048070ff */
[----:B------:R-:W-:Y:S02]  /*11e40*/  F2FP.SATFINITE.E4M3.F32.PACK_AB_MERGE_C R9, R9, R58, RZ ;  /* 0x0000003a0909723e */ /* 0x000fe400048070ff */
[----:B------:R-:W-:Y:S02]  /*11e50*/  F2FP.SATFINITE.E4M3.F32.PACK_AB_MERGE_C R25, R25, R24, RZ ;  /* 0x000000181919723e */ /* 0x000fe400048070ff */
        /* <DEDUP_REMOVED lines=48> */
[----:B------:R-:W-:Y:S01]  /*12160*/  F2FP.SATFINITE.E4M3.F32.PACK_AB_MERGE_C R167, R167, R166, RZ ;  /* 0x000000a6a7a7723e */ /* 0x000fe200048070ff */
[----:B------:R-:W-:Y:S06]  /*12170*/  @P1 BRA `(.L_x_52) ;  /* 0x0000000000041947 */ /* 0x000fec0003800000 */
[----:B------:R-:W-:-:S04]  /*12180*/  DEPBAR.LE SB0, 0x1 ;  /* 0x000080400000791a */ /* 0x000fc80000000000 */
.L_x_52:
[----:B------:R-:W-:Y:S05]  /*12190*/  WARPSYNC.ALL ;  /* 0x0000000000007948 */ /* 0x000fea0003800000 */
[----:B------:R-:W-:Y:S01]  /*121a0*/  BAR.SYNC.DEFER_BLOCKING 0x1, 0x80 ;  /* 0x0042000000007b1d */ /* 0x000fe20000010000 */
[C---:B------:R-:W-:Y:S02]  /*121b0*/  VIADD R0, R3.reuse, 0x10 ;  /* 0x0000001003007836 */ /* 0x040fe40000000000 */
[----:B------:R-:W-:-:S03]  /*121c0*/  @P0 VIADD R0, R3, 0xfffffff0 ;  /* 0xfffffff003000836 */ /* 0x000fc60000000000 */
[----:B------:R-:W-:Y:S01]  /*121d0*/  BSSY B0, `(.L_x_53) ;  /* 0x000001b000007945 */ /* 0x000fe20003800000 */
[----:B------:R1:W-:Y:S04]  /*121e0*/  STS.U16 [R3], R16 ;  /* 0x0000001003007388 */ /* 0x0003e80000000400 */
[----:B------:R1:W-:Y:S04]  /*121f0*/  STS.U16 [R3+0x100], R2 ;  /* 0x0001000203007388 */ /* 0x0003e80000000400 */
[----:B------:R1:W-:Y:S04]  /*12200*/  STS.U16 [R3+0x8], R18 ;  /* 0x0000081203007388 */ /* 0x0003e80000000400 */
[----:B------:R1:W-:Y:S04]  /*12210*/  STS.U16 [R3+0x108], R64 ;  /* 0x0001084003007388 */ /* 0x0003e80000000400 */
[----:B------:R1:W-:Y:S04]  /*12220*/  STS.U16 [R0], R23 ;  /* 0x0000001700007388 */ /* 0x0003e80000000400 */
[----:B------:R1:W-:Y:S04]  /*12230*/  STS.U16 [R0+0x100], R9 ;  /* 0x0001000900007388 */ /* 0x0003e80000000400 */
[----:B------:R1:W-:Y:S04]  /*12240*/  STS.U16 [R0+0x8], R25 ;  /* 0x0000081900007388 */ /* 0x0003e80000000400 */
[----:B------:R1:W-:Y:S01]  /*12250*/  STS.U16 [R0+0x108], R11 ;  /* 0x0001080b00007388 */ /* 0x0003e20000000400 */
[----:B------:R-:W-:Y:S01]  /*12260*/  @!PT LDS RZ, [RZ] ;  /* 0x00000000fffff984 */ /* 0x000fe20000000800 */
[----:B------:R-:W-:Y:S01]  /*12270*/  @!PT LDS RZ, [RZ] ;  /* 0x00000000fffff984 */ /* 0x000fe20000000800 */
[----:B------:R-:W-:Y:S01]  /*12280*/  @!PT LDS RZ, [RZ] ;  /* 0x00000000fffff984 */ /* 0x000fe20000000800 */
[----:B------:R-:W-:Y:S01]  /*12290*/  @!PT LDS RZ, [RZ] ;  /* 0x00000000fffff984 */ /* 0x000fe20000000800 */
[----:B------:R2:W-:Y:S06]  /*122a0*/  MEMBAR.ALL.CTA ;  /* 0x0000000000007992 */ /* 0x0005ec0000008000 */
[----:B--2---:R-:W2:Y:S02]  /*122b0*/  FENCE.VIEW.ASYNC.S ;  /* 0x00000000000073c6 */ /* 0x004ea40000000000 */
[----:B--2---:R-:W-:Y:S06]  /*122c0*/  BAR.SYNC.DEFER_BLOCKING 0x1, 0x80 ;  /* 0x0042000000007b1d */ /* 0x004fec0000010000 */
[----:B-1----:R-:W-:Y:S05]  /*122d0*/  @P1 BRA `(.L_x_54) ;  /* 0x0000000000281947 */ /* 0x002fea0003800000 */
[----:B------:R-:W-:Y:S01]  /*122e0*/  S2UR UR44, SR_CTAID.Z ;  /* 0x00000000002c79c3 */ /* 0x000fe20000002700 */
[----:B------:R-:W-:Y:S01]  /*122f0*/  ULDC.64 UR4, c[0x0][0x198] ;  /* 0x0000660000047ab9 */ /* 0x000fe20000000a00 */
[----:B------:R-:W-:Y:S01]  /*12300*/  R2UR UR40, R34 ;  /* 0x00000000222872ca */ /* 0x000fe200000e0000 */
[----:B------:R-:W-:Y:S01]  /*12310*/  UIADD3 UR4, UP0, UR4, 0x670, URZ ;  /* 0x0000067004047890 */ /* 0x000fe2000ff1e03f */
[----:B------:R-:W-:-:S03]  /*12320*/  UMOV UR41, URZ ;  /* 0x0000003f00297c82 */ /* 0x000fc60008000000 */
[----:B------:R-:W-:Y:S01]  /*12330*/  UIADD3.X UR5, URZ, UR5, URZ, UP0, !UPT ;  /* 0x000000053f057290 */ /* 0x000fe200087fe43f */
[----:B------:R-:W1:Y:S08]  /*12340*/  S2UR UR43, SR_CTAID.Y ;  /* 0x00000000002b79c3 */ /* 0x000e700000002600 */
[----:B-1----:R1:W-:Y:S01]  /*12350*/  UTMASTG.4D [UR40], [UR4] ;  /* 0x00000028040073b5 */ /* 0x0023e20008018000 */
[----:B------:R0:W-:Y:S01]  /*12360*/  UTMACMDFLUSH ;  /* 0x00000000000079b7 */ /* 0x0001e20000000000 */
[----:B-1----:R-:W-:-:S04]  /*12370*/  DEPBAR.LE SB0, 0x1 ;  /* 0x000080400000791a */ /* 0x002fc80000000000 */
.L_x_54:
[----:B------:R-:W-:Y:S05]  /*12380*/  BSYNC B0 ;  /* 0x0000000000007941 */ /* 0x000fea0003800000 */
.L_x_53:
[----:B------:R-:W-:Y:S06]  /*12390*/  BAR.SYNC.DEFER_BLOCKING 0x1, 0x80 ;  /* 0x0042000000007b1d */ /* 0x000fec0000010000 */
[----:B------:R-:W-:Y:S01]  /*123a0*/  BSSY B0, `(.L_x_55) ;  /* 0x000001c000007945 */ /* 0x000fe20003800000 */
[----:B------:R1:W-:Y:S04]  /*123b0*/  STS.U16 [R3+0x800], R26 ;  /* 0x0008001a03007388 */ /* 0x0003e80000000400 */
[----:B------:R1:W-:Y:S04]  /*123c0*/  STS.U16 [R3+0x900], R60 ;  /* 0x0009003c03007388 */ /* 0x0003e80000000400 */
[----:B------:R1:W-:Y:S04]  /*123d0*/  STS.U16 [R3+0x808], R28 ;  /* 0x0008081c03007388 */ /* 0x0003e80000000400 */
[----:B------:R1:W-:Y:S04]  /*123e0*/  STS.U16 [R3+0x908], R52 ;  /* 0x0009083403007388 */ /* 0x0003e80000000400 */
[----:B------:R1:W-:Y:S04]  /*123f0*/  STS.U16 [R0+0x800], R31 ;  /* 0x0008001f00007388 */ /* 0x0003e80000000400 */
        /* <DEDUP_REMOVED lines=12> */
[----:B------:R-:W-:Y:S01]  /*124c0*/  R2UR UR40, R34 ;  /* 0x00000000222872ca */ /* 0x000fe200000e0000 */
[----:B------:R-:W-:Y:S01]  /*124d0*/  ULDC.64 UR4, c[0x0][0x198] ;  /* 0x0000660000047ab9 */ /* 0x000fe20000000a00 */
[----:B------:R-:W-:Y:S01]  /*124e0*/  UMOV UR41, 0x20 ;  /* 0x0000002000297882 */ /* 0x000fe20000000000 */
[----:B------:R-:W-:-:S04]  /*124f0*/  UIADD3 UR4, UP0, UR4, 0x670, URZ ;  /* 0x0000067004047890 */ /* 0x000fc8000ff1e03f */
[----:B------:R-:W1:Y:S01]  /*12500*/  S2UR UR43, SR_CTAID.Y ;  /* 0x00000000002b79c3 */ /* 0x000e620000002600 */
[----:B------:R-:W-:-:S05]  /*12510*/  UIADD3.X UR5, URZ, UR5, URZ, UP0, !UPT ;  /* 0x000000053f057290 */ /* 0x000fca00087fe43f */
[----:B------:R-:W-:-:S09]  /*12520*/  UIADD3 UR40, UR40, 0x800, URZ ;  /* 0x0000080028287890 */ /* 0x000fd2000fffe03f */
[----:B-1----:R1:W-:Y:S01]  /*12530*/  UTMASTG.4D [UR40], [UR4] ;  /* 0x00000028040073b5 */ /* 0x0023e20008018000 */
[----:B------:R0:W-:Y:S01]  /*12540*/  UTMACMDFLUSH ;  /* 0x00000000000079b7 */ /* 0x0001e20000000000 */
[----:B-1----:R-:W-:-:S04]  /*12550*/  DEPBAR.LE SB0, 0x1 ;  /* 0x000080400000791a */ /* 0x002fc80000000000 */
.L_x_56:
[----:B------:R-:W-:Y:S05]  /*12560*/  BSYNC B0 ;  /* 0x0000000000007941 */ /* 0x000fea0003800000 */
.L_x_55:
[----:B------:R-:W-:Y:S06]  /*12570*/  BAR.SYNC.DEFER_BLOCKING 0x1, 0x80 ;  /* 0x0042000000007b1d */ /* 0x000fec0000010000 */
        /* <DEDUP_REMOVED lines=21> */
[----:B------:R-:W-:Y:S01]  /*126d0*/  UMOV UR9, 0x40 ;  /* 0x0000004000097882 */ /* 0x000fe20000000000 */
[----:B------:R-:W-:Y:S02]  /*126e0*/  UMOV UR10, UR42 ;  /* 0x0000002a000a7c82 */ /* 0x000fe40008000000 */
[----:B------:R-:W-:Y:S01]  /*126f0*/  UIADD3.X UR5, URZ, UR5, URZ, UP0, !UPT ;  /* 0x000000053f057290 */ /* 0x000fe200087fe43f */
[----:B------:R-:W1:Y:S08]  /*12700*/  S2UR UR11, SR_CTAID.Y ;  /* 0x00000000000b79c3 */ /* 0x000e700000002600 */
[----:B-1----:R1:W-:Y:S01]  /*12710*/  UTMASTG.4D [UR8], [UR4] ;  /* 0x00000008040073b5 */ /* 0x0023e20008018000 */
[----:B------:R0:W-:Y:S01]  /*12720*/  UTMACMDFLUSH ;  /* 0x00000000000079b7 */ /* 0x0001e20000000000 */
[----:B-1----:R-:W-:-:S04]  /*12730*/  DEPBAR.LE SB0, 0x1 ;  /* 0x000080400000791a */ /* 0x002fc80000000000 */
.L_x_58:
[----:B------:R-:W-:Y:S05]  /*12740*/  BSYNC B0 ;  /* 0x0000000000007941 */ /* 0x000fea0003800000 */
.L_x_57:
        /* <DEDUP_REMOVED lines=29> */
.L_x_60:
[----:B------:R-:W-:Y:S05]  /*12920*/  BSYNC B0 ;  /* 0x0000000000007941 */ /* 0x000fea0003800000 */
.L_x_59:
        /* <DEDUP_REMOVED lines=29> */
.L_x_62:
[----:B------:R-:W-:Y:S05]  /*12b00*/  BSYNC B0 ;  /* 0x0000000000007941 */ /* 0x000fea0003800000 */
.L_x_61:
        /* <DEDUP_REMOVED lines=29> */
.L_x_64:
[----:B------:R-:W-:Y:S05]  /*12ce0*/  BSYNC B0 ;  /* 0x0000000000007941 */ /* 0x000fea0003800000 */
.L_x_63:
        /* <DEDUP_REMOVED lines=26> */
[----:B-1----:R1:W-:Y:S02]  /*12e90*/  UTMASTG.4D [UR8], [UR4] ;  /* 0x00000008040073b5 */ /* 0x0023e40008018000 */
[----:B-1----:R0:W-:Y:S02]  /*12ea0*/  UTMACMDFLUSH ;  /* 0x00000000000079b7 */ /* 0x0021e40000000000 */
.L_x_66:
[----:B------:R-:W-:Y:S05]  /*12eb0*/  BSYNC B0 ;  /* 0x0000000000007941 */ /* 0x000fea0003800000 */
.L_x_65:
[----:B------:R-:W-:Y:S01]  /*12ec0*/  UIADD3 UR37, UR37, -0x1, URZ ;  /* 0xffffffff25257890 */ /* 0x000fe2000fffe03f */
[----:B------:R-:W-:-:S04]  /*12ed0*/  DEPBAR.LE SB0, 0x0 ;  /* 0x000080000000791a */ /* 0x000fc80000000000 */
[----:B------:R-:W-:-:S04]  /*12ee0*/  USHF.L.U32 UR4, UR37, 0x3, URZ ;  /* 0x0000000325047899 */ /* 0x000fc8000800063f */
[----:B------:R-:W-:-:S04]  /*12ef0*/  ULOP3.LUT UR4, UR4, 0x8, URZ, 0xe2, !UPT ;  /* 0x0000000804047892 */ /* 0x000fc8000f8ee23f */
[----:B------:R-:W-:-:S06]  /*12f00*/  ULOP3.LUT UR4, UR4, 0x18, URZ, 0x3c, !UPT ;  /* 0x0000001804047892 */ /* 0x000fcc000f8e3c3f */
[----:B------:R-:W-:-:S04]  /*12f10*/  IMAD.U32 R0, RZ, RZ, UR4 ;  /* 0x00000004ff007e24 */ /* 0x000fc8000f8e00ff */
[----:B------:R-:W-:Y:S01]  /*12f20*/  SYNCS.ARRIVE.TRANS64.A1T0 RZ, [R0+UR36+0x4d090], RZ ;  /* 0x04d090ff00ff79a7 */ /* 0x000fe20008100024 */
[----:B------:R-:W-:Y:S05]  /*12f30*/  EXIT ;  /* 0x000000000000794d */ /* 0x000fea0003800000 */
.L_x_6:
[----:B------:R-:W-:-:S08]  /*12f40*/  UISETP.NE.AND UP0, UPT, UR5, 0x1, UPT ;  /* 0x000000010500788c */ /* 0x000fd0000bf05270 */
[----:B------:R-:W1:-:S00]  /*12f50*/  USETMAXREG.DEALLOC.CTAPOOL 0x18 ;  /* 0x00000018000079c8 */ /* 0x000e4000080e0500 */
[----:B------:R-:W-:-:S13]  /*12f60*/  PLOP3.LUT P0, PT, PT, PT, UP0, 0x80, 0x0 ;  /* 0x000000000000781c */ /* 0x000fda0003f0f008 */
[----:B------:R-:W-:Y:S05]  /*12f70*/  @P0 EXIT ;  /* 0x000000000000094d */ /* 0x000fea0003800000 */
[----:B------:R-:W2:Y:S01]  /*12f80*/  S2UR UR11, SR_CTAID.X ;  /* 0x00000000000b79c3 */ /* 0x000ea20000002500 */
[----:B------:R-:W-:Y:S01]  /*12f90*/  ELECT P3, URZ, PT ;  /* 0x00000000003f782f */ /* 0x000fe20003860000 */
[----:B------:R-:W-:Y:S01]  /*12fa0*/  BSSY B0, `(.L_x_67) ;  /* 0x000004d000007945 */ /* 0x000fe20003800000 */
[----:B-1----:R-:W-:Y:S01]  /*12fb0*/  MOV R2, RZ ;  /* 0x000000ff00027202 */ /* 0x002fe20000000f00 */
[----:B------:R-:W-:Y:S02]  /*12fc0*/  IMAD.MOV.U32 R8, RZ, RZ, RZ ;  /* 0x000000ffff087224 */ /* 0x000fe400078e00ff */
[----:B------:R-:W-:Y:S02]  /*12fd0*/  IMAD.MOV.U32 R4, RZ, RZ, RZ ;  /* 0x000000ffff047224 */ /* 0x000fe400078e00ff */
[----:B------:R-:W1:Y:S08]  /*12fe0*/  S2UR UR20, SR_CTAID.Y ;  /* 0x00000000001479c3 */ /* 0x000e700000002600 */
[----:B------:R-:W3:Y:S01]  /*12ff0*/  S2UR UR21, SR_CTAID.Z ;  /* 0x00000000001579c3 */ /* 0x000ee20000002700 */
[----:B--2---:R-:W-:Y:S01]  /*13000*/  USHF.L.U32 UR11, UR11, 0x7, URZ ;  /* 0x000000070b0b7899 */ /* 0x004fe2000800063f */
[----:B------:R-:W-:Y:S11]  /*13010*/  @!P3 BRA `(.L_x_68) ;  /* 0x000000040014b947 */ /* 0x000ff60003800000 */
[----:B------:R-:W2:Y:S01]  /*13020*/  S2R R4, SR_CgaCtaId ;  /* 0x0000000000047919 */ /* 0x000ea20000008800 */
[----:B------:R-:W-:Y:S01]  /*13030*/  MOV R3, 0x400 ;  /* 0x0000040000037802 */ /* 0x000fe20000000f00 */
[----:B------:R-:W-:-:S03]  /*13040*/  IMAD.MOV.U32 R5, RZ, RZ, 0x1 ;  /* 0x00000001ff057424 */ /* 0x000fc600078e00ff */
[----:B--2---:R-:W-:Y:S02]  /*13050*/  LEA R4, R4, R3, 0x18 ;  /* 0x0000000304047211 */ /* 0x004fe400078ec0ff */
[----:B------:R-:W-:-:S04]  /*13060*/  SHF.L.U32 R3, R5, 0x1f, RZ ;  /* 0x0000001f05037819 */ /* 0x000fc800000006ff */
[----:B------:R-:W2:Y:S02]  /*13070*/  SYNCS.PHASECHK.TRANS64.TRYWAIT P0, [R4+URZ+0x4d060], R3 ;  /* 0x04d06003040075a7 */ /* 0x000ea4000800017f */
[----:B--2---:R-:W-:Y:S05]  /*13080*/  @!P0 BRA `(.L_x_69) ;  /* 0x0000001800f08947 */ /* 0x004fea0003800000 */
.L_x_105:
[----:B------:R-:W-:Y:S01]  /*13090*/  ULOP3.LUT UR5, UR4, 0x2, URZ, 0xfc, !UPT ;  /* 0x0000000204057892 */ /* 0x000fe2000f8efc3f */
[----:B--2---:R-:W-:-:S03]  /*130a0*/  @P2 IMAD.MOV.U32 R3, RZ, RZ, 0x3800 ;  /* 0x00003800ff032424 */ /* 0x004fc600078e00ff */
[----:B------:R-:W-:Y:S01]  /*130b0*/  UPRMT UR5, UR5, 0x9910, URZ ;  /* 0x0000991005057896 */ /* 0x000fe2000800003f */
[----:B------:R2:W-:Y:S03]  /*130c0*/  @P2 SYNCS.ARRIVE.TRANS64 RZ, [R4+URZ+0x4d050], R3 ;  /* 0x04d0500304ff29a7 */ /* 0x0005e6000800003f */
[----:B------:R-:W-:-:S06]  /*130d0*/  UISETP.NE.AND UP0, UPT, UR5, 0x2, UPT ;  /* 0x000000020500788c */ /* 0x000fcc000bf05270 */
[----:B------:R-:W-:-:S13]  /*130e0*/  PLOP3.LUT P0, PT, PT, PT, UP0, 0x80, 0x0 ;  /* 0x000000000000781c */ /* 0x000fda0003f0f008 */
[----:B--2---:R-:W-:Y:S05]  /*130f0*/  @P0 BRA `(.L_x_70) ;  /* 0x0000000000040947 */ /* 0x004fea0003800000 */
[----:B-1-3--:R-:W-:Y:S01]  /*13100*/  BPT.TRAP 0x1 ;  /* 0x000000040000795c */ /* 0x00afe20000300000 */
.L_x_70:
[----:B------:R-:W-:-:S04]  /*13110*/  LOP3.LUT P0, RZ, R0, 0x1f, RZ, 0xc0, !PT ;  /* 0x0000001f00ff7812 */ /* 0x000fc8000780c0ff */
[----:B------:R-:W-:-:S13]  /*13120*/  PLOP3.LUT P0, PT, P0, P2, PT, 0x2a, 0x0 ;  /* 0x000000000000781c */ /* 0x000fda0000704572 */
[----:B------:R-:W-:Y:S05]  /*13130*/  @P0 BRA `(.L_x_71) ;  /* 0x0000000000040947 */ /* 0x000fea0003800000 */
[----:B-1-3--:R-:W-:Y:S01]  /*13140*/  BPT.TRAP 0x1 ;  /* 0x000000040000795c */ /* 0x00afe20000300000 */
.L_x_71:
[----:B------:R-:W-:Y:S01]  /*13150*/  R2UR UR8, R4 ;  /* 0x00000000040872ca */ /* 0x000fe200000e0000 */
[----:B------:R-:W-:Y:S01]  /*13160*/  ULDC.64 UR6, c[0x0][0x198] ;  /* 0x0000660000067ab9 */ /* 0x000fe20000000a00 */
[----:B------:R-:W-:Y:S01]  /*13170*/  UMOV UR14, 0x0 ;  /* 0x00000000000e7882 */ /* 0x000fe20000000000 */
[----:B------:R-:W-:Y:S01]  /*13180*/  UIADD3 UR6, UP0, UR6, 0xf0, URZ ;  /* 0x000000f006067890 */ /* 0x000fe2000ff1e03f */
[----:B------:R-:W-:Y:S01]  /*13190*/  MOV R8, 0x40 ;  /* 0x0000004000087802 */ /* 0x000fe20000000f00 */
[----:B------:R-:W-:Y:S01]  /*131a0*/  UMOV UR15, 0x10000000 ;  /* 0x10000000000f7882 */ /* 0x000fe20000000000 */
[----:B------:R-:W-:Y:S01]  /*131b0*/  UMOV UR10, URZ ;  /* 0x0000003f000a7c82 */ /* 0x000fe20008000000 */
[----:B------:R-:W-:Y:S01]  /*131c0*/  UIADD3.X UR7, URZ, UR7, URZ, UP0, !UPT ;  /* 0x000000073f077290 */ /* 0x000fe200087fe43f */
[----:B------:R-:W-:Y:S01]  /*131d0*/  IMAD.MOV.U32 R4, RZ, RZ, 0x1 ;  /* 0x00000001ff047424 */ /* 0x000fe200078e00ff */
[----:B-1----:R-:W-:Y:S01]  /*131e0*/  UMOV UR12, UR20 ;  /* 0x00000014000c7c82 */ /* 0x002fe20008000000 */
[----:B---3--:R-:W-:Y:S01]  /*131f0*/  UMOV UR13, UR21 ;  /* 0x00000015000d7c82 */ /* 0x008fe20008000000 */
[----:B------:R-:W-:Y:S01]  /*13200*/  UMOV UR50, 0x20 ;  /* 0x0000002000327882 */ /* 0x000fe20000000000 */
[----:B------:R-:W-:Y:S01]  /*13210*/  UMOV UR51, UR11 ;  /* 0x0000000b00337c82 */ /* 0x000fe20008000000 */
[----:B------:R-:W-:-:S02]  /*13220*/  UIADD3 UR9, UR8, 0x4d050, URZ ;  /* 0x0004d05008097890 */ /* 0x000fc4000fffe03f */
[----:B------:R-:W-:Y:S02]  /*13230*/  UIADD3 UR48, UR8, 0x800, URZ ;  /* 0x0000080008307890 */ /* 0x000fe4000fffe03f */
[----:B------:R-:W-:Y:S02]  /*13240*/  UIADD3 UR40, UR8, 0x1000, URZ ;  /* 0x0000100008287890 */ /* 0x000fe4000fffe03f */
[----:B------:R-:W-:Y:S02]  /*13250*/  UIADD3 UR32, UR8, 0x1800, URZ ;  /* 0x0000180008207890 */ /* 0x000fe4000fffe03f */
[----:B------:R-:W-:Y:S02]  /*13260*/  UIADD3 UR24, UR8, 0x2000, URZ ;  /* 0x0000200008187890 */ /* 0x000fe4000fffe03f */
[----:B------:R1:W-:Y:S01]  /*13270*/  UTMALDG.4D [UR8], [UR6], desc[UR14] ;  /* 0x00000e08060075b4 */ /* 0x0003e20008019000 */
[----:B------:R-:W-:Y:S01]  /*13280*/  UIADD3 UR16, UR8, 0x2800, URZ ;  /* 0x0000280008107890 */ /* 0x000fe2000fffe03f */
[----:B------:R-:W-:Y:S01]  /*13290*/  UMOV UR52, UR20 ;  /* 0x0000001400347c82 */ /* 0x000fe20008000000 */
[----:B------:R-:W-:Y:S01]  /*132a0*/  UMOV UR53, UR21 ;  /* 0x0000001500357c82 */ /* 0x000fe20008000000 */
[----:B------:R-:W-:Y:S01]  /*132b0*/  UMOV UR49, UR9 ;  /* 0x0000000900317c82 */ /* 0x000fe20008000000 */
[----:B------:R-:W-:Y:S01]  /*132c0*/  UMOV UR42, 0x40 ;  /* 0x00000040002a7882 */ /* 0x000fe20000000000 */
[----:B------:R-:W-:Y:S01]  /*132d0*/  UMOV UR43, UR11 ;  /* 0x0000000b002b7c82 */ /* 0x000fe20008000000 */
[----:B------:R-:W-:Y:S01]  /*132e0*/  UMOV UR44, UR20 ;  /* 0x00000014002c7c82 */ /* 0x000fe20008000000 */
[----:B------:R-:W-:Y:S01]  /*132f0*/  UMOV UR45, UR21 ;  /* 0x00000015002d7c82 */ /* 0x000fe20008000000 */
[----:B------:R-:W-:Y:S01]  /*13300*/  UMOV UR41, UR9 ;  /* 0x0000000900297c82 */ /* 0x000fe20008000000 */
[----:B------:R-:W-:Y:S01]  /*13310*/  UMOV UR34, 0x60 ;  /* 0x0000006000227882 */ /* 0x000fe20000000000 */
[----:B------:R-:W-:Y:S01]  /*13320*/  UMOV UR35, UR11 ;  /* 0x0000000b00237c82 */ /* 0x000fe20008000000 */
[----:B------:R-:W-:Y:S01]  /*13330*/  UMOV UR36, UR20 ;  /* 0x0000001400247c82 */ /* 0x000fe20008000000 */
[----:B------:R-:W-:Y:S01]  /*13340*/  UMOV UR37, UR21 ;  /* 0x0000001500257c82 */ /* 0x000fe20008000000 */
[----:B------:R2:W-:Y:S01]  /*13350*/  UTMALDG.4D [UR48], [UR6], desc[UR14] ;  /* 0x00000e30060075b4 */ /* 0x0005e20008019000 */
[----:B------:R-:W-:Y:S01]  /*13360*/  UMOV UR33, UR9 ;  /* 0x0000000900217c82 */ /* 0x000fe20008000000 */
[----:B------:R-:W-:Y:S01]  /*13370*/  UMOV UR26, 0x80 ;  /* 0x00000080001a7882 */ /* 0x000fe20000000000 */
[----:B------:R-:W-:Y:S01]  /*13380*/  UMOV UR27, UR11 ;  /* 0x0000000b001b7c82 */ /* 0x000fe20008000000 */
[----:B------:R-:W-:Y:S01]  /*13390*/  UMOV UR28, UR20 ;  /* 0x00000014001c7c82 */ /* 0x000fe20008000000 */
[----:B------:R-:W-:Y:S01]  /*133a0*/  UMOV UR29, UR21 ;  /* 0x00000015001d7c82 */ /* 0x000fe20008000000 */
[----:B------:R-:W-:Y:S01]  /*133b0*/  UMOV UR25, UR9 ;  /* 0x0000000900197c82 */ /* 0x000fe20008000000 */
[----:B------:R-:W-:Y:S01]  /*133c0*/  UMOV UR18, 0xa0 ;  /* 0x000000a000127882 */ /* 0x000fe20000000000 */
[----:B------:R2:W-:Y:S01]  /*133d0*/  UTMALDG.4D [UR40], [UR6], desc[UR14] ;  /* 0x00000e28060075b4 */ /* 0x0005e20008019000 */
[----:B------:R-:W-:Y:S01]  /*133e0*/  UMOV UR19, UR11 ;  /* 0x0000000b00137c82 */ /* 0x000fe20008000000 */
[----:B------:R-:W-:Y:S01]  /*133f0*/  UMOV UR17, UR9 ;  /* 0x0000000900117c82 */ /* 0x000fe20008000000 */
[----:B-1----:R-:W-:Y:S01]  /*13400*/  UIADD3 UR8, UR8, 0x3000, URZ ;  /* 0x0000300008087890 */ /* 0x002fe2000fffe03f */
[----:B------:R-:W-:Y:S01]  /*13410*/  UMOV UR10, 0xc0 ;  /* 0x000000c0000a7882 */ /* 0x000fe20000000000 */
[----:B------:R2:W-:Y:S01]  /*13420*/  UTMALDG.4D [UR32], [UR6], desc[UR14] ;  /* 0x00000e20060075b4 */ /* 0x0005e20008019000 */
[----:B------:R2:W-:Y:S01]  /*13430*/  UTMALDG.4D [UR24], [UR6], desc[UR14] ;  /* 0x00000e18060075b4 */ /* 0x0005e20008019000 */
[----:B------:R2:W-:Y:S05]  /*13440*/  UTMALDG.4D [UR16], [UR6], desc[UR14] ;  /* 0x00000e10060075b4 */ /* 0x0005ea0008019000 */
[----:B------:R2:W-:Y:S02]  /*13450*/  UTMALDG.4D [UR8], [UR6], desc[UR14] ;  /* 0x00000e08060075b4 */ /* 0x0005e40008019000 */
[----:B--2---:R-:W-:Y:S01]  /*13460*/  NOP ;  /* 0x0000000000007918 */ /* 0x004fe20000000000 */
.L_x_68:
[----:B-1-3--:R-:W-:Y:S05]  /*13470*/  BSYNC B0 ;  /* 0x0000000000007941 */ /* 0x00afea0003800000 */
.L_x_67:
[----:B------:R-:W1:Y:S01]  /*13480*/  LDC R3, c[0x0][0x28c] ;  /* 0x0000a300ff037b82 */ /* 0x000e620000000800 */
[----:B------:R-:W-:Y:S01]  /*13490*/  BSSY B0, `(.L_x_72) ;  /* 0x0000049000007945 */ /* 0x000fe20003800000 */
[----:B-1----:R-:W-:-:S13]  /*134a0*/  ISETP.GT.AND P4, PT, R3, RZ, P3 ;  /* 0x000000ff0300720c */ /* 0x002fda0001f84270 */
[----:B------:R-:W-:Y:S05]  /*134b0*/  @!P4 BRA `(.L_x_73) ;  /* 0x000000040018c947 */ /* 0x000fea0003800000 */
[----:B------:R-:W1:Y:S01]  /*134c0*/  S2R R5, SR_CgaCtaId ;  /* 0x0000000000057919 */ /* 0x000e620000008800 */
[----:B------:R-:W-:-:S04]  /*134d0*/  MOV R2, 0x400 ;  /* 0x0000040000027802 */ /* 0x000fc80000000f00 */
[----:B-1----:R-:W-:Y:S01]  /*134e0*/  LEA R5, R5, R2, 0x18 ;  /* 0x0000000205057211 */ /* 0x002fe200078ec0ff */
[----:B------:R-:W-:-:S05]  /*134f0*/  IMAD.MOV.U32 R2, RZ, RZ, 0x1 ;  /* 0x00000001ff027424 */ /* 0x000fca00078e00ff */
[----:B------:R-:W-:-:S04]  /*13500*/  SHF.L.U32 R2, R2, 0x1f, RZ ;  /* 0x0000001f02027819 */ /* 0x000fc800000006ff */
[----:B------:R-:W1:Y:S02]  /*13510*/  SYNCS.PHASECHK.TRANS64.TRYWAIT P0, [R5+URZ+0x4d028], R2 ;  /* 0x04d02802050075a7 */ /* 0x000e64000800017f */
[----:B-1----:R-:W-:Y:S05]  /*13520*/  @!P0 BRA `(.L_x_74) ;  /* 0x0000001400dc8947 */ /* 0x002fea0003800000 */
.L_x_106:
[----:B------:R-:W-:Y:S01]  /*13530*/  ULOP3.LUT UR5, UR4, 0x2, URZ, 0xfc, !UPT ;  /* 0x0000000204057892 */ /* 0x000fe2000f8efc3f */
[----:B-1----:R-:W-:-:S03]  /*13540*/  @P2 IMAD.MOV.U32 R2, RZ, RZ, 0xe000 ;  /* 0x0000e000ff022424 */ /* 0x002fc600078e00ff */
[----:B------:R-:W-:Y:S01]  /*13550*/  UPRMT UR5, UR5, 0x9910, URZ ;  /* 0x0000991005057896 */ /* 0x000fe2000800003f */
[----:B------:R1:W-:Y:S03]  /*13560*/  @P2 SYNCS.ARRIVE.TRANS64 RZ, [R5+URZ+0x4d000], R2 ;  /* 0x04d0000205ff29a7 */ /* 0x0003e6000800003f */
[----:B------:R-:W-:-:S06]  /*13570*/  UISETP.NE.AND UP0, UPT, UR5, 0x2, UPT ;  /* 0x000000020500788c */ /* 0x000fcc000bf05270 */
[----:B------:R-:W-:-:S13]  /*13580*/  PLOP3.LUT P0, PT, PT, PT, UP0, 0x80, 0x0 ;  /* 0x000000000000781c */ /* 0x000fda0003f0f008 */
[----:B-1----:R-:W-:Y:S05]  /*13590*/  @P0 BRA `(.L_x_75) ;  /* 0x0000000000040947 */ /* 0x002fea0003800000 */
[----:B------:R-:W-:Y:S01]  /*135a0*/  BPT.TRAP 0x1 ;  /* 0x000000040000795c */ /* 0x000fe20000300000 */
.L_x_75:
[----:B------:R-:W-:-:S04]  /*135b0*/  LOP3.LUT P0, RZ, R0, 0x1f, RZ, 0xc0, !PT ;  /* 0x0000001f00ff7812 */ /* 0x000fc8000780c0ff */
[----:B------:R-:W-:-:S13]  /*135c0*/  PLOP3.LUT P0, PT, P0, P2, PT, 0x2a, 0x0 ;  /* 0x000000000000781c */ /* 0x000fda0000704572 */
[----:B------:R-:W-:Y:S05]  /*135d0*/  @P0 BRA `(.L_x_76) ;  /* 0x0000000000040947 */ /* 0x000fea0003800000 */
[----:B------:R-:W-:Y:S01]  /*135e0*/  BPT.TRAP 0x1 ;  /* 0x000000040000795c */ /* 0x000fe20000300000 */
.L_x_76:
[----:B------:R-:W-:Y:S01]  /*135f0*/  R2UR UR5, R5 ;  /* 0x00000000050572ca */ /* 0x000fe200000e0000 */
[----:B------:R-:W-:Y:S01]  /*13600*/  ULDC.64 UR6, c[0x0][0x198] ;  /* 0x0000660000067ab9 */ /* 0x000fe20000000a00 */
[----:B------:R-:W-:Y:S01]  /*13610*/  UMOV UR8, 0x0 ;  /* 0x0000000000087882 */ /* 0x000fe20000000000 */
[----:B------:R-:W-:Y:S01]  /*13620*/  UIADD3 UR6, UP0, UR6, 0x1f0, URZ ;  /* 0x000001f006067890 */ /* 0x000fe2000ff1e03f */
[----:B------:R-:W-:Y:S01]  /*13630*/  IMAD.MOV.U32 R2, RZ, RZ, 0x1 ;  /* 0x00000001ff027424 */ /* 0x000fe200078e00ff */
[----:B------:R-:W-:Y:S01]  /*13640*/  UMOV UR9, 0x10000000 ;  /* 0x1000000000097882 */ /* 0x000fe20000000000 */
[----:B------:R-:W-:Y:S01]  /*13650*/  UMOV UR18, URZ ;  /* 0x0000003f00127c82 */ /* 0x000fe20008000000 */
[----:B------:R-:W-:Y:S01]  /*13660*/  UIADD3.X UR7, URZ, UR7, URZ, UP0, !UPT ;  /* 0x000000073f077290 */ /* 0x000fe200087fe43f */
[----:B------:R-:W-:Y:S01]  /*13670*/  UMOV UR19, URZ ;  /* 0x0000003f00137c82 */ /* 0x000fe20008000000 */
[----:B------:R-:W-:Y:S01]  /*13680*/  UMOV UR58, 0x20 ;  /* 0x00000020003a7882 */ /* 0x000fe20000000000 */
[----:B------:R-:W-:Y:S01]  /*13690*/  UMOV UR60, UR20 ;  /* 0x00000014003c7c82 */ /* 0x000fe20008000000 */
[----:B------:R-:W-:-:S02]  /*136a0*/  UMOV UR61, UR21 ;  /* 0x00000015003d7c82 */ /* 0x000fc40008000000 */
[----:B------:R-:W-:Y:S02]  /*136b0*/  UIADD3 UR16, UR5, 0x7000, URZ ;  /* 0x0000700005107890 */ /* 0x000fe4000fffe03f */
[----:B------:R-:W-:Y:S02]  /*136c0*/  UIADD3 UR17, UR5, 0x4d000, URZ ;  /* 0x0004d00005117890 */ /* 0x000fe4000fffe03f */
[----:B------:R-:W-:Y:S02]  /*136d0*/  UIADD3 UR56, UR5, 0x9000, URZ ;  /* 0x0000900005387890 */ /* 0x000fe4000fffe03f */
[----:B------:R-:W-:Y:S02]  /*136e0*/  UIADD3 UR48, UR5, 0xb000, URZ ;  /* 0x0000b00005307890 */ /* 0x000fe4000fffe03f */
[----:B------:R-:W-:Y:S02]  /*136f0*/  UIADD3 UR40, UR5, 0xd000, URZ ;  /* 0x0000d00005287890 */ /* 0x000fe4000fffe03f */
[----:B------:R-:W-:Y:S01]  /*13700*/  UIADD3 UR32, UR5, 0xf000, URZ ;  /* 0x0000f00005207890 */ /* 0x000fe2000fffe03f */
[----:B------:R1:W-:Y:S01]  /*13710*/  UTMALDG.4D [UR16], [UR6], desc[UR8] ;  /* 0x00000810060075b4 */ /* 0x0003e20008019000 */
[----:B------:R-:W-:Y:S01]  /*13720*/  UIADD3 UR24, UR5, 0x11000, URZ ;  /* 0x0001100005187890 */ /* 0x000fe2000fffe03f */
        /* <DEDUP_REMOVED lines=10> */
[----:B------:R2:W-:Y:S01]  /*137d0*/  UTMALDG.4D [UR56], [UR6], desc[UR8] ;  /* 0x00000838060075b4 */ /* 0x0005e20008019000 */
[----:B------:R-:W-:Y:S01]  /*137e0*/  UMOV UR43, UR19 ;  /* 0x00000013002b7c82 */ /* 0x000fe20008000000 */
[----:B------:R-:W-:Y:S01]  /*137f0*/  UMOV UR41, UR17 ;  /* 0x0000001100297c82 */ /* 0x000fe20008000000 */
[----:B------:R-:W-:Y:S01]  /*13800*/  UMOV UR34, 0x80 ;  /* 0x0000008000227882 */ /* 0x000fe20000000000 */
[----:B------:R-:W-:Y:S01]  /*13810*/  UMOV UR36, UR20 ;  /* 0x0000001400247c82 */ /* 0x000fe20008000000 */
[----:B------:R-:W-:Y:S01]  /*13820*/  UMOV UR37, UR21 ;  /* 0x0000001500257c82 */ /* 0x000fe20008000000 */
[----:B------:R-:W-:Y:S01]  /*13830*/  UMOV UR35, UR19 ;  /* 0x0000001300237c82 */ /* 0x000fe20008000000 */
[----:B------:R-:W-:Y:S01]  /*13840*/  UMOV UR33, UR17 ;  /* 0x0000001100217c82 */ /* 0x000fe20008000000 */
[----:B------:R2:W-:Y:S01]  /*13850*/  UTMALDG.4D [UR48], [UR6], desc[UR8] ;  /* 0x00000830060075b4 */ /* 0x0005e20008019000 */
[----:B------:R-:W-:Y:S01]  /*13860*/  UMOV UR26, 0xa0 ;  /* 0x000000a0001a7882 */ /* 0x000fe20000000000 */
[----:B------:R-:W-:Y:S01]  /*13870*/  UMOV UR28, UR20 ;  /* 0x00000014001c7c82 */ /* 0x000fe20008000000 */
[----:B------:R-:W-:Y:S01]  /*13880*/  UMOV UR29, UR21 ;  /* 0x00000015001d7c82 */ /* 0x000fe20008000000 */
[----:B------:R-:W-:Y:S01]  /*13890*/  UMOV UR27, UR19 ;  /* 0x00000013001b7c82 */ /* 0x000fe20008000000 */
[----:B-1----:R-:W-:Y:S01]  /*138a0*/  UIADD3 UR16, UR5, 0x13000, URZ ;  /* 0x0001300005107890 */ /* 0x002fe2000fffe03f */
[----:B------:R-:W-:Y:S01]  /*138b0*/  UMOV UR25, UR17 ;  /* 0x0000001100197c82 */ /* 0x000fe20008000000 */
[----:B------:R2:W-:Y:S01]  /*138c0*/  UTMALDG.4D [UR40], [UR6], desc[UR8] ;  /* 0x00000828060075b4 */ /* 0x0005e20008019000 */
[----:B------:R-:W-:Y:S01]  /*138d0*/  UMOV UR18, 0xc0 ;  /* 0x000000c000127882 */ /* 0x000fe20000000000 */
[----:B------:R2:W-:Y:S01]  /*138e0*/  UTMALDG.4D [UR32], [UR6], desc[UR8] ;  /* 0x00000820060075b4 */ /* 0x0005e20008019000 */
[----:B------:R2:W-:Y:S04]  /*138f0*/  UTMALDG.4D [UR24], [UR6], desc[UR8] ;  /* 0x00000818060075b4 */ /* 0x0005e80008019000 */
[----:B------:R2:W-:Y:S02]  /*13900*/  UTMALDG.4D [UR16], [UR6], desc[UR8] ;  /* 0x00000810060075b4 */ /* 0x0005e40008019000 */
[----:B--2---:R-:W-:Y:S01]  /*13910*/  NOP ;  /* 0x0000000000007918 */ /* 0x004fe20000000000 */
.L_x_73:
[----:B------:R-:W-:Y:S05]  /*13920*/  BSYNC B0 ;  /* 0x0000000000007941 */ /* 0x000fea0003800000 */
.L_x_72:
[----:B------:R-:W-:Y:S04]  /*13930*/  BSSY B0, `(.L_x_77) ;  /* 0x000004b000007945 */ /* 0x000fe80003800000 */
[----:B------:R-:W-:Y:S05]  /*13940*/  @!P3 BRA `(.L_x_78) ;  /* 0x000000040024b947 */ /* 0x000fea0003800000 */
[----:B------:R-:W1:Y:S01]  /*13950*/  S2R R6, SR_CgaCtaId ;  /* 0x0000000000067919 */ /* 0x000e620000008800 */
[----:B------:R-:W-:-:S04]  /*13960*/  MOV R5, 0x400 ;  /* 0x0000040000057802 */ /* 0x000fc80000000f00 */
[----:B-1----:R-:W-:Y:S02]  /*13970*/  LEA R7, R6, R5, 0x18 ;  /* 0x0000000506077211 */ /* 0x002fe400078ec0ff */
[----:B------:R-:W-:-:S03]  /*13980*/  MOV R6, 0x1 ;  /* 0x0000000100067802 */ /* 0x000fc60000000f00 */
[----:B------:R-:W-:Y:S01]  /*13990*/  IMAD R5, R4, 0x8, R7 ;  /* 0x0000000804057824 */ /* 0x000fe200078e0207 */
[----:B------:R-:W-:-:S04]  /*139a0*/  SHF.L.U32 R6, R6, 0x1f, RZ ;  /* 0x0000001f06067819 */ /* 0x000fc800000006ff */
[----:B------:R-:W1:Y:S02]  /*139b0*/  SYNCS.PHASECHK.TRANS64.TRYWAIT P0, [R5+URZ+0x4d060], R6 ;  /* 0x04d06006050075a7 */ /* 0x000e64000800017f */
[----:B-1----:R-:W-:Y:S05]  /*139c0*/  @!P0 BRA `(.L_x_79) ;  /* 0x0000001000c88947 */ /* 0x002fea0003800000 */
.L_x_107:
        /* <DEDUP_REMOVED lines=8> */
.L_x_80:
[----:B------:R-:W-:-:S04]  /*13a50*/  LOP3.LUT P0, RZ, R0, 0x1f, RZ, 0xc0, !PT ;  /* 0x0000001f00ff7812 */ /* 0x000fc8000780c0ff */
[----:B------:R-:W-:-:S13]  /*13a60*/  PLOP3.LUT P0, PT, P0, P2, PT, 0x2a, 0x0 ;  /* 0x000000000000781c */ /* 0x000fda0000704572 */
[----:B------:R-:W-:Y:S05]  /*13a70*/  @P0 BRA `(.L_x_81) ;  /* 0x0000000000040947 */ /* 0x000fea0003800000 */
[----:B------:R-:W-:Y:S01]  /*13a80*/  BPT.TRAP 0x1 ;  /* 0x000000040000795c */ /* 0x000fe20000300000 */
.L_x_81:
[----:B------:R-:W-:Y:S01]  /*13a90*/  R2UR UR56, R4 ;  /* 0x00000000043872ca */ /* 0x000fe200000e0000 */
[----:B------:R-:W-:Y:S01]  /*13aa0*/  ULDC.64 UR8, c[0x0][0x198] ;  /* 0x0000660000087ab9 */ /* 0x000fe20000000a00 */
[----:B------:R-:W-:Y:S01]  /*13ab0*/  R2UR UR5, R7 ;  /* 0x00000000070572ca */ /* 0x000fe200000e0000 */
[----:B------:R-:W-:Y:S01]  /*13ac0*/  UIADD3 UR8, UP0, UR8, 0xf0, URZ ;  /* 0x000000f008087890 */ /* 0x000fe2000ff1e03f */
[----:B------:R-:W-:Y:S01]  /*13ad0*/  R2UR UR59, R8 ;  /* 0x00000000083b72ca */ /* 0x000fe200000e0000 */
[----:B------:R-:W-:Y:S01]  /*13ae0*/  UMOV UR6, 0x0 ;  /* 0x0000000000067882 */ /* 0x000fe20000000000 */
[----:B------:R-:W-:Y:S01]  /*13af0*/  R2UR UR57, R5 ;  /* 0x00000000053972ca */ /* 0x000fe200000e0000 */
[----:B------:R-:W-:Y:S01]  /*13b00*/  UIADD3.X UR9, URZ, UR9, URZ, UP0, !UPT ;  /* 0x000000093f097290 */ /* 0x000fe200087fe43f */
[----:B------:R-:W-:Y:S01]  /*13b10*/  UMOV UR7, 0x10000000 ;  /* 0x1000000000077882 */ /* 0x000fe20000000000 */
[----:B------:R-:W-:Y:S01]  /*13b20*/  UMOV UR58, URZ ;  /* 0x0000003f003a7c82 */ /* 0x000fe20008000000 */
[----:B------:R-:W-:Y:S01]  /*13b30*/  UMOV UR60, UR20 ;  /* 0x00000014003c7c82 */ /* 0x000fe20008000000 */
[----:B------:R-:W-:Y:S01]  /*13b40*/  UMOV UR61, UR21 ;  /* 0x00000015003d7c82 */ /* 0x000fe20008000000 */
[----:B------:R-:W-:Y:S01]  /*13b50*/  UMOV UR50, 0x20 ;  /* 0x0000002000327882 */ /* 0x000fe20000000000 */
[----:B------:R-:W-:-:S02]  /*13b60*/  UMOV UR52, UR20 ;  /* 0x0000001400347c82 */ /* 0x000fc40008000000 */
[----:B------:R-:W-:Y:S02]  /*13b70*/  UIMAD UR56, UR56, 0x3800, UR5 ;  /* 0x00003800383878a4 */ /* 0x000fe4000f8e0205 */
[----:B------:R-:W-:Y:S02]  /*13b80*/  UIADD3 UR59, UR11, UR59, URZ ;  /* 0x0000003b0b3b7290 */ /* 0x000fe4000fffe03f */
[----:B------:R-:W-:Y:S02]  /*13b90*/  UIADD3 UR57, UR57, 0x4d050, URZ ;  /* 0x0004d05039397890 */ /* 0x000fe4000fffe03f */
[----:B------:R-:W-:Y:S02]  /*13ba0*/  UIADD3 UR48, UR56, 0x800, URZ ;  /* 0x0000080038307890 */ /* 0x000fe4000fffe03f */
[----:B------:R-:W-:Y:S01]  /*13bb0*/  UIADD3 UR16, UR56, 0x1000, URZ ;  /* 0x0000100038107890 */ /* 0x000fe2000fffe03f */
[----:B------:R-:W-:Y:S02]  /*13bc0*/  UMOV UR53, UR21 ;  /* 0x0000001500357c82 */ /* 0x000fe40008000000 */
[----:B------:R-:W-:Y:S01]  /*13bd0*/  UMOV UR49, UR57 ;  /* 0x0000003900317c82 */ /* 0x000fe20008000000 */
[----:B------:R-:W-:Y:S01]  /*13be0*/  UMOV UR51, UR59 ;  /* 0x0000003b00337c82 */ /* 0x000fe20008000000 */
[----:B------:R-:W-:Y:S01]  /*13bf0*/  UMOV UR18, 0x40 ;  /* 0x0000004000127882 */ /* 0x000fe20000000000 */
[----:B------:R-:W-:Y:S01]  /*13c00*/  UMOV UR17, UR57 ;  /* 0x0000003900117c82 */ /* 0x000fe20008000000 */
[----:B------:R-:W-:Y:S01]  /*13c10*/  UMOV UR19, UR59 ;  /* 0x0000003b00137c82 */ /* 0x000fe20008000000 */
[----:B------:R-:W-:Y:S01]  /*13c20*/  UTMALDG.4D [UR56], [UR8], desc[UR6] ;  /* 0x00000638080075b4 */ /* 0x000fe20008019000 */
[----:B------:R-:W-:-:S02]  /*13c30*/  UIADD3 UR40, UR56, 0x1800, URZ ;  /* 0x0000180038287890 */ /* 0x000fc4000fffe03f */
[----:B------:R-:W-:Y:S02]  /*13c40*/  UIADD3 UR32, UR56, 0x2000, URZ ;  /* 0x0000200038207890 */ /* 0x000fe4000fffe03f */
[----:B------:R-:W-:Y:S01]  /*13c50*/  UIADD3 UR24, UR56, 0x2800, URZ ;  /* 0x0000280038187890 */ /* 0x000fe2000fffe03f */
[----:B------:R-:W-:Y:S01]  /*13c60*/  UMOV UR42, 0x60 ;  /* 0x00000060002a7882 */ /* 0x000fe20000000000 */
[----:B------:R-:W-:Y:S01]  /*13c70*/  UTMALDG.4D [UR48], [UR8], desc[UR6] ;  /* 0x00000630080075b4 */ /* 0x000fe20008019000 */
        /* <DEDUP_REMOVED lines=16> */
[----:B------:R2:W-:Y:S01]  /*13d80*/  UTMALDG.4D [UR32], [UR8], desc[UR6] ;  /* 0x00000620080075b4 */ /* 0x0005e20008019000 */
[----:B------:R2:W-:Y:S01]  /*13d90*/  UTMALDG.4D [UR24], [UR8], desc[UR6] ;  /* 0x00000618080075b4 */ /* 0x0005e20008019000 */
[----:B-1----:R-:W-:Y:S01]  /*13da0*/  UIADD3 UR16, UR56, 0x3000, URZ ;  /* 0x0000300038107890 */ /* 0x002fe2000fffe03f */
[----:B------:R-:W-:-:S08]  /*13db0*/  UMOV UR18, 0xc0 ;  /* 0x000000c000127882 */ /* 0x000fd00000000000 */
[----:B------:R2:W-:Y:S02]  /*13dc0*/  UTMALDG.4D [UR16], [UR8], desc[UR6] ;  /* 0x00000610080075b4 */ /* 0x0005e40008019000 */
[----:B--2---:R-:W-:Y:S01]  /*13dd0*/  NOP ;  /* 0x0000000000007918 */ /* 0x004fe20000000000 */
.L_x_78:
[----:B------:R-:W-:Y:S05]  /*13de0*/  BSYNC B0 ;  /* 0x0000000000007941 */ /* 0x000fea0003800000 */
.L_x_77:
[----:B------:R-:W-:Y:S01]  /*13df0*/  BSSY B0, `(.L_x_82) ;  /* 0x000002e000007945 */ /* 0x000fe20003800000 */
[----:B------:R-:W-:-:S03]  /*13e00*/  IMAD.MOV.U32 R8, RZ, RZ, RZ ;  /* 0x000000ffff087224 */ /* 0x000fc600078e00ff */
[----:B------:R-:W-:Y:S05]  /*13e10*/  @!P4 BRA `(.L_x_83) ;  /* 0x0000000000acc947 */ /* 0x000fea0003800000 */
[----:B------:R-:W1:Y:S01]  /*13e20*/  S2R R5, SR_CgaCtaId ;  /* 0x0000000000057919 */ /* 0x000e620000008800 */
[----:B------:R-:W-:Y:S01]  /*13e30*/  MOV R4, 0x400 ;  /* 0x0000040000047802 */ /* 0x000fe20000000f00 */
[----:B------:R-:W-:-:S05]  /*13e40*/  IMAD.MOV.U32 R7, RZ, RZ, 0x1 ;  /* 0x00000001ff077424 */ /* 0x000fca00078e00ff */
[----:B------:R-:W-:Y:S02]  /*13e50*/  SHF.L.U32 R7, R7, 0x1f, RZ ;  /* 0x0000001f07077819 */ /* 0x000fe400000006ff */
[----:B-1----:R-:W-:-:S04]  /*13e60*/  LEA R5, R5, R4, 0x18 ;  /* 0x0000000405057211 */ /* 0x002fc800078ec0ff */
[----:B------:R-:W-:-:S04]  /*13e70*/  LEA R4, R2, R5, 0x3 ;  /* 0x0000000502047211 */ /* 0x000fc800078e18ff */
[----:B------:R-:W1:Y:S02]  /*13e80*/  SYNCS.PHASECHK.TRANS64.TRYWAIT P0, [R4+URZ+0x4d028], R7 ;  /* 0x04d02807040075a7 */ /* 0x000e64000800017f */
[----:B-1----:R-:W-:Y:S05]  /*13e90*/  @!P0 BRA `(.L_x_84) ;  /* 0x0000000c00a88947 */ /* 0x002fea0003800000 */
.L_x_108:
        /* <DEDUP_REMOVED lines=8> */
.L_x_85:
[----:B------:R-:W-:-:S04]  /*13f20*/  LOP3.LUT P0, RZ, R0, 0x1f, RZ, 0xc0, !PT ;  /* 0x0000001f00ff7812 */ /* 0x000fc8000780c0ff */
[----:B------:R-:W-:-:S13]  /*13f30*/  PLOP3.LUT P0, PT, P0, P2, PT, 0x2a, 0x0 ;  /* 0x000000000000781c */ /* 0x000fda0000704572 */
[----:B------:R-:W-:Y:S05]  /*13f40*/  @P0 BRA `(.L_x_86) ;  /* 0x0000000000040947 */ /* 0x000fea0003800000 */
[----:B------:R-:W-:Y:S01]  /*13f50*/  BPT.TRAP 0x1 ;  /* 0x000000040000795c */ /* 0x000fe20000300000 */
.L_x_86:
[----:B------:R-:W-:Y:S01]  /*13f60*/  IMAD R5, R2, 0xe000, R5 ;  /* 0x0000e00002057824 */ /* 0x000fe200078e0205 */
[----:B------:R-:W-:Y:S01]  /*13f70*/  R2UR UR25, R4 ;  /* 0x00000000041972ca */ /* 0x000fe200000e0000 */
[----:B------:R-:W-:Y:S01]  /*13f80*/  ULDC.64 UR6, c[0x0][0x198] ;  /* 0x0000660000067ab9 */ /* 0x000fe20000000a00 */
[----:B------:R-:W-:Y:S01]  /*13f90*/  UMOV UR27, URZ ;  /* 0x0000003f001b7c82 */ /* 0x000fe20008000000 */
[----:B------:R-:W-:Y:S01]  /*13fa0*/  UIADD3 UR6, UP0, UR6, 0x2f0, URZ ;  /* 0x000002f006067890 */ /* 0x000fe2000ff1e03f */
[----:B------:R-:W-:Y:S01]  /*13fb0*/  R2UR UR16, R5 ;  /* 0x00000000051072ca */ /* 0x000fe200000e0000 */
[----:B------:R-:W-:Y:S01]  /*13fc0*/  UMOV UR8, 0x0 ;  /* 0x0000000000087882 */ /* 0x000fe20000000000 */
[----:B------:R-:W-:Y:S01]  /*13fd0*/  UMOV UR9, 0x10000000 ;  /* 0x1000000000097882 */ /* 0x000fe20000000000 */
[----:B------:R-:W-:Y:S01]  /*13fe0*/  UIADD3.X UR7, URZ, UR7, URZ, UP0, !UPT ;  /* 0x000000073f077290 */ /* 0x000fe200087fe43f */
[----:B------:R-:W-:Y:S01]  /*13ff0*/  VIADD R2, R2, 0x1 ;  /* 0x0000000102027836 */ /* 0x000fe20000000000 */
[----:B------:R-:W-:Y:S01]  /*14000*/  UMOV UR26, URZ ;  /* 0x0000003f001a7c82 */ /* 0x000fe20008000000 */
[----:B------:R-:W-:Y:S01]  /*14010*/  UMOV UR28, UR20 ;  /* 0x00000014001c7c82 */ /* 0x000fe20008000000 */
[----:B------:R-:W-:Y:S01]  /*14020*/  UMOV UR29, UR21 ;  /* 0x00000015001d7c82 */ /* 0x000fe20008000000 */
[----:B------:R-:W-:Y:S01]  /*14030*/  UMOV UR18, 0x80 ;  /* 0x0000008000127882 */ /* 0x000fe20000000000 */
[----:B------:R-:W-:Y:S01]  /*14040*/  UIADD3 UR25, UR25, 0x4d000, URZ ;  /* 0x0004d00019197890 */ /* 0x000fe2000fffe03f */
[----:B------:R-:W-:Y:S01]  /*14050*/  IMAD.MOV.U32 R8, RZ, RZ, 0x1 ;  /* 0x00000001ff087424 */ /* 0x000fe200078e00ff */
[----:B------:R-:W-:-:S02]  /*14060*/  UMOV UR19, UR27 ;  /* 0x0000001b00137c82 */ /* 0x000fc40008000000 */
[----:B------:R-:W-:Y:S02]  /*14070*/  UIADD3 UR24, UR16, 0x7000, URZ ;  /* 0x0000700010187890 */ /* 0x000fe4000fffe03f */
[----:B------:R-:W-:Y:S01]  /*14080*/  UIADD3 UR16, UR16, 0xe000, URZ ;  /* 0x0000e00010107890 */ /* 0x000fe2000fffe03f */
[----:B------:R-:W-:-:S06]  /*14090*/  UMOV UR17, UR25 ;  /* 0x0000001900117c82 */ /* 0x000fcc0008000000 */
[----:B------:R1:W-:Y:S02]  /*140a0*/  UTMALDG.4D [UR24], [UR6], desc[UR8] ;  /* 0x00000818060075b4 */ /* 0x0003e40008019000 */
[----:B------:R1:W-:Y:S02]  /*140b0*/  UTMALDG.4D [UR16], [UR6], desc[UR8] ;  /* 0x00000810060075b4 */ /* 0x0003e40008019000 */
[----:B-1----:R-:W-:Y:S01]  /*140c0*/  NOP ;  /* 0x0000000000007918 */ /* 0x002fe20000000000 */
.L_x_83:
[----:B------:R-:W-:Y:S05]  /*140d0*/  BSYNC B0 ;  /* 0x0000000000007941 */ /* 0x000fea0003800000 */
.L_x_82:
[----:B------:R-:W-:-:S13]  /*140e0*/  ISETP.GE.AND P0, PT, R3, 0x101, PT ;  /* 0x000001010300780c */ /* 0x000fda0003f06270 */
[----:B------:R-:W-:Y:S05]  /*140f0*/  @!P0 EXIT ;  /* 0x000000000000894d */ /* 0x000fea0003800000 */
[----:B------:R-:W-:Y:S01]  /*14100*/  VIADD R3, R3, 0xff ;  /* 0x000000ff03037836 */ /* 0x000fe20000000000 */
[----:B------:R-:W-:Y:S01]  /*14110*/  LOP3.LUT P0, RZ, R0, 0x1f, RZ, 0xc0, !PT ;  /* 0x0000001f00ff7812 */ /* 0x000fe2000780c0ff */
[----:B------:R-:W-:Y:S03]  /*14120*/  BSSY B0, `(.L_x_87) ;  /* 0x0000087000007945 */ /* 0x000fe60003800000 */
[----:B------:R-:W-:Y:S02]  /*14130*/  SHF.R.S32.HI R0, RZ, 0x1f, R3 ;  /* 0x0000001fff007819 */ /* 0x000fe40000011403 */
[----:B------:R-:W-:Y:S02]  /*14140*/  PLOP3.LUT P0, PT, P0, P2, PT, 0x2a, 0x0 ;  /* 0x000000000000781c */ /* 0x000fe40000704572 */
[----:B------:R-:W-:Y:S02]  /*14150*/  LEA.HI R0, R0, R3, RZ, 0x8 ;  /* 0x0000000300007211 */ /* 0x000fe400078f40ff */
[----:B------:R-:W-:-:S02]  /*14160*/  MOV R3, UR4 ;  /* 0x0000000400037c02 */ /* 0x000fc40008000f00 */
[----:B------:R-:W-:Y:S02]  /*14170*/  SHF.R.S32.HI R4, RZ, 0x8, R0 ;  /* 0x00000008ff047819 */ /* 0x000fe40000011400 */
[----:B------:R-:W-:Y:S01]  /*14180*/  LOP3.LUT R0, R3, 0x2, RZ, 0xfc, !PT ;  /* 0x0000000203007812 */ /* 0x000fe200078efcff */
[----:B------:R-:W-:Y:S02]  /*14190*/  IMAD.MOV.U32 R3, RZ, RZ, 0x1 ;  /* 0x00000001ff037424 */ /* 0x000fe400078e00ff */
[----:B------:R-:W-:-:S07]  /*141a0*/  IMAD.SHL.U32 R4, R4, 0x2, RZ ;  /* 0x0000000204047824 */ /* 0x000fce00078e00ff */
.L_x_98:
[----:B------:R-:W-:Y:S04]  /*141b0*/  BSSY B1, `(.L_x_88) ;  /* 0x000004b000017945 */ /* 0x000fe80003800000 */
[----:B------:R-:W-:Y:S05]  /*141c0*/  @!P3 BRA `(.L_x_89) ;  /* 0x000000040024b947 */ /* 0x000fea0003800000 */
[----:B------:R-:W1:Y:S01]  /*141d0*/  S2R R6, SR_CgaCtaId ;  /* 0x0000000000067919 */ /* 0x000e620000008800 */
[----:B------:R-:W-:-:S04]  /*141e0*/  MOV R5, 0x400 ;  /* 0x0000040000057802 */ /* 0x000fc80000000f00 */
[----:B-1----:R-:W-:Y:S02]  /*141f0*/  LEA R7, R6, R5, 0x18 ;  /* 0x0000000506077211 */ /* 0x002fe400078ec0ff */
[----:B------:R-:W-:-:S03]  /*14200*/  SHF.L.U32 R5, R3, 0x1f, RZ ;  /* 0x0000001f03057819 */ /* 0x000fc600000006ff */
[----:B------:R-:W-:-:S04]  /*14210*/  IMAD R6, R2, 0x8, R7 ;  /* 0x0000000802067824 */ /* 0x000fc800078e0207 */
[----:B------:R-:W1:Y:S02]  /*14220*/  SYNCS.PHASECHK.TRANS64.TRYWAIT P4, [R6+URZ+0x4d028], R5 ;  /* 0x04d02805060075a7 */ /* 0x000e64000808017f */
[----:B-1----:R-:W-:Y:S05]  /*14230*/  @!P4 BRA `(.L_x_90) ;  /* 0x0000000800d4c947 */ /* 0x002fea0003800000 */
.L_x_109:
[----:B-1----:R-:W-:-:S04]  /*14240*/  @P2 IMAD.MOV.U32 R5, RZ, RZ, 0xe000 ;  /* 0x0000e000ff052424 */ /* 0x002fc800078e00ff */
[----:B------:R1:W-:Y:S02]  /*14250*/  @P2 SYNCS.ARRIVE.TRANS64 RZ, [R6+URZ+0x4d000], R5 ;  /* 0x04d0000506ff29a7 */ /* 0x0003e4000800003f */
[----:B-1----:R-:W-:-:S04]  /*14260*/  PRMT R5, R0, 0x9910, RZ ;  /* 0x0000991000057816 */ /* 0x002fc800000000ff */
[----:B------:R-:W-:-:S13]  /*14270*/  ISETP.NE.AND P4, PT, R5, 0x2, PT ;  /* 0x000000020500780c */ /* 0x000fda0003f85270 */
[----:B------:R-:W-:Y:S05]  /*14280*/  @P4 BRA `(.L_x_91) ;  /* 0x0000000000044947 */ /* 0x000fea0003800000 */
[----:B------:R-:W-:Y:S01]  /*14290*/  BPT.TRAP 0x1 ;  /* 0x000000040000795c */ /* 0x000fe20000300000 */
.L_x_91:
[----:B------:R-:W-:Y:S05]  /*142a0*/  @P0 BRA `(.L_x_92) ;  /* 0x0000000000040947 */ /* 0x000fea0003800000 */
[----:B------:R-:W-:Y:S01]  /*142b0*/  BPT.TRAP 0x1 ;  /* 0x000000040000795c */ /* 0x000fe20000300000 */
.L_x_92:
[----:B------:R-:W-:Y:S01]  /*142c0*/  IMAD R7, R2, 0xe000, R7 ;  /* 0x0000e00002077824 */ /* 0x000fe200078e0207 */
[----:B------:R-:W-:Y:S01]  /*142d0*/  R2UR UR17, R6 ;  /* 0x00000000061172ca */ /* 0x000fe200000e0000 */
[----:B------:R-:W-:Y:S01]  /*142e0*/  ULDC.64 UR6, c[0x0][0x198] ;  /* 0x0000660000067ab9 */ /* 0x000fe20000000a00 */
[----:B------:R-:W-:Y:S01]  /*142f0*/  R2UR UR19, R8 ;  /* 0x00000000081372ca */ /* 0x000fe200000e0000 */
[----:B------:R-:W-:Y:S01]  /*14300*/  UIADD3 UR6, UP0, UR6, 0x1f0, URZ ;  /* 0x000001f006067890 */ /* 0x000fe2000ff1e03f */
[----:B------:R-:W-:Y:S01]  /*14310*/  R2UR UR5, R7 ;  /* 0x00000000070572ca */ /* 0x000fe200000e0000 */
[----:B------:R-:W-:Y:S01]  /*14320*/  UMOV UR8, 0x0 ;  /* 0x0000000000087882 */ /* 0x000fe20000000000 */
[----:B------:R-:W-:Y:S01]  /*14330*/  UMOV UR9, 0x10000000 ;  /* 0x1000000000097882 */ /* 0x000fe20000000000 */
[----:B------:R-:W-:Y:S01]  /*14340*/  UIADD3.X UR7, URZ, UR7, URZ, UP0, !UPT ;  /* 0x000000073f077290 */ /* 0x000fe200087fe43f */
[----:B------:R-:W-:Y:S01]  /*14350*/  IADD3 R5, R2, 0x1, RZ ;  /* 0x0000000102057810 */ /* 0x000fe20007ffe0ff */
[----:B------:R-:W-:Y:S01]  /*14360*/  UMOV UR18, URZ ;  /* 0x0000003f00127c82 */ /* 0x000fe20008000000 */
[----:B------:R-:W-:Y:S01]  /*14370*/  UMOV UR58, 0x20 ;  /* 0x00000020003a7882 */ /* 0x000fe20000000000 */
[----:B------:R-:W-:Y:S01]  /*14380*/  UMOV UR60, UR20 ;  /* 0x00000014003c7c82 */ /* 0x000fe20008000000 */
[----:B------:R-:W-:Y:S01]  /*14390*/  UMOV UR61, UR21 ;  /* 0x00000015003d7c82 */ /* 0x000fe20008000000 */
[----:B------:R-:W-:Y:S01]  /*143a0*/  UIADD3 UR17, UR17, 0x4d000, URZ ;  /* 0x0004d00011117890 */ /* 0x000fe2000fffe03f */
[----:B------:R-:W-:Y:S01]  /*143b0*/  ISETP.NE.AND P4, PT, R5, 0x5, PT ;  /* 0x000000050500780c */ /* 0x000fe20003f85270 */
[----:B------:R-:W-:-:S02]  /*143c0*/  USHF.L.U32 UR19, UR19, 0x8, URZ ;  /* 0x0000000813137899 */ /* 0x000fc4000800063f */
[----:B------:R-:W-:Y:S01]  /*143d0*/  UIADD3 UR16, UR5, 0x7000, URZ ;  /* 0x0000700005107890 */ /* 0x000fe2000fffe03f */
[----:B------:R-:W-:Y:S01]  /*143e0*/  SEL R2, RZ, 0x1, P4 ;  /* 0x00000001ff027807 */ /* 0x000fe20002000000 */
[----:B------:R-:W-:Y:S02]  /*143f0*/  UIADD3 UR56, UR5, 0x9000, URZ ;  /* 0x0000900005387890 */ /* 0x000fe4000fffe03f */
[----:B------:R-:W-:Y:S01]  /*14400*/  UIADD3 UR48, UR5, 0xb000, URZ ;  /* 0x0000b00005307890 */ /* 0x000fe2000fffe03f */
[----:B------:R-:W-:Y:S01]  /*14410*/  LOP3.LUT R3, R3, R2, RZ, 0x3c, !PT ;  /* 0x0000000203037212 */ /* 0x000fe200078e3cff */
[----:B------:R-:W-:Y:S01]  /*14420*/  UIADD3 UR40, UR5, 0xd000, URZ ;  /* 0x0000d00005287890 */ /* 0x000fe2000fffe03f */
[----:B------:R-:W-:Y:S01]  /*14430*/  SEL R2, R5, RZ, P4 ;  /* 0x000000ff05027207 */ /* 0x000fe20002000000 */
        /* <DEDUP_REMOVED lines=34> */
.L_x_89:
[----:B------:R-:W-:Y:S05]  /*14660*/  BSYNC B1 ;  /* 0x0000000000017941 */ /* 0x000fea0003800000 */
.L_x_88:
[----:B------:R-:W-:Y:S01]  /*14670*/  ISETP.LT.OR P4, PT, R4, 0x4, !P3 ;  /* 0x000000040400780c */ /* 0x000fe20005f81670 */
[----:B------:R-:W-:-:S12]  /*14680*/  BSSY B1, `(.L_x_93) ;  /* 0x000002d000017945 */ /* 0x000fd80003800000 */
[----:B------:R-:W-:Y:S05]  /*14690*/  @P4 BRA `(.L_x_94) ;  /* 0x0000000000ac4947 */ /* 0x000fea0003800000 */
[----:B------:R-:W1:Y:S01]  /*146a0*/  S2R R6, SR_CgaCtaId ;  /* 0x0000000000067919 */ /* 0x000e620000008800 */
[----:B------:R-:W-:Y:S02]  /*146b0*/  MOV R5, 0x400 ;  /* 0x0000040000057802 */ /* 0x000fe40000000f00 */
[----:B------:R-:W-:Y:S02]  /*146c0*/  SHF.L.U32 R7, R3, 0x1f, RZ ;  /* 0x0000001f03077819 */ /* 0x000fe400000006ff */
[----:B-1----:R-:W-:-:S05]  /*146d0*/  LEA R5, R6, R5, 0x18 ;  /* 0x0000000506057211 */ /* 0x002fca00078ec0ff */
[----:B------:R-:W-:-:S04]  /*146e0*/  IMAD R6, R2, 0x8, R5 ;  /* 0x0000000802067824 */ /* 0x000fc800078e0205 */
[----:B------:R-:W1:Y:S02]  /*146f0*/  SYNCS.PHASECHK.TRANS64.TRYWAIT P4, [R6+URZ+0x4d028], R7 ;  /* 0x04d02807060075a7 */ /* 0x000e64000808017f */
[----:B-1----:R-:W-:Y:S05]  /*14700*/  @!P4 BRA `(.L_x_95) ;  /* 0x0000000400b4c947 */ /* 0x002fea0003800000 */
.L_x_110:
[----:B-1----:R-:W-:-:S04]  /*14710*/  @P1 IMAD.MOV.U32 R7, RZ, RZ, 0xe000 ;  /* 0x0000e000ff071424 */ /* 0x002fc800078e00ff */
[----:B------:R1:W-:Y:S02]  /*14720*/  @P1 SYNCS.ARRIVE.TRANS64 RZ, [R6+URZ+0x4d000], R7 ;  /* 0x04d0000706ff19a7 */ /* 0x0003e4000800003f */
[----:B-1----:R-:W-:-:S04]  /*14730*/  PRMT R7, R0, 0x9910, RZ ;  /* 0x0000991000077816 */ /* 0x002fc800000000ff */
[----:B------:R-:W-:-:S13]  /*14740*/  ISETP.NE.AND P4, PT, R7, 0x2, PT ;  /* 0x000000020700780c */ /* 0x000fda0003f85270 */
[----:B------:R-:W-:Y:S05]  /*14750*/  @P4 BRA `(.L_x_96) ;  /* 0x0000000000044947 */ /* 0x000fea0003800000 */
[----:B------:R-:W-:Y:S01]  /*14760*/  BPT.TRAP 0x1 ;  /* 0x000000040000795c */ /* 0x000fe20000300000 */
.L_x_96:
[----:B------:R-:W-:Y:S05]  /*14770*/  @P0 BRA `(.L_x_97) ;  /* 0x0000000000040947 */ /* 0x000fea0003800000 */
[----:B------:R-:W-:Y:S01]  /*14780*/  BPT.TRAP 0x1 ;  /* 0x000000040000795c */ /* 0x000fe20000300000 */
.L_x_97:
[----:B------:R-:W-:Y:S01]  /*14790*/  IMAD R5, R2, 0xe000, R5 ;  /* 0x0000e00002057824 */ /* 0x000fe200078e0205 */
[----:B------:R-:W-:Y:S01]  /*147a0*/  R2UR UR26, R8 ;  /* 0x00000000081a72ca */ /* 0x000fe200000e0000 */
[----:B------:R-:W-:Y:S01]  /*147b0*/  ULDC.64 UR6, c[0x0][0x198] ;  /* 0x0000660000067ab9 */ /* 0x000fe20000000a00 */
[----:B------:R-:W-:Y:S01]  /*147c0*/  R2UR UR25, R6 ;  /* 0x00000000061972ca */ /* 0x000fe200000e0000 */
[----:B------:R-:W-:Y:S01]  /*147d0*/  UIADD3 UR6, UP0, UR6, 0x2f0, URZ ;  /* 0x000002f006067890 */ /* 0x000fe2000ff1e03f */
[----:B------:R-:W-:Y:S01]  /*147e0*/  R2UR UR16, R5 ;  /* 0x00000000051072ca */ /* 0x000fe200000e0000 */
[----:B------:R-:W-:Y:S01]  /*147f0*/  UMOV UR27, URZ ;  /* 0x0000003f001b7c82 */ /* 0x000fe20008000000 */
[----:B------:R-:W-:Y:S01]  /*14800*/  UMOV UR8, 0x0 ;  /* 0x0000000000087882 */ /* 0x000fe20000000000 */
[----:B------:R-:W-:Y:S01]  /*14810*/  UIADD3.X UR7, URZ, UR7, URZ, UP0, !UPT ;  /* 0x000000073f077290 */ /* 0x000fe200087fe43f */
[----:B------:R-:W-:Y:S01]  /*14820*/  VIADD R2, R2, 0x1 ;  /* 0x0000000102027836 */ /* 0x000fe20000000000 */
[----:B------:R-:W-:Y:S01]  /*14830*/  UMOV UR9, 0x10000000 ;  /* 0x1000000000097882 */ /* 0x000fe20000000000 */
[----:B------:R-:W-:Y:S01]  /*14840*/  UMOV UR28, UR20 ;  /* 0x00000014001c7c82 */ /* 0x000fe20008000000 */
[----:B------:R-:W-:Y:S01]  /*14850*/  UMOV UR29, UR21 ;  /* 0x00000015001d7c82 */ /* 0x000fe20008000000 */
[----:B------:R-:W-:Y:S01]  /*14860*/  UMOV UR19, UR27 ;  /* 0x0000001b00137c82 */ /* 0x000fe20008000000 */
[----:B------:R-:W-:Y:S01]  /*14870*/  USHF.L.U32 UR26, UR26, 0x8, URZ ;  /* 0x000000081a1a7899 */ /* 0x000fe2000800063f */
[----:B------:R-:W-:Y:S01]  /*14880*/  ISETP.NE.AND P4, PT, R2, 0x5, PT ;  /* 0x000000050200780c */ /* 0x000fe20003f85270 */
[----:B------:R-:W-:Y:S01]  /*14890*/  UIADD3 UR25, UR25, 0x4d000, URZ ;  /* 0x0004d00019197890 */ /* 0x000fe2000fffe03f */
[----:B------:R-:W-:Y:S01]  /*148a0*/  VIADD R8, R8, 0x1 ;  /* 0x0000000108087836 */ /* 0x000fe20000000000 */
[----:B------:R-:W-:Y:S01]  /*148b0*/  UIADD3 UR24, UR16, 0x7000, URZ ;  /* 0x0000700010187890 */ /* 0x000fe2000fffe03f */
[----:B------:R-:W-:Y:S01]  /*148c0*/  SEL R6, RZ, 0x1, P4 ;  /* 0x00000001ff067807 */ /* 0x000fe20002000000 */
[----:B------:R-:W-:Y:S01]  /*148d0*/  UIADD3 UR18, UR26, 0x80, URZ ;  /* 0x000000801a127890 */ /* 0x000fe2000fffe03f */
[----:B------:R-:W-:Y:S01]  /*148e0*/  SEL R2, R2, RZ, P4 ;  /* 0x000000ff02027207 */ /* 0x000fe20002000000 */
[----:B------:R-:W-:Y:S01]  /*148f0*/  UIADD3 UR16, UR16, 0xe000, URZ ;  /* 0x0000e00010107890 */ /* 0x000fe2000fffe03f */
[----:B------:R-:W-:Y:S01]  /*14900*/  LOP3.LUT R3, R3, R6, RZ, 0x3c, !PT ;  /* 0x0000000603037212 */ /* 0x000fe200078e3cff */
[----:B------:R-:W-:-:S03]  /*14910*/  UMOV UR17, UR25 ;  /* 0x0000001900117c82 */ /* 0x000fc60008000000 */
[----:B------:R1:W-:Y:S04]  /*14920*/  UTMALDG.4D [UR24], [UR6], desc[UR8] ;  /* 0x00000818060075b4 */ /* 0x0003e80008019000 */
[----:B------:R1:W-:Y:S02]  /*14930*/  UTMALDG.4D [UR16], [UR6], desc[UR8] ;  /* 0x00000810060075b4 */ /* 0x0003e40008019000 */
[----:B-1----:R-:W-:Y:S01]  /*14940*/  NOP ;  /* 0x0000000000007918 */ /* 0x002fe20000000000 */
.L_x_94:
[----:B------:R-:W-:Y:S05]  /*14950*/  BSYNC B1 ;  /* 0x0000000000017941 */ /* 0x000fea0003800000 */
.L_x_93:
[C---:B------:R-:W-:Y:S02]  /*14960*/  ISETP.GT.AND P4, PT, R4.reuse, 0x4, PT ;  /* 0x000000040400780c */ /* 0x040fe40003f84270 */
[----:B------:R-:W-:-:S11]  /*14970*/  IADD3 R4, R4, -0x2, RZ ;  /* 0xfffffffe04047810 */ /* 0x000fd60007ffe0ff */
[----:B------:R-:W-:Y:S05]  /*14980*/  @P4 BRA `(.L_x_98) ;  /* 0xfffffff800084947 */ /* 0x000fea000383ffff */
[----:B------:R-:W-:Y:S05]  /*14990*/  BSYNC B0 ;  /* 0x0000000000007941 */ /* 0x000fea0003800000 */
.L_x_87:
[----:B------:R-:W-:Y:S05]  /*149a0*/  EXIT ;  /* 0x000000000000794d */ /* 0x000fea0003800000 */
.L_x_15:
[----:B--2---:R-:W-:-:S04]  /*149b0*/  IMAD.U32 R3, RZ, RZ, UR7 ;  /* 0x00000007ff037e24 */ /* 0x004fc8000f8e00ff */
[----:B------:R2:W3:Y:S03]  /*149c0*/  SYNCS.PHASECHK.TRANS64.TRYWAIT P1, [R3+URZ+0x4d050], R2 ;  /* 0x04d05002030075a7 */ /* 0x0004e6000802017f */
[----:B---3--:R-:W-:Y:S05]  /*149d0*/  @!P1 NANOSLEEP.SYNCS 0x989680 ;  /* 0x009896800000995d */ /* 0x008fea0003900000 */
[----:B------:R-:W3:Y:S02]  /*149e0*/  @!P1 SYNCS.PHASECHK.TRANS64 P1, [R3+URZ+0x4d050], R2 ;  /* 0x04d05002030095a7 */ /* 0x000ee4000802007f */
[----:B---3--:R-:W-:Y:S05]  /*149f0*/  @!P1 BRA `(.L_x_15) ;  /* 0xfffffffc00ec9947 */ /* 0x008fea000383ffff */
[----:B------:R-:W-:Y:S05]  /*14a00*/  BRA `(.L_x_99) ;  /* 0xfffffec000dc7947 */ /* 0x000fea000383ffff */
.L_x_17:
[----:B--2---:R-:W-:-:S04]  /*14a10*/  IMAD.U32 R3, RZ, RZ, UR36 ;  /* 0x00000024ff037e24 */ /* 0x004fc8000f8e00ff */
[----:B------:R2:W3:Y:S03]  /*14a20*/  SYNCS.PHASECHK.TRANS64.TRYWAIT P1, [R3+URZ+0x4d000], R2 ;  /* 0x04d00002030075a7 */ /* 0x0004e6000802017f */
[----:B---3--:R-:W-:Y:S05]  /*14a30*/  @!P1 NANOSLEEP.SYNCS 0x989680 ;  /* 0x009896800000995d */ /* 0x008fea0003900000 */
[----:B------:R-:W3:Y:S02]  /*14a40*/  @!P1 SYNCS.PHASECHK.TRANS64 P1, [R3+URZ+0x4d000], R2 ;  /* 0x04d00002030095a7 */ /* 0x000ee4000802007f */
[----:B---3--:R-:W-:Y:S05]  /*14a50*/  @!P1 BRA `(.L_x_17) ;  /* 0xfffffffc00ec9947 */ /* 0x008fea000383ffff */
[----:B------:R-:W-:Y:S05]  /*14a60*/  BRA `(.L_x_100) ;  /* 0xfffffec000e07947 */ /* 0x000fea000383ffff */
.L_x_18:
[----:B--2---:R-:W-:-:S04]  /*14a70*/  IMAD.U32 R4, RZ, RZ, UR10 ;  /* 0x0000000aff047e24 */ /* 0x004fc8000f8e00ff */
[----:B------:R2:W3:Y:S03]  /*14a80*/  SYNCS.PHASECHK.TRANS64.TRYWAIT P1, [R4+URZ], R3 ;  /* 0x00000003040075a7 */ /* 0x0004e6000802017f */
[----:B---3--:R-:W-:Y:S05]  /*14a90*/  @!P1 NANOSLEEP.SYNCS 0x989680 ;  /* 0x009896800000995d */ /* 0x008fea0003900000 */
[----:B------:R-:W3:Y:S02]  /*14aa0*/  @!P1 SYNCS.PHASECHK.TRANS64 P1, [R4+URZ], R3 ;  /* 0x00000003040095a7 */ /* 0x000ee4000802007f */
[----:B---3--:R-:W-:Y:S05]  /*14ab0*/  @!P1 BRA `(.L_x_18) ;  /* 0xfffffffc00ec9947 */ /* 0x008fea000383ffff */
[----:B------:R-:W-:Y:S05]  /*14ac0*/  BRA `(.L_x_101) ;  /* 0xfffffec000e47947 */ /* 0x000fea000383ffff */
.L_x_20:
[----:B-1----:R-:W-:-:S04]  /*14ad0*/  IMAD.U32 R3, RZ, RZ, UR36 ;  /* 0x00000024ff037e24 */ /* 0x002fc8000f8e00ff */
[----:B------:R1:W2:Y:S03]  /*14ae0*/  SYNCS.PHASECHK.TRANS64.TRYWAIT P1, [R3+URZ+0x4d008], R2 ;  /* 0x04d00802030075a7 */ /* 0x0002a6000802017f */
[----:B--2---:R-:W-:Y:S05]  /*14af0*/  @!P1 NANOSLEEP.SYNCS 0x989680 ;  /* 0x009896800000995d */ /* 0x004fea0003900000 */
[----:B------:R-:W2:Y:S02]  /*14b00*/  @!P1 SYNCS.PHASECHK.TRANS64 P1, [R3+URZ+0x4d008], R2 ;  /* 0x04d00802030095a7 */ /* 0x000ea4000802007f */
[----:B--2---:R-:W-:Y:S05]  /*14b10*/  @!P1 BRA `(.L_x_20) ;  /* 0xfffffffc00ec9947 */ /* 0x004fea000383ffff */
[----:B------:R-:W-:Y:S05]  /*14b20*/  BRA `(.L_x_102) ;  /* 0xffffff2400d07947 */ /* 0x000fea000383ffff */
.L_x_25:
[----:B-1----:R-:W-:-:S04]  /*14b30*/  MOV R3, UR10 ;  /* 0x0000000a00037c02 */ /* 0x002fc80008000f00 */
[----:B------:R1:W2:Y:S03]  /*14b40*/  SYNCS.PHASECHK.TRANS64.TRYWAIT P2, [R3+URZ+0x4d000], R2 ;  /* 0x04d00002030075a7 */ /* 0x0002a6000804017f */
[----:B--2---:R-:W-:Y:S05]  /*14b50*/  @!P2 NANOSLEEP.SYNCS 0x989680 ;  /* 0x009896800000a95d */ /* 0x004fea0003900000 */
[----:B------:R-:W2:Y:S02]  /*14b60*/  @!P2 SYNCS.PHASECHK.TRANS64 P2, [R3+URZ+0x4d000], R2 ;  /* 0x04d000020300a5a7 */ /* 0x000ea4000804007f */
[----:B--2---:R-:W-:Y:S05]  /*14b70*/  @!P2 BRA `(.L_x_25) ;  /* 0xfffffffc00eca947 */ /* 0x004fea000383ffff */
[----:B------:R-:W-:Y:S05]  /*14b80*/  BRA `(.L_x_103) ;  /* 0xffffff3800cc7947 */ /* 0x000fea000383ffff */
.L_x_29:
[----:B-1----:R-:W-:-:S04]  /*14b90*/  IMAD.U32 R0, RZ, RZ, UR10 ;  /* 0x0000000aff007e24 */ /* 0x002fc8000f8e00ff */
[----:B------:R1:W2:Y:S03]  /*14ba0*/  SYNCS.PHASECHK.TRANS64.TRYWAIT P2, [R0+URZ+0x4d000], R53 ;  /* 0x04d00035000075a7 */ /* 0x0002a6000804017f */
[----:B--2---:R-:W-:Y:S05]  /*14bb0*/  @!P2 NANOSLEEP.SYNCS 0x989680 ;  /* 0x009896800000a95d */ /* 0x004fea0003900000 */
[----:B------:R-:W2:Y:S02]  /*14bc0*/  @!P2 SYNCS.PHASECHK.TRANS64 P2, [R0+URZ+0x4d000], R53 ;  /* 0x04d000350000a5a7 */ /* 0x000ea4000804007f */
[----:B--2---:R-:W-:Y:S05]  /*14bd0*/  @!P2 BRA `(.L_x_29) ;  /* 0xfffffffc00eca947 */ /* 0x004fea000383ffff */
[----:B------:R-:W-:Y:S05]  /*14be0*/  BRA `(.L_x_28) ;  /* 0xffffffa000607947 */ /* 0x000fea000383ffff */
.L_x_45:
[----:B-1----:R-:W-:-:S04]  /*14bf0*/  IMAD.U32 R3, RZ, RZ, UR4 ;  /* 0x00000004ff037e24 */ /* 0x002fc8000f8e00ff */
[----:B------:R1:W2:Y:S03]  /*14c00*/  SYNCS.PHASECHK.TRANS64.TRYWAIT P0, [R3+URZ+0x4d098], R0 ;  /* 0x04d09800030075a7 */ /* 0x0002a6000800017f */
[----:B--2---:R-:W-:Y:S05]  /*14c10*/  @!P0 NANOSLEEP.SYNCS 0x989680 ;  /* 0x009896800000895d */ /* 0x004fea0003900000 */
[----:B------:R-:W2:Y:S02]  /*14c20*/  @!P0 SYNCS.PHASECHK.TRANS64 P0, [R3+URZ+0x4d098], R0 ;  /* 0x04d09800030085a7 */ /* 0x000ea4000800007f */
[----:B--2---:R-:W-:Y:S05]  /*14c30*/  @!P0 BRA `(.L_x_45) ;  /* 0xfffffffc00ec8947 */ /* 0x004fea000383ffff */
[----:B------:R-:W-:Y:S05]  /*14c40*/  BRA `(.L_x_104) ;  /* 0xffffffc000e07947 */ /* 0x000fea000383ffff */
.L_x_69:
[----:B--2---:R2:W4:Y:S02]  /*14c50*/  SYNCS.PHASECHK.TRANS64.TRYWAIT P0, [R4+URZ+0x4d060], R3 ;  /* 0x04d06003040075a7 */ /* 0x004524000800017f */
[----:B----4-:R-:W-:Y:S05]  /*14c60*/  @!P0 NANOSLEEP.SYNCS 0x989680 ;  /* 0x009896800000895d */ /* 0x010fea0003900000 */
[----:B------:R-:W4:Y:S02]  /*14c70*/  @!P0 SYNCS.PHASECHK.TRANS64 P0, [R4+URZ+0x4d060], R3 ;  /* 0x04d06003040085a7 */ /* 0x000f24000800007f */
[----:B----4-:R-:W-:Y:S05]  /*14c80*/  @!P0 BRA `(.L_x_69) ;  /* 0xfffffffc00f08947 */ /* 0x010fea000383ffff */
[----:B------:R-:W-:Y:S05]  /*14c90*/  BRA `(.L_x_105) ;  /* 0xffffffe000fc7947 */ /* 0x000fea000383ffff */
.L_x_74:
[----:B-1----:R1:W2:Y:S02]  /*14ca0*/  SYNCS.PHASECHK.TRANS64.TRYWAIT P0, [R5+URZ+0x4d028], R2 ;  /* 0x04d02802050075a7 */ /* 0x0022a4000800017f */
[----:B--2---:R-:W-:Y:S05]  /*14cb0*/  @!P0 NANOSLEEP.SYNCS 0x989680 ;  /* 0x009896800000895d */ /* 0x004fea0003900000 */
[----:B------:R-:W2:Y:S02]  /*14cc0*/  @!P0 SYNCS.PHASECHK.TRANS64 P0, [R5+URZ+0x4d028], R2 ;  /* 0x04d02802050085a7 */ /* 0x000ea4000800007f */
[----:B--2---:R-:W-:Y:S05]  /*14cd0*/  @!P0 BRA `(.L_x_74) ;  /* 0xfffffffc00f08947 */ /* 0x004fea000383ffff */
[----:B------:R-:W-:Y:S05]  /*14ce0*/  BRA `(.L_x_106) ;  /* 0xffffffe800107947 */ /* 0x000fea000383ffff */
.L_x_79:
[----:B-1----:R1:W2:Y:S02]  /*14cf0*/  SYNCS.PHASECHK.TRANS64.TRYWAIT P0, [R5+URZ+0x4d060], R6 ;  /* 0x04d06006050075a7 */ /* 0x0022a4000800017f */
[----:B--2---:R-:W-:Y:S05]  /*14d00*/  @!P0 NANOSLEEP.SYNCS 0x989680 ;  /* 0x009896800000895d */ /* 0x004fea0003900000 */
[----:B------:R-:W2:Y:S02]  /*14d10*/  @!P0 SYNCS.PHASECHK.TRANS64 P0, [R5+URZ+0x4d060], R6 ;  /* 0x04d06006050085a7 */ /* 0x000ea4000800007f */
[----:B--2---:R-:W-:Y:S05]  /*14d20*/  @!P0 BRA `(.L_x_79) ;  /* 0xfffffffc00f08947 */ /* 0x004fea000383ffff */
[----:B------:R-:W-:Y:S05]  /*14d30*/  BRA `(.L_x_107) ;  /* 0xffffffec00247947 */ /* 0x000fea000383ffff */
.L_x_84:
[----:B-1----:R1:W2:Y:S02]  /*14d40*/  SYNCS.PHASECHK.TRANS64.TRYWAIT P0, [R4+URZ+0x4d028], R7 ;  /* 0x04d02807040075a7 */ /* 0x0022a4000800017f */
[----:B--2---:R-:W-:Y:S05]  /*14d50*/  @!P0 NANOSLEEP.SYNCS 0x989680 ;  /* 0x009896800000895d */ /* 0x004fea0003900000 */
[----:B------:R-:W2:Y:S02]  /*14d60*/  @!P0 SYNCS.PHASECHK.TRANS64 P0, [R4+URZ+0x4d028], R7 ;  /* 0x04d02807040085a7 */ /* 0x000ea4000800007f */
[----:B--2---:R-:W-:Y:S05]  /*14d70*/  @!P0 BRA `(.L_x_84) ;  /* 0xfffffffc00f08947 */ /* 0x004fea000383ffff */
[----:B------:R-:W-:Y:S05]  /*14d80*/  BRA `(.L_x_108) ;  /* 0xfffffff000447947 */ /* 0x000fea000383ffff */
.L_x_90:
[----:B-1----:R1:W2:Y:S02]  /*14d90*/  SYNCS.PHASECHK.TRANS64.TRYWAIT P4, [R6+URZ+0x4d028], R5 ;  /* 0x04d02805060075a7 */ /* 0x0022a4000808017f */
[----:B--2---:R-:W-:Y:S05]  /*14da0*/  @!P4 NANOSLEEP.SYNCS 0x989680 ;  /* 0x009896800000c95d */ /* 0x004fea0003900000 */
[----:B------:R-:W2:Y:S02]  /*14db0*/  @!P4 SYNCS.PHASECHK.TRANS64 P4, [R6+URZ+0x4d028], R5 ;  /* 0x04d028050600c5a7 */ /* 0x000ea4000808007f */
[----:B--2---:R-:W-:Y:S05]  /*14dc0*/  @!P4 BRA `(.L_x_90) ;  /* 0xfffffffc00f0c947 */ /* 0x004fea000383ffff */
[----:B------:R-:W-:Y:S05]  /*14dd0*/  BRA `(.L_x_109) ;  /* 0xfffffff400187947 */ /* 0x000fea000383ffff */
.L_x_95:
[----:B-1----:R1:W2:Y:S02]  /*14de0*/  SYNCS.PHASECHK.TRANS64.TRYWAIT P4, [R6+URZ+0x4d028], R7 ;  /* 0x04d02807060075a7 */ /* 0x0022a4000808017f */
[----:B--2---:R-:W-:Y:S05]  /*14df0*/  @!P4 NANOSLEEP.SYNCS 0x989680 ;  /* 0x009896800000c95d */ /* 0x004fea0003900000 */
[----:B------:R-:W2:Y:S02]  /*14e00*/  @!P4 SYNCS.PHASECHK.TRANS64 P4, [R6+URZ+0x4d028], R7 ;  /* 0x04d028070600c5a7 */ /* 0x000ea4000808007f */
[----:B--2---:R-:W-:Y:S05]  /*14e10*/  @!P4 BRA `(.L_x_95) ;  /* 0xfffffffc00f0c947 */ /* 0x004fea000383ffff */
[----:B------:R-:W-:Y:S05]  /*14e20*/  BRA `(.L_x_110) ;  /* 0xfffffff800387947 */ /* 0x000fea000383ffff */
        .weak           $__internal_0_$__cuda_sm20_rcp_rn_f32_slowpath
        .type           $__internal_0_$__cuda_sm20_rcp_rn_f32_slowpath,@function
        .size           $__internal_0_$__cuda_sm20_rcp_rn_f32_slowpath,(.L_x_116 - $__internal_0_$__cuda_sm20_rcp_rn_f32_slowpath)
$__internal_0_$__cuda_sm20_rcp_rn_f32_slowpath:
[----:B------:R-:W-:Y:S01]  /*14e30*/  IMAD.SHL.U32 R0, R2, 0x2, RZ ;  /* 0x0000000202007824 */ /* 0x000fe200078e00ff */
[----:B------:R-:W-:Y:S04]  /*14e40*/  BSSY B2, `(.L_x_111) ;  /* 0x0000030000027945 */ /* 0x000fe80003800000 */
[----:B------:R-:W-:-:S04]  /*14e50*/  SHF.R.U32.HI R20, RZ, 0x18, R0 ;  /* 0x00000018ff147819 */ /* 0x000fc80000011600 */
[----:B------:R-:W-:-:S13]  /*14e60*/  ISETP.NE.U32.AND P0, PT, R20, RZ, PT ;  /* 0x000000ff1400720c */ /* 0x000fda0003f05070 */
[----:B------:R-:W-:Y:S05]  /*14e70*/  @P0 BRA `(.L_x_112) ;  /* 0x0000000000280947 */ /* 0x000fea0003800000 */
[----:B------:R-:W-:-:S04]  /*14e80*/  SHF.L.U32 R0, R2, 0x1, RZ ;  /* 0x0000000102007819 */ /* 0x000fc800000006ff */
[----:B------:R-:W-:-:S13]  /*14e90*/  ISETP.NE.AND P0, PT, R0, RZ, PT ;  /* 0x000000ff0000720c */ /* 0x000fda0003f05270 */
[----:B------:R-:W-:Y:S01]  /*14ea0*/  @P0 FFMA R10, R2, 1.84467440737095516160e+19, RZ ;  /* 0x5f800000020a0823 */ /* 0x000fe200000000ff */
[----:B------:R-:W-:Y:S08]  /*14eb0*/  @!P0 MUFU.RCP R3, R2 ;  /* 0x0000000200038308 */ /* 0x000ff00000001000 */
[----:B------:R-:W1:Y:S02]  /*14ec0*/  @P0 MUFU.RCP R11, R10 ;  /* 0x0000000a000b0308 */ /* 0x000e640000001000 */
[----:B-1----:R-:W-:-:S04]  /*14ed0*/  @P0 FFMA R0, R10, R11, -1 ;  /* 0xbf8000000a000423 */ /* 0x002fc8000000000b */
[----:B------:R-:W-:-:S04]  /*14ee0*/  @P0 FADD.FTZ R0, -R0, -RZ ;  /* 0x800000ff00000221 */ /* 0x000fc80000010100 */
[----:B------:R-:W-:-:S04]  /*14ef0*/  @P0 FFMA R0, R11, R0, R11 ;  /* 0x000000000b000223 */ /* 0x000fc8000000000b */
[----:B------:R-:W-:Y:S01]  /*14f00*/  @P0 FFMA R3, R0, 1.84467440737095516160e+19, RZ ;  /* 0x5f80000000030823 */ /* 0x000fe200000000ff */
[----:B------:R-:W-:Y:S06]  /*14f10*/  BRA `(.L_x_113) ;  /* 0x0000000000887947 */ /* 0x000fec0003800000 */
.L_x_112:
[----:B------:R-:W-:-:S05]  /*14f20*/  VIADD R21, R20, 0xffffff03 ;  /* 0xffffff0314157836 */ /* 0x000fca0000000000 */
[----:B------:R-:W-:-:S13]  /*14f30*/  ISETP.GT.U32.AND P0, PT, R21, 0x1, PT ;  /* 0x000000011500780c */ /* 0x000fda0003f04070 */
[----:B------:R-:W-:Y:S05]  /*14f40*/  @P0 BRA `(.L_x_114) ;  /* 0x0000000000780947 */ /* 0x000fea0003800000 */
[----:B------:R-:W-:Y:S01]  /*14f50*/  LOP3.LUT R0, R2, 0x7fffff, RZ, 0xc0, !PT ;  /* 0x007fffff02007812 */ /* 0x000fe200078ec0ff */
[----:B------:R-:W-:-:S03]  /*14f60*/  IMAD.MOV.U32 R12, RZ, RZ, 0x3 ;  /* 0x00000003ff0c7424 */ /* 0x000fc600078e00ff */
[----:B------:R-:W-:Y:S02]  /*14f70*/  LOP3.LUT R0, R0, 0x3f800000, RZ, 0xfc, !PT ;  /* 0x3f80000000007812 */ /* 0x000fe400078efcff */
[----:B------:R-:W-:Y:S02]  /*14f80*/  SHF.L.U32 R12, R12, R21, RZ ;  /* 0x000000150c0c7219 */ /* 0x000fe400000006ff */
[----:B------:R-:W1:Y:S02]  /*14f90*/  MUFU.RCP R3, R0 ;  /* 0x0000000000037308 */ /* 0x000e640000001000 */
[----:B-1----:R-:W-:-:S04]  /*14fa0*/  FFMA R10, R0, R3, -1 ;  /* 0xbf800000000a7423 */ /* 0x002fc80000000003 */
[----:B------:R-:W-:-:S04]  /*14fb0*/  FADD.FTZ R10, -R10, -RZ ;  /* 0x800000ff0a0a7221 */ /* 0x000fc80000010100 */
[CCC-:B------:R-:W-:Y:S01]  /*14fc0*/  FFMA.RM R11, R3.reuse, R10.reuse, R3.reuse ;  /* 0x0000000a030b7223 */ /* 0x1c0fe20000004003 */
[----:B------:R-:W-:-:S04]  /*14fd0*/  FFMA.RP R10, R3, R10, R3 ;  /* 0x0000000a030a7223 */ /* 0x000fc80000008003 */
[C---:B------:R-:W-:Y:S02]  /*14fe0*/  LOP3.LUT R3, R11.reuse, 0x7fffff, RZ, 0xc0, !PT ;  /* 0x007fffff0b037812 */ /* 0x040fe400078ec0ff */
[----:B------:R-:W-:Y:S02]  /*14ff0*/  FSETP.NEU.FTZ.AND P0, PT, R11, R10, PT ;  /* 0x0000000a0b00720b */ /* 0x000fe40003f1d000 */
[----:B------:R-:W-:Y:S02]  /*15000*/  LOP3.LUT R3, R3, 0x800000, RZ, 0xfc, !PT ;  /* 0x0080000003037812 */ /* 0x000fe400078efcff */
[----:B------:R-:W-:Y:S02]  /*15010*/  SEL R10, RZ, 0xffffffff, !P0 ;  /* 0xffffffffff0a7807 */ /* 0x000fe40004000000 */
[----:B------:R-:W-:-:S03]  /*15020*/  LOP3.LUT R12, R12, R3, RZ, 0xc0, !PT ;  /* 0x000000030c0c7212 */ /* 0x000fc600078ec0ff */
[----:B------:R-:W-:Y:S01]  /*15030*/  IMAD.MOV R10, RZ, RZ, -R10 ;  /* 0x000000ffff0a7224 */ /* 0x000fe200078e0a0a */
[----:B------:R-:W-:-:S04]  /*15040*/  SHF.R.U32.HI R12, RZ, R21, R12 ;  /* 0x00000015ff0c7219 */ /* 0x000fc8000001160c */
[----:B------:R-:W-:Y:S02]  /*15050*/  LOP3.LUT P1, RZ, R10, R21, R3, 0xf8, !PT ;  /* 0x000000150aff7212 */ /* 0x000fe4000782f803 */
[C---:B------:R-:W-:Y:S02]  /*15060*/  LOP3.LUT P0, RZ, R12.reuse, 0x1, RZ, 0xc0, !PT ;  /* 0x000000010cff7812 */ /* 0x040fe4000780c0ff */
[----:B------:R-:W-:-:S04]  /*15070*/  LOP3.LUT P2, RZ, R12, 0x2, RZ, 0xc0, !PT ;  /* 0x000000020cff7812 */ /* 0x000fc8000784c0ff */
[----:B------:R-:W-:Y:S02]  /*15080*/  PLOP3.LUT P0, PT, P0, P1, P2, 0xe0, 0x0 ;  /* 0x000000000000781c */ /* 0x000fe40000703c20 */
[----:B------:R-:W-:Y:S02]  /*15090*/  LOP3.LUT P1, RZ, R2, 0x7fffff, RZ, 0xc0, !PT ;  /* 0x007fffff02ff7812 */ /* 0x000fe4000782c0ff */
[----:B------:R-:W-:-:S04]  /*150a0*/  SEL R0, RZ, 0x1, !P0 ;  /* 0x00000001ff007807 */ /* 0x000fc80004000000 */
[----:B------:R-:W-:-:S04]  /*150b0*/  IADD3 R0, -R0, RZ, RZ ;  /* 0x000000ff00007210 */ /* 0x000fc80007ffe1ff */
[----:B------:R-:W-:Y:S01]  /*150c0*/  ISETP.GE.AND P0, PT, R0, RZ, PT ;  /* 0x000000ff0000720c */ /* 0x000fe20003f06270 */
[----:B------:R-:W-:-:S05]  /*150d0*/  VIADD R0, R20, 0xffffff04 ;  /* 0xffffff0414007836 */ /* 0x000fca0000000000 */
[----:B------:R-:W-:-:S07]  /*150e0*/  SHF.R.U32.HI R3, RZ, R0, R3 ;  /* 0x00000000ff037219 */ /* 0x000fce0000011603 */
[----:B------:R-:W-:-:S04]  /*150f0*/  @!P0 VIADD R3, R3, 0x1 ;  /* 0x0000000103038836 */ /* 0x000fc80000000000 */
[----:B------:R-:W-:-:S05]  /*15100*/  @!P1 IMAD.SHL.U32 R3, R3, 0x2, RZ ;  /* 0x0000000203039824 */ /* 0x000fca00078e00ff */
[----:B------:R-:W-:Y:S01]  /*15110*/  LOP3.LUT R3, R3, 0x80000000, R2, 0xf8, !PT ;  /* 0x8000000003037812 */ /* 0x000fe200078ef802 */
[----:B------:R-:W-:Y:S06]  /*15120*/  BRA `(.L_x_113) ;  /* 0x0000000000047947 */ /* 0x000fec0003800000 */
.L_x_114:
[----:B------:R1:W2:Y:S02]  /*15130*/  MUFU.RCP R3, R2 ;  /* 0x0000000200037308 */ /* 0x0002a40000001000 */
.L_x_113:
[----:B------:R-:W-:Y:S05]  /*15140*/  BSYNC B2 ;  /* 0x0000000000027941 */ /* 0x000fea0003800000 */
.L_x_111:
[----:B--2---:R-:W-:Y:S01]  /*15150*/  MOV R0, R3 ;  /* 0x0000000300007202 */ /* 0x004fe20000000f00 */
[----:B-1----:R-:W-:Y:S02]  /*15160*/  IMAD.MOV.U32 R2, RZ, RZ, R13 ;  /* 0x000000ffff027224 */ /* 0x002fe400078e000d */
[----:B------:R-:W-:-:S04]  /*15170*/  IMAD.MOV.U32 R3, RZ, RZ, 0x0 ;  /* 0x00000000ff037424 */ /* 0x000fc800078e00ff */
[----:B------:R-:W-:Y:S05]  /*15180*/  RET.REL.NODEC R2 `(_ZN7cutlass13device_kernelINS_4fmha6kernel28FmhaKernelTmaWarpSpecializedINS1_10collective30FmhaMainloopTmaWarpSpecializedINS_12float_e4m3_tEffN4cute5tupleIJNS7_1CILi128EEENS9_ILi256EEENS9_ILi224EEEEEENS8_IJiNS9_ILi1EEENS8_IJiiEEEEEESG_NS8_IJSE_iSF_EEENS4_13DefaultFusionEJEEENS4_15FmhaFwdEpilogueIS6_fNS8_IJNS9_ILi64EEESC_SB_EEEEENS2_23IndividualTileSchedulerEJEEEEEvNT_6ParamsE) ;  /* 0xfffffeac029c7950 */ /* 0x000fea0003c3ffff */
.L_x_115:
[----:B------:R-:W-:-:S00]  /*15190*/  BRA `(.L_x_115) ;  /* 0xfffffffc00fc7947 */ /* 0x000fc0000383ffff */
[----:B------:R-:W-:-:S00]  /*151a0*/  NOP ;  /* 0x0000000000007918 */ /* 0x000fc00000000000 */
        /* <DEDUP_REMOVED lines=13> */
.L_x_116:


//--------------------- .nv.global.init           --------------------------
	.section	.nv.global.init,"aw",@progbits
.nv.global.init:
	.type		$str$24,@object
	.size		$str$24,($str$25 - $str$24)
$str$24:
        /*0000*/ 	.byte	0x28, 0x61, 0x64, 0x64, 0x72, 0x65, 0x73, 0x73, 0x20, 0x26, 0x20, 0x6d, 0x61, 0x73, 0x6b, 0x29
        /*0010*/ 	.byte	0x20, 0x3d, 0x3d, 0x20, 0x30, 0x00
	.type		$str$25,@object
	.size		$str$25,(__unnamed_1 - $str$25)
$str$25:
        /*0016*/ 	.byte	0x2f, 0x74, 0x6d, 0x70, 0x2f, 0x63, 0x75, 0x74, 0x6c, 0x61, 0x73, 0x73, 0x5f, 0x73, 0x77, 0x65
        /*0026*/ 	.byte	0x65, 0x70, 0x5f, 0x73, 0x72, 0x63, 0x2f, 0x69, 0x6e, 0x63, 0x6c, 0x75, 0x64, 0x65, 0x2f, 0x63
        /*0036*/ 	.byte	0x75, 0x74, 0x65, 0x2f, 0x70, 0x6f, 0x69, 0x6e, 0x74, 0x65, 0x72, 0x5f, 0x66, 0x6c, 0x61, 0x67
        /*0046*/ 	.byte	0x67, 0x65, 0x64, 0x2e, 0x68, 0x70, 0x70, 0x00
	.type		__unnamed_1,@object
	.size		__unnamed_1,(__unnamed_2 - __unnamed_1)
__unnamed_1:
        /* <DEDUP_REMOVED lines=28> */
        /*020e*/ 	.byte	0x43, 0x3c, 0x32, 0x30, 0x34, 0x38, 0x3e, 0x3e, 0x3e, 0x3e, 0x3e, 0x5d, 0x00
	.type		__unnamed_2,@object
	.size		__unnamed_2,(.L_1 - __unnamed_2)
__unnamed_2:
        /* <DEDUP_REMOVED lines=29> */
.L_1:


//--------------------- .nv.shared._ZN7cutlass13device_kernelINS_4fmha6kernel28FmhaKernelTmaWarpSpecializedINS1_10collective30FmhaMainloopTmaWarpSpecializedINS_12float_e4m3_tEffN4cute5tupleIJNS7_1CILi128EEENS9_ILi256EEENS9_ILi224EEEEEENS8_IJiNS9_ILi1EEENS8_IJiiEEEEEESG_NS8_IJSE_iSF_EEENS4_13DefaultFusionEJEEENS4_15FmhaFwdEpilogueIS6_fNS8_IJNS9_ILi64EEESC_SB_EEEEENS2_23IndividualTileSchedulerEJEEEEEvNT_6ParamsE --------------------------
	.section	.nv.shared._ZN7cutlass13device_kernelINS_4fmha6kernel28FmhaKernelTmaWarpSpecializedINS1_10collective30FmhaMainloopTmaWarpSpecializedINS_12float_e4m3_tEffN4cute5tupleIJNS7_1CILi128EEENS9_ILi256EEENS9_ILi224EEEEEENS8_IJiNS9_ILi1EEENS8_IJiiEEEEEESG_NS8_IJSE_iSF_EEENS4_13DefaultFusionEJEEENS4_15FmhaFwdEpilogueIS6_fNS8_IJNS9_ILi64EEESC_SB_EEEEENS2_23IndividualTileSchedulerEJEEEEEvNT_6ParamsE,"aw",@nobits
	.sectionflags	@""
	.align	16
	.zero		1024


//--------------------- .nv.shared.reserved.0     --------------------------
	.section	.nv.shared.reserved.0,"aw",@nobits
	.weak		__nv_reservedSMEM_offset_0_alias
	.size		__nv_reservedSMEM_offset_0_alias, 0, 0
	.other		__nv_reservedSMEM_offset_0_alias,@"STO_CUDA_RESERVED_SHARED STV_DEFAULT"
__nv_reservedSMEM_offset_0_alias:
	.zero		0


//--------------------- .nv.global                --------------------------
	.section	.nv.global,"aw",@nobits
.nv.global:
	.type		_ZN39_INTERNAL_84356f20_4_k_cu_60064f0e_26154cute1_E,@object
	.size		_ZN39_INTERNAL_84356f20_4_k_cu_60064f0e_26154cute1_E,(_ZN39_INTERNAL_84356f20_4_k_cu_60064f0e_26154cuda3std3__45__cpo6cbeginE - _ZN39_INTERNAL_84356f20_4_k_cu_60064f0e_26154cute1_E)
_ZN39_INTERNAL_84356f20_4_k_cu_60064f0e_26154cute1_E:
	.zero		1
	.type		_ZN39_INTERNAL_84356f20_4_k_cu_60064f0e_26154cuda3std3__45__cpo6cbeginE,@object
	.size		_ZN39_INTERNAL_84356f20_4_k_cu_60064f0e_26154cuda3std3__45__cpo6cbeginE,(_ZN39_INTERNAL_84356f20_4_k_cu_60064f0e_26154cuda3std3__48in_placeE - _ZN39_INTERNAL_84356f20_4_k_cu_60064f0e_26154cuda3std3__45__cpo6cbeginE)
_ZN39_INTERNAL_84356f20_4_k_cu_60064f0e_26154cuda3std3__45__cpo6cbeginE:
	.zero		1
	.type		_ZN39_INTERNAL_84356f20_4_k_cu_60064f0e_26154cuda3std3__48in_placeE,@object
	.size		_ZN39_INTERNAL_84356f20_4_k_cu_60064f0e_26154cuda3std3__48in_placeE,(_ZN39_INTERNAL_84356f20_4_k_cu_60064f0e_26154cuda3std6ranges3__45__cpo9iter_moveE - _ZN39_INTERNAL_84356f20_4_k_cu_60064f0e_26154cuda3std3__48in_placeE)
_ZN39_INTERNAL_84356f20_4_k_cu_60064f0e_26154cuda3std3__48in_placeE:
	.zero		1
	.type		_ZN39_INTERNAL_84356f20_4_k_cu_60064f0e_26154cuda3std6ranges3__45__cpo9iter_moveE,@object
	.size		_ZN39_INTERNAL_84356f20_4_k_cu_60064f0e_26154cuda3std6ranges3__45__cpo9iter_moveE,(_ZN39_INTERNAL_84356f20_4_k_cu_60064f0e_26154cuda3std3__45__cpo5beginE - _ZN39_INTERNAL_84356f20_4_k_cu_60064f0e_26154cuda3std6ranges3__45__cpo9iter_moveE)
_ZN39_INTERNAL_84356f20_4_k_cu_60064f0e_26154cuda3std6ranges3__45__cpo9iter_moveE:
	.zero		1
	.type		_ZN39_INTERNAL_84356f20_4_k_cu_60064f0e_26154cuda3std3__45__cpo5beginE,@object
	.size		_ZN39_INTERNAL_84356f20_4_k_cu_60064f0e_26154cuda3std3__45__cpo5beginE,(_ZN39_INTERNAL_84356f20_4_k_cu_60064f0e_26154cuda3std3__441_GLOBAL__N__84356f20_4_k_cu_60064f0e_26156ignoreE - _ZN39_INTERNAL_84356f20_4_k_cu_60064f0e_26154cuda3std3__45__cpo5beginE)
_ZN39_INTERNAL_84356f20_4_k_cu_60064f0e_26154cuda3std3__45__cpo5beginE:
	.zero		1
	.type		_ZN39_INTERNAL_84356f20_4_k_cu_60064f0e_26154cuda3std3__441_GLOBAL__N__84356f20_4_k_cu_60064f0e_26156ignoreE,@object
	.size		_ZN39_INTERNAL_84356f20_4_k_cu_60064f0e_26154cuda3std3__441_GLOBAL__N__84356f20_4_k_cu_60064f0e_26156ignoreE,(_ZN39_INTERNAL_84356f20_4_k_cu_60064f0e_26154cute7productE - _ZN39_INTERNAL_84356f20_4_k_cu_60064f0e_26154cuda3std3__441_GLOBAL__N__84356f20_4_k_cu_60064f0e_26156ignoreE)
_ZN39_INTERNAL_84356f20_4_k_cu_60064f0e_26154cuda3std3__441_GLOBAL__N__84356f20_4_k_cu_60064f0e_26156ignoreE:
	.zero		1
	.type		_ZN39_INTERNAL_84356f20_4_k_cu_60064f0e_26154cute7productE,@object
	.size		_ZN39_INTERNAL_84356f20_4_k_cu_60064f0e_26154cute7productE,(_ZN39_INTERNAL_84356f20_4_k_cu_60064f0e_26154cuda3std3__45__cpo3endE - _ZN39_INTERNAL_84356f20_4_k_cu_60064f0e_26154cute7productE)
_ZN39_INTERNAL_84356f20_4_k_cu_60064f0e_26154cute7productE:
	.zero		1
	.type		_ZN39_INTERNAL_84356f20_4_k_cu_60064f0e_26154cuda3std3__45__cpo3endE,@object
	.size		_ZN39_INTERNAL_84356f20_4_k_cu_60064f0e_26154cuda3std3__45__cpo3endE,(_ZN39_INTERNAL_84356f20_4_k_cu_60064f0e_26154cuda3std3__419piecewise_constructE - _ZN39_INTERNAL_84356f20_4_k_cu_60064f0e_26154cuda3std3__45__cpo3endE)
_ZN39_INTERNAL_84356f20_4_k_cu_60064f0e_26154cuda3std3__45__cpo3endE:
	.zero		1
	.type		_ZN39_INTERNAL_84356f20_4_k_cu_60064f0e_26154cuda3std3__419piecewise_constructE,@object
	.size		_ZN39_INTERNAL_84356f20_4_k_cu_60064f0e_26154cuda3std3__419piecewise_constructE,(_ZN39_INTERNAL_84356f20_4_k_cu_60064f0e_26154cuda3std3__45__cpo4cendE - _ZN39_INTERNAL_84356f20_4_k_cu_60064f0e_26154cuda3std3__419piecewise_constructE)
_ZN39_INTERNAL_84356f20_4_k_cu_60064f0e_26154cuda3std3__419piecewise_constructE:
	.zero		1
	.type		_ZN39_INTERNAL_84356f20_4_k_cu_60064f0e_26154cuda3std3__45__cpo4cendE,@object
	.size		_ZN39_INTERNAL_84356f20_4_k_cu_60064f0e_26154cuda3std3__45__cpo4cendE,(_ZN39_INTERNAL_84356f20_4_k_cu_60064f0e_26154cuda3std6ranges3__45__cpo4swapE - _ZN39_INTERNAL_84356f20_4_k_cu_60064f0e_26154cuda3std3__45__cpo4cendE)
_ZN39_INTERNAL_84356f20_4_k_cu_60064f0e_26154cuda3std3__45__cpo4cendE:
	.zero		1
	.type		_ZN39_INTERNAL_84356f20_4_k_cu_60064f0e_26154cuda3std6ranges3__45__cpo4swapE,@object
	.size		_ZN39_INTERNAL_84356f20_4_k_cu_60064f0e_26154cuda3std6ranges3__45__cpo4swapE,(.L_9 - _ZN39_INTERNAL_84356f20_4_k_cu_60064f0e_26154cuda3std6ranges3__45__cpo4swapE)
_ZN39_INTERNAL_84356f20_4_k_cu_60064f0e_26154cuda3std6ranges3__45__cpo4swapE:
	.zero		1
.L_9:


//--------------------- .nv.constant0._ZN7cutlass13device_kernelINS_4fmha6kernel28FmhaKernelTmaWarpSpecializedINS1_10collective30FmhaMainloopTmaWarpSpecializedINS_12float_e4m3_tEffN4cute5tupleIJNS7_1CILi128EEENS9_ILi256EEENS9_ILi224EEEEEENS8_IJiNS9_ILi1EEENS8_IJiiEEEEEESG_NS8_IJSE_iSF_EEENS4_13DefaultFusionEJEEENS4_15FmhaFwdEpilogueIS6_fNS8_IJNS9_ILi64EEESC_SB_EEEEENS2_23IndividualTileSchedulerEJEEEEEvNT_6ParamsE --------------------------
	.section	.nv.constant0._ZN7cutlass13device_kernelINS_4fmha6kernel28FmhaKernelTmaWarpSpecializedINS1_10collective30FmhaMainloopTmaWarpSpecializedINS_12float_e4m3_tEffN4cute5tupleIJNS7_1CILi128EEENS9_ILi256EEENS9_ILi224EEEEEENS8_IJiNS9_ILi1EEENS8_IJiiEEEEEESG_NS8_IJSE_iSF_EEENS4_13DefaultFusionEJEEENS4_15FmhaFwdEpilogueIS6_fNS8_IJNS9_ILi64EEESC_SB_EEEEENS2_23IndividualTileSchedulerEJEEEEEvNT_6ParamsE,"a",@progbits
	.sectionflags	@""
	.align	4
.nv.constant0._ZN7cutlass13device_kernelINS_4fmha6kernel28FmhaKernelTmaWarpSpecializedINS1_10collective30FmhaMainloopTmaWarpSpecializedINS_12float_e4m3_tEffN4cute5tupleIJNS7_1CILi128EEENS9_ILi256EEENS9_ILi224EEEEEENS8_IJiNS9_ILi1EEENS8_IJiiEEEEEESG_NS8_IJSE_iSF_EEENS4_13DefaultFusionEJEEENS4_15FmhaFwdEpilogueIS6_fNS8_IJNS9_ILi64EEESC_SB_EEEEENS2_23IndividualTileSchedulerEJEEEEEvNT_6ParamsE:
	.zero		2688


//--------------------- SYMBOLS --------------------------

	.type		.nv.reservedSmem.offset0,@object
	.size		.nv.reservedSmem.offset0,0x4
	.type		__assertfail,@function
